	.target	sm_80

	.elftype	@"ET_EXEC"


//--------------------- .note.nv.tkinfo           --------------------------
	.section	.note.nv.tkinfo,"",@"SHT_NOTE"
	.sectionflags	@"SHF_NOTE_NV_TKINFO"
	.tkinfo
        /*0018*/ 	.word	0x00000002
        /*0030*/ 	.string	""
        /*0030*/ 	.string	"ptxas"
        /*0030*/ 	.string	"Cuda compilation tools, release 13.0, V13.0.88"
        /*0030*/ 	.string	"Build cuda_13.0.r13.0/compiler.36424714_0"
        /*0030*/ 	.string	"-v  -suppress-debug-info  -lineinfo  -arch sm_80 "



//--------------------- .note.nv.cuinfo           --------------------------
	.section	.note.nv.cuinfo,"",@"SHT_NOTE"
	.sectionflags	@"SHF_NOTE_NV_CUINFO"
        /*0018*/ 	.short	0x0002
        /*001a*/ 	.short	0x0050
        /*001c*/ 	.short	0x0082
	.zero		2


//--------------------- .nv.info                  --------------------------
	.section	.nv.info,"",@"SHT_CUDA_INFO"
	.align	4


	//----- nvinfo : EIATTR_REGCOUNT
	.align		4
        /*0000*/ 	.byte	0x04, 0x2f
        /*0002*/ 	.short	(.L_1 - .L_0)
	.align		4
.L_0:
        /*0004*/ 	.word	index@(matmul_kernel)
        /*0008*/ 	.word	0x000000ff


	//----- nvinfo : EIATTR_FRAME_SIZE
	.align		4
.L_1:
        /*000c*/ 	.byte	0x04, 0x11
        /*000e*/ 	.short	(.L_3 - .L_2)
	.align		4
.L_2:
        /*0010*/ 	.word	index@(matmul_kernel)
        /*0014*/ 	.word	0x00000430


	//----- nvinfo : EIATTR_MIN_STACK_SIZE
	.align		4
.L_3:
        /*0018*/ 	.byte	0x04, 0x12
        /*001a*/ 	.short	(.L_5 - .L_4)
	.align		4
.L_4:
        /*001c*/ 	.word	index@(matmul_kernel)
        /*0020*/ 	.word	0x00000430
.L_5:


//--------------------- .nv.info.matmul_kernel    --------------------------
	.section	.nv.info.matmul_kernel,"",@"SHT_CUDA_INFO"
	.sectionflags	@""
	.align	4


	//----- nvinfo : EIATTR_CUDA_API_VERSION
	.align		4
        /*0000*/ 	.byte	0x04, 0x37
        /*0002*/ 	.short	(.L_7 - .L_6)
.L_6:
        /*0004*/ 	.word	0x00000082


	//----- nvinfo : EIATTR_SW2861232_WAR
	.align		4
.L_7:
        /*0008*/ 	.byte	0x01, 0x35
	.zero		2


	//----- nvinfo : EIATTR_PARAM_CBANK
	.align		4
        /*000c*/ 	.byte	0x04, 0x0a
        /*000e*/ 	.short	(.L_9 - .L_8)
	.align		4
.L_8:
        /*0010*/ 	.word	index@(.nv.constant0.matmul_kernel)
        /*0014*/ 	.short	0x0160
        /*0016*/ 	.short	0x0050


	//----- nvinfo : EIATTR_CBANK_PARAM_SIZE
	.align		4
.L_9:
        /*0018*/ 	.byte	0x03, 0x19
        /*001a*/ 	.short	0x0050


	//----- nvinfo : EIATTR_KPARAM_INFO
	.align		4
        /*001c*/ 	.byte	0x04, 0x17
        /*001e*/ 	.short	(.L_11 - .L_10)
.L_10:
        /*0020*/ 	.word	0x00000000
        /*0024*/ 	.short	0x000d
        /*0026*/ 	.short	0x0048
        /*0028*/ 	.byte	0x00, 0xf4, 0x21, 0x00


	//----- nvinfo : EIATTR_KPARAM_INFO
	.align		4
.L_11:
        /*002c*/ 	.byte	0x04, 0x17
        /*002e*/ 	.short	(.L_13 - .L_12)
.L_12:
        /*0030*/ 	.word	0x00000000
        /*0034*/ 	.short	0x000c
        /*0036*/ 	.short	0x0040
        /*0038*/ 	.byte	0x00, 0xf4, 0x21, 0x00


	//----- nvinfo : EIATTR_KPARAM_INFO
	.align		4
.L_13:
        /*003c*/ 	.byte	0x04, 0x17
        /*003e*/ 	.short	(.L_15 - .L_14)
.L_14:
        /*0040*/ 	.word	0x00000000
        /*0044*/ 	.short	0x000b
        /*0046*/ 	.short	0x0038
        /*0048*/ 	.byte	0x00, 0xf0, 0x11, 0x00


	//----- nvinfo : EIATTR_KPARAM_INFO
	.align		4
.L_15:
        /*004c*/ 	.byte	0x04, 0x17
        /*004e*/ 	.short	(.L_17 - .L_16)
.L_16:
        /*0050*/ 	.word	0x00000000
        /*0054*/ 	.short	0x000a
        /*0056*/ 	.short	0x0034
        /*0058*/ 	.byte	0x00, 0xf0, 0x11, 0x00


	//----- nvinfo : EIATTR_KPARAM_INFO
	.align		4
.L_17:
        /*005c*/ 	.byte	0x04, 0x17
        /*005e*/ 	.short	(.L_19 - .L_18)
.L_18:
        /*0060*/ 	.word	0x00000000
        /*0064*/ 	.short	0x0009
        /*0066*/ 	.short	0x0030
        /*0068*/ 	.byte	0x00, 0xf0, 0x11, 0x00


	//----- nvinfo : EIATTR_KPARAM_INFO
	.align		4
.L_19:
        /*006c*/ 	.byte	0x04, 0x17
        /*006e*/ 	.short	(.L_21 - .L_20)
.L_20:
        /*0070*/ 	.word	0x00000000
        /*0074*/ 	.short	0x0008
        /*0076*/ 	.short	0x002c
        /*0078*/ 	.byte	0x00, 0xf0, 0x11, 0x00


	//----- nvinfo : EIATTR_KPARAM_INFO
	.align		4
.L_21:
        /*007c*/ 	.byte	0x04, 0x17
        /*007e*/ 	.short	(.L_23 - .L_22)
.L_22:
        /*0080*/ 	.word	0x00000000
        /*0084*/ 	.short	0x0007
        /*0086*/ 	.short	0x0028
        /*0088*/ 	.byte	0x00, 0xf0, 0x11, 0x00


	//----- nvinfo : EIATTR_KPARAM_INFO
	.align		4
.L_23:
        /*008c*/ 	.byte	0x04, 0x17
        /*008e*/ 	.short	(.L_25 - .L_24)
.L_24:
        /*0090*/ 	.word	0x00000000
        /*0094*/ 	.short	0x0006
        /*0096*/ 	.short	0x0024
        /*0098*/ 	.byte	0x00, 0xf0, 0x11, 0x00


	//----- nvinfo : EIATTR_KPARAM_INFO
	.align		4
.L_25:
        /*009c*/ 	.byte	0x04, 0x17
        /*009e*/ 	.short	(.L_27 - .L_26)
.L_26:
        /*00a0*/ 	.word	0x00000000
        /*00a4*/ 	.short	0x0005
        /*00a6*/ 	.short	0x0020
        /*00a8*/ 	.byte	0x00, 0xf0, 0x11, 0x00


	//----- nvinfo : EIATTR_KPARAM_INFO
	.align		4
.L_27:
        /*00ac*/ 	.byte	0x04, 0x17
        /*00ae*/ 	.short	(.L_29 - .L_28)
.L_28:
        /*00b0*/ 	.word	0x00000000
        /*00b4*/ 	.short	0x0004
        /*00b6*/ 	.short	0x001c
        /*00b8*/ 	.byte	0x00, 0xf0, 0x11, 0x00


	//----- nvinfo : EIATTR_KPARAM_INFO
	.align		4
.L_29:
        /*00bc*/ 	.byte	0x04, 0x17
        /*00be*/ 	.short	(.L_31 - .L_30)
.L_30:
        /*00c0*/ 	.word	0x00000000
        /*00c4*/ 	.short	0x0003
        /*00c6*/ 	.short	0x0018
        /*00c8*/ 	.byte	0x00, 0xf0, 0x11, 0x00


	//----- nvinfo : EIATTR_KPARAM_INFO
	.align		4
.L_31:
        /*00cc*/ 	.byte	0x04, 0x17
        /*00ce*/ 	.short	(.L_33 - .L_32)
.L_32:
        /*00d0*/ 	.word	0x00000000
        /*00d4*/ 	.short	0x0002
        /*00d6*/ 	.short	0x0010
        /*00d8*/ 	.byte	0x00, 0xf4, 0x21, 0x00


	//----- nvinfo : EIATTR_KPARAM_INFO
	.align		4
.L_33:
        /*00dc*/ 	.byte	0x04, 0x17
        /*00de*/ 	.short	(.L_35 - .L_34)
.L_34:
        /*00e0*/ 	.word	0x00000000
        /*00e4*/ 	.short	0x0001
        /*00e6*/ 	.short	0x0008
        /*00e8*/ 	.byte	0x00, 0xf4, 0x21, 0x00


	//----- nvinfo : EIATTR_KPARAM_INFO
	.align		4
.L_35:
        /*00ec*/ 	.byte	0x04, 0x17
        /*00ee*/ 	.short	(.L_37 - .L_36)
.L_36:
        /*00f0*/ 	.word	0x00000000
        /*00f4*/ 	.short	0x0000
        /*00f6*/ 	.short	0x0000
        /*00f8*/ 	.byte	0x00, 0xf4, 0x21, 0x00


	//----- nvinfo : EIATTR_MAXREG_COUNT
	.align		4
.L_37:
        /*00fc*/ 	.byte	0x03, 0x1b
        /*00fe*/ 	.short	0x00ff


	//----- nvinfo : EIATTR_NUM_BARRIERS
	.align		4
        /*0100*/ 	.byte	0x02, 0x4c
        /*0102*/ 	.byte	0x01
	.zero		1


	//----- nvinfo : EIATTR_ANNOTATIONS
	.align		4
        /*0104*/ 	.byte	0x04, 0x55
        /*0106*/ 	.short	(.L_39 - .L_38)


	//   ....[0]....
.L_38:
        /*0108*/ 	.word	0x00000001
        /*010c*/ 	.byte	0xf0, 0x05, 0x00, 0x00, 0x01, 0x00, 0x00, 0x00, 0x60, 0x06, 0x00, 0x00, 0x01, 0x00, 0x00, 0x00
        /* <DEDUP_REMOVED lines=357> */
        /*176c*/ 	.byte	0xe0, 0x59, 0x01, 0x00, 0x01, 0x00, 0x00, 0x00, 0x00, 0x5a, 0x01, 0x00


	//----- nvinfo : EIATTR_MERCURY_ISA_VERSION
	.align		4
.L_39:
        /*1778*/ 	.byte	0x03, 0x5f
        /*177a*/ 	.short	0x0000


	//----- nvinfo : EIATTR_EXIT_INSTR_OFFSETS
	.align		4
        /*177c*/ 	.byte	0x04, 0x1c
        /*177e*/ 	.short	(.L_41 - .L_40)


	//   ....[0]....
.L_40:
        /*1780*/ 	.word	0x00017860


	//   ....[1]....
        /*1784*/ 	.word	0x00017880


	//----- nvinfo : EIATTR_REQNTID
	.align		4
.L_41:
        /*1788*/ 	.byte	0x04, 0x10
        /*178a*/ 	.short	(.L_43 - .L_42)
.L_42:
        /*178c*/ 	.word	0x00000100
        /*1790*/ 	.word	0x00000001
        /*1794*/ 	.word	0x00000001
.L_43:


//--------------------- .nv.callgraph             --------------------------
	.section	.nv.callgraph,"",@"SHT_CUDA_CALLGRAPH"
	.align	4
	.sectionentsize	8
	.align		4
        /*0000*/ 	.word	0x00000000
	.align		4
        /*0004*/ 	.word	0xffffffff
	.align		4
        /*0008*/ 	.word	0x00000000
	.align		4
        /*000c*/ 	.word	0xfffffffe
	.align		4
        /*0010*/ 	.word	0x00000000
	.align		4
        /*0014*/ 	.word	0xfffffffd
	.align		4
        /*0018*/ 	.word	0x00000000
	.align		4
        /*001c*/ 	.word	0xfffffffc


//--------------------- .nv.rel.action            --------------------------
	.section	.nv.rel.action,"",@"SHT_CUDA_RELOCINFO"
	.align	8
	.sectionentsize	8
        /*0000*/ 	.byte	0x73, 0x00, 0x00, 0x00, 0x00, 0x00, 0x00, 0x00, 0x00, 0x00, 0x00, 0x11, 0x25, 0x00, 0x05, 0x36


//--------------------- .nv.constant0.matmul_kernel --------------------------
	.section	.nv.constant0.matmul_kernel,"a",@progbits
	.sectionflags	@""
	.align	4
.nv.constant0.matmul_kernel:
	.zero		432


//--------------------- .text.matmul_kernel       --------------------------
	.section	.text.matmul_kernel,"ax",@progbits
	.sectioninfo	@"SHI_REGISTERS=255"
	.align	128
        .global         matmul_kernel
        .type           matmul_kernel,@function
        .size           matmul_kernel,(.L_x_4 - matmul_kernel)
        .other          matmul_kernel,@"STO_CUDA_ENTRY STV_DEFAULT"
matmul_kernel:
.text.matmul_kernel:
[----:B------:R-:W-:Y:S02]  /*0000*/  IMAD.MOV.U32 R1, RZ, RZ, c[0x0][0x28] ;  /* 0x00000a00ff017624 */ /* 0x000fe400078e00ff */
[----:B------:R-:W-:Y:S01]  /*0010*/  IMAD.MOV.U32 R0, RZ, RZ, c[0x0][0x17c] ;  /* 0x00005f00ff007624 */ /* 0x000fe200078e00ff */
[----:B------:R-:W1:Y:S01]  /*0020*/  S2R R5, SR_CTAID.X ;  /* 0x0000000000057919 */ /* 0x000e620000002500 */
[----:B------:R-:W-:Y:S02]  /*0030*/  IABS R15, c[0x0][0x178] ;  /* 0x00005e00000f7a13 */ /* 0x000fe40000000000 */
[----:B------:R-:W-:Y:S01]  /*0040*/  IADD3 R1, R1, -0x430, RZ ;  /* 0xfffffbd001017810 */ /* 0x000fe20007ffe0ff */
[----:B------:R-:W2:Y:S01]  /*0050*/  S2R R26, SR_TID.X ;  /* 0x00000000001a7919 */ /* 0x000ea20000002100 */
[----:B------:R-:W-:-:S04]  /*0060*/  IADD3 R0, R0, 0x3f, RZ ;  /* 0x0000003f00007810 */ /* 0x000fc80007ffe0ff */
[----:B------:R-:W-:-:S04]  /*0070*/  SHF.R.S32.HI R3, RZ, 0x1f, R0 ;  /* 0x0000001fff037819 */ /* 0x000fc80000011400 */
[----:B------:R-:W-:-:S04]  /*0080*/  LEA.HI R3, R3, R0, RZ, 0x6 ;  /* 0x0000000003037211 */ /* 0x000fc800078f30ff */
[----:B------:R-:W-:-:S05]  /*0090*/  SHF.R.S32.HI R3, RZ, 0x6, R3 ;  /* 0x00000006ff037819 */ /* 0x000fca0000011403 */
[----:B------:R-:W-:Y:S01]  /*00a0*/  IMAD.SHL.U32 R4, R3, 0x8, RZ ;  /* 0x0000000803047824 */ /* 0x000fe200078e00ff */
[----:B-1----:R-:W-:-:S04]  /*00b0*/  IABS R8, R5 ;  /* 0x0000000500087213 */ /* 0x002fc80000000000 */
[-C--:B------:R-:W-:Y:S02]  /*00c0*/  IABS R7, R4.reuse ;  /* 0x0000000400077213 */ /* 0x080fe40000000000 */
[----:B------:R-:W-:Y:S02]  /*00d0*/  IABS R10, R4 ;  /* 0x00000004000a7213 */ /* 0x000fe40000000000 */
[----:B------:R-:W1:Y:S01]  /*00e0*/  I2F.RP R0, R7 ;  /* 0x0000000700007306 */ /* 0x000e620000209400 */
[----:B--2---:R-:W-:-:S07]  /*00f0*/  LOP3.LUT R252, R26, 0xff, RZ, 0xc0, !PT ;  /* 0x000000ff1afc7812 */ /* 0x004fce00078ec0ff */
[----:B-1----:R-:W1:Y:S02]  /*0100*/  MUFU.RCP R0, R0 ;  /* 0x0000000000007308 */ /* 0x002e640000001000 */
[----:B-1----:R-:W-:Y:S01]  /*0110*/  IADD3 R2, R0, 0xffffffe, RZ ;  /* 0x0ffffffe00027810 */ /* 0x002fe20007ffe0ff */
[----:B------:R-:W-:-:S05]  /*0120*/  IMAD.MOV R0, RZ, RZ, -R10 ;  /* 0x000000ffff007224 */ /* 0x000fca00078e0a0a */
[----:B------:R1:W2:Y:S02]  /*0130*/  F2I.FTZ.U32.TRUNC.NTZ R3, R2 ;  /* 0x0000000200037305 */ /* 0x0002a4000021f000 */
[----:B-1----:R-:W-:Y:S02]  /*0140*/  IMAD.MOV.U32 R2, RZ, RZ, RZ ;  /* 0x000000ffff027224 */ /* 0x002fe400078e00ff */
[----:B--2---:R-:W-:-:S04]  /*0150*/  IMAD.MOV R6, RZ, RZ, -R3 ;  /* 0x000000ffff067224 */ /* 0x004fc800078e0a03 */
[----:B------:R-:W-:Y:S02]  /*0160*/  IMAD R9, R6, R7, RZ ;  /* 0x0000000706097224 */ /* 0x000fe400078e02ff */
[----:B------:R-:W-:Y:S02]  /*0170*/  IMAD.MOV.U32 R6, RZ, RZ, R8 ;  /* 0x000000ffff067224 */ /* 0x000fe400078e0008 */
[----:B------:R-:W-:-:S06]  /*0180*/  IMAD.HI.U32 R3, R3, R9, R2 ;  /* 0x0000000903037227 */ /* 0x000fcc00078e0002 */
[----:B------:R-:W-:-:S04]  /*0190*/  IMAD.HI.U32 R3, R3, R6, RZ ;  /* 0x0000000603037227 */ /* 0x000fc800078e00ff */
[----:B------:R-:W-:-:S05]  /*01a0*/  IMAD R0, R3, R0, R6 ;  /* 0x0000000003007224 */ /* 0x000fca00078e0206 */
[----:B------:R-:W-:-:S13]  /*01b0*/  ISETP.GT.U32.AND P1, PT, R7, R0, PT ;  /* 0x000000000700720c */ /* 0x000fda0003f24070 */
[----:B------:R-:W-:Y:S01]  /*01c0*/  @!P1 IMAD.IADD R0, R0, 0x1, -R7 ;  /* 0x0000000100009824 */ /* 0x000fe200078e0a07 */
[----:B------:R-:W-:Y:S02]  /*01d0*/  @!P1 IADD3 R3, R3, 0x1, RZ ;  /* 0x0000000103039810 */ /* 0x000fe40007ffe0ff */
[----:B------:R-:W-:Y:S02]  /*01e0*/  ISETP.NE.AND P1, PT, R4, RZ, PT ;  /* 0x000000ff0400720c */ /* 0x000fe40003f25270 */
[----:B------:R-:W-:Y:S02]  /*01f0*/  ISETP.GE.U32.AND P0, PT, R0, R7, PT ;  /* 0x000000070000720c */ /* 0x000fe40003f06070 */
[----:B------:R-:W-:-:S04]  /*0200*/  LOP3.LUT R0, R5, R4, RZ, 0x3c, !PT ;  /* 0x0000000405007212 */ /* 0x000fc800078e3cff */
[----:B------:R-:W-:Y:S01]  /*0210*/  ISETP.GE.AND P2, PT, R0, RZ, PT ;  /* 0x000000ff0000720c */ /* 0x000fe20003f46270 */
[----:B------:R-:W-:-:S05]  /*0220*/  IMAD.MOV.U32 R0, RZ, RZ, c[0x0][0x178] ;  /* 0x00005e00ff007624 */ /* 0x000fca00078e00ff */
[----:B------:R-:W-:Y:S02]  /*0230*/  IADD3 R0, R0, 0xff, RZ ;  /* 0x000000ff00007810 */ /* 0x000fe40007ffe0ff */
[----:B------:R-:W-:-:S05]  /*0240*/  @P0 IADD3 R3, R3, 0x1, RZ ;  /* 0x0000000103030810 */ /* 0x000fca0007ffe0ff */
[----:B------:R-:W-:Y:S01]  /*0250*/  IMAD.MOV.U32 R2, RZ, RZ, R3 ;  /* 0x000000ffff027224 */ /* 0x000fe200078e0003 */
[----:B------:R-:W-:-:S03]  /*0260*/  SHF.R.S32.HI R3, RZ, 0x1f, R0 ;  /* 0x0000001fff037819 */ /* 0x000fc60000011400 */
[----:B------:R-:W-:Y:S01]  /*0270*/  @!P2 IMAD.MOV R2, RZ, RZ, -R2 ;  /* 0x000000ffff02a224 */ /* 0x000fe200078e0a02 */
[----:B------:R-:W-:Y:S02]  /*0280*/  @!P1 LOP3.LUT R2, RZ, R4, RZ, 0x33, !PT ;  /* 0x00000004ff029212 */ /* 0x000fe400078e33ff */
[----:B------:R-:W-:-:S03]  /*0290*/  LEA.HI R3, R3, R0, RZ, 0x8 ;  /* 0x0000000003037211 */ /* 0x000fc600078f40ff */
[----:B------:R-:W-:Y:S02]  /*02a0*/  IMAD.SHL.U32 R9, R2, 0x8, RZ ;  /* 0x0000000802097824 */ /* 0x000fe400078e00ff */
[----:B------:R-:W-:-:S03]  /*02b0*/  IMAD.MOV R2, RZ, RZ, -R2 ;  /* 0x000000ffff027224 */ /* 0x000fc600078e0a02 */
[----:B------:R-:W-:Y:S01]  /*02c0*/  LEA.HI.SX32 R3, R3, -R9, 0x18 ;  /* 0x8000000903037211 */ /* 0x000fe200078fc2ff */
[----:B------:R-:W-:Y:S02]  /*02d0*/  IMAD R10, R4, R2, R5 ;  /* 0x00000002040a7224 */ /* 0x000fe400078e0205 */
[----:B------:R-:W-:Y:S01]  /*02e0*/  IMAD.MOV.U32 R2, RZ, RZ, RZ ;  /* 0x000000ffff027224 */ /* 0x000fe200078e00ff */
[----:B------:R-:W-:Y:S02]  /*02f0*/  IMNMX R11, R3, 0x8, PT ;  /* 0x00000008030b7817 */ /* 0x000fe40003800200 */
[----:B------:R-:W-:Y:S02]  /*0300*/  IABS R7, R10 ;  /* 0x0000000a00077213 */ /* 0x000fe40000000000 */
[-C--:B------:R-:W-:Y:S02]  /*0310*/  IABS R8, R11.reuse ;  /* 0x0000000b00087213 */ /* 0x080fe40000000000 */
[----:B------:R-:W-:-:S02]  /*0320*/  IABS R4, R11 ;  /* 0x0000000b00047213 */ /* 0x000fc40000000000 */
[----:B------:R-:W1:Y:S08]  /*0330*/  I2F.RP R0, R8 ;  /* 0x0000000800007306 */ /* 0x000e700000209400 */
[----:B-1----:R-:W1:Y:S02]  /*0340*/  MUFU.RCP R0, R0 ;  /* 0x0000000000007308 */ /* 0x002e640000001000 */
[----:B-1----:R-:W-:-:S06]  /*0350*/  IADD3 R3, R0, 0xffffffe, RZ ;  /* 0x0ffffffe00037810 */ /* 0x002fcc0007ffe0ff */
[----:B------:R-:W1:Y:S02]  /*0360*/  F2I.FTZ.U32.TRUNC.NTZ R3, R3 ;  /* 0x0000000300037305 */ /* 0x000e64000021f000 */
[----:B-1----:R-:W-:-:S04]  /*0370*/  IMAD.MOV R6, RZ, RZ, -R3 ;  /* 0x000000ffff067224 */ /* 0x002fc800078e0a03 */
[----:B------:R-:W-:-:S04]  /*0380*/  IMAD.MOV.U32 R5, RZ, RZ, R6 ;  /* 0x000000ffff057224 */ /* 0x000fc800078e0006 */
[----:B------:R-:W-:-:S04]  /*0390*/  IMAD R5, R5, R8, RZ ;  /* 0x0000000805057224 */ /* 0x000fc800078e02ff */
[----:B------:R-:W-:-:S04]  /*03a0*/  IMAD.HI.U32 R2, R3, R5, R2 ;  /* 0x0000000503027227 */ /* 0x000fc800078e0002 */
[----:B------:R-:W-:Y:S02]  /*03b0*/  IMAD.MOV R3, RZ, RZ, -R4 ;  /* 0x000000ffff037224 */ /* 0x000fe400078e0a04 */
[----:B------:R-:W-:Y:S01]  /*03c0*/  IMAD.HI.U32 R0, R2, R7, RZ ;  /* 0x0000000702007227 */ /* 0x000fe200078e00ff */
[----:B------:R-:W1:Y:S01]  /*03d0*/  I2F.RP R4, R15 ;  /* 0x0000000f00047306 */ /* 0x000e620000209400 */
[----:B------:R-:W-:Y:S02]  /*03e0*/  IABS R2, c[0x0][0x17c] ;  /* 0x00005f0000027a13 */ /* 0x000fe40000000000 */
[----:B------:R-:W-:-:S05]  /*03f0*/  IMAD R3, R0, R3, R7 ;  /* 0x0000000300037224 */ /* 0x000fca00078e0207 */
[----:B------:R-:W-:Y:S01]  /*0400*/  ISETP.GT.U32.AND P1, PT, R8, R3, PT ;  /* 0x000000030800720c */ /* 0x000fe20003f24070 */
[----:B------:R-:W2:Y:S08]  /*0410*/  I2F.RP R6, R2 ;  /* 0x0000000200067306 */ /* 0x000eb00000209400 */
[----:B-1----:R-:W1:Y:S04]  /*0420*/  MUFU.RCP R4, R4 ;  /* 0x0000000400047308 */ /* 0x002e680000001000 */
[----:B------:R-:W-:Y:S01]  /*0430*/  @!P1 IMAD.IADD R3, R3, 0x1, -R8 ;  /* 0x0000000103039824 */ /* 0x000fe200078e0a08 */
[----:B------:R-:W-:-:S02]  /*0440*/  @!P1 IADD3 R0, R0, 0x1, RZ ;  /* 0x0000000100009810 */ /* 0x000fc40007ffe0ff */
[----:B------:R-:W-:Y:S01]  /*0450*/  ISETP.NE.AND P1, PT, R11, RZ, PT ;  /* 0x000000ff0b00720c */ /* 0x000fe20003f25270 */
[----:B--2---:R-:W2:Y:S01]  /*0460*/  MUFU.RCP R6, R6 ;  /* 0x0000000600067308 */ /* 0x004ea20000001000 */
[----:B------:R-:W-:Y:S02]  /*0470*/  ISETP.GE.U32.AND P0, PT, R3, R8, PT ;  /* 0x000000080300720c */ /* 0x000fe40003f06070 */
[----:B------:R-:W-:-:S04]  /*0480*/  LOP3.LUT R3, R10, R11, RZ, 0x3c, !PT ;  /* 0x0000000b0a037212 */ /* 0x000fc800078e3cff */
[----:B------:R-:W-:Y:S02]  /*0490*/  ISETP.GE.AND P2, PT, R3, RZ, PT ;  /* 0x000000ff0300720c */ /* 0x000fe40003f46270 */
[----:B-1----:R-:W-:-:S05]  /*04a0*/  IADD3 R5, R4, 0xffffffe, RZ ;  /* 0x0ffffffe04057810 */ /* 0x002fca0007ffe0ff */
[----:B------:R-:W-:Y:S01]  /*04b0*/  @P0 IADD3 R0, R0, 0x1, RZ ;  /* 0x0000000100000810 */ /* 0x000fe20007ffe0ff */
[----:B------:R-:W1:Y:S01]  /*04c0*/  F2I.FTZ.U32.TRUNC.NTZ R5, R5 ;  /* 0x0000000500057305 */ /* 0x000e62000021f000 */
[----:B--2---:R-:W-:Y:S01]  /*04d0*/  IADD3 R7, R6, 0xffffffe, RZ ;  /* 0x0ffffffe06077810 */ /* 0x004fe20007ffe0ff */
[----:B------:R-:W-:Y:S02]  /*04e0*/  IMAD.MOV.U32 R6, RZ, RZ, RZ ;  /* 0x000000ffff067224 */ /* 0x000fe400078e00ff */
[----:B------:R-:W-:-:S04]  /*04f0*/  IMAD.MOV.U32 R8, RZ, RZ, R0 ;  /* 0x000000ffff087224 */ /* 0x000fc800078e0000 */
[----:B------:R-:W-:Y:S01]  /*0500*/  @!P2 IMAD.MOV R8, RZ, RZ, -R8 ;  /* 0x000000ffff08a224 */ /* 0x000fe200078e0a08 */
[----:B------:R-:W-:Y:S01]  /*0510*/  @!P1 LOP3.LUT R8, RZ, R11, RZ, 0x33, !PT ;  /* 0x0000000bff089212 */ /* 0x000fe200078e33ff */
[----:B------:R-:W2:Y:S04]  /*0520*/  F2I.FTZ.U32.TRUNC.NTZ R7, R7 ;  /* 0x0000000700077305 */ /* 0x000ea8000021f000 */
[----:B------:R-:W-:Y:S02]  /*0530*/  IMAD.MOV R0, RZ, RZ, -R8 ;  /* 0x000000ffff007224 */ /* 0x000fe400078e0a08 */
[----:B-1----:R-:W-:Y:S02]  /*0540*/  IMAD.MOV R4, RZ, RZ, -R5 ;  /* 0x000000ffff047224 */ /* 0x002fe400078e0a05 */
[----:B------:R-:W-:-:S02]  /*0550*/  IMAD R0, R11, R0, R10 ;  /* 0x000000000b007224 */ /* 0x000fc400078e020a */
[----:B------:R-:W-:Y:S02]  /*0560*/  IMAD R3, R4, R15, RZ ;  /* 0x0000000f04037224 */ /* 0x000fe400078e02ff */
[----:B------:R-:W-:Y:S02]  /*0570*/  IMAD.IADD R0, R9, 0x1, R0 ;  /* 0x0000000109007824 */ /* 0x000fe400078e0200 */
[----:B------:R-:W-:Y:S02]  /*0580*/  IMAD.MOV.U32 R4, RZ, RZ, RZ ;  /* 0x000000ffff047224 */ /* 0x000fe400078e00ff */
[----:B------:R-:W-:Y:S02]  /*0590*/  IMAD R70, R0, 0x100, R252 ;  /* 0x0000010000467824 */ /* 0x000fe400078e02fc */
[----:B------:R-:W-:Y:S01]  /*05a0*/  IMAD.HI.U32 R4, R5, R3, R4 ;  /* 0x0000000305047227 */ /* 0x000fe200078e0004 */
[----:B------:R-:W-:Y:S02]  /*05b0*/  SHF.R.U32.HI R3, RZ, 0x7, R26 ;  /* 0x00000007ff037819 */ /* 0x000fe4000001161a */
[----:B------:R-:W-:Y:S01]  /*05c0*/  IABS R0, R70 ;  /* 0x0000004600007213 */ /* 0x000fe20000000000 */
[----:B--2---:R-:W-:Y:S01]  /*05d0*/  IMAD.MOV R9, RZ, RZ, -R7 ;  /* 0x000000ffff097224 */ /* 0x004fe200078e0a07 */
[----:B------:R-:W-:Y:S01]  /*05e0*/  SGXT.U32 R3, R3, 0x1 ;  /* 0x000000010303781a */ /* 0x000fe20000000000 */
[----:B------:R-:W-:Y:S01]  /*05f0*/  STL [R1+0x368], R70 ;  /* 0x0003684601007387 */ /* 0x000fe20000100800 */
[----:B------:R-:W-:Y:S01]  /*0600*/  LOP3.LUT R26, R26, 0x7f, RZ, 0xc0, !PT ;  /* 0x0000007f1a1a7812 */ /* 0x000fe200078ec0ff */
[----:B------:R-:W-:-:S02]  /*0610*/  IMAD.MOV.U32 R5, RZ, RZ, R0 ;  /* 0x000000ffff057224 */ /* 0x000fc400078e0000 */
[----:B------:R-:W-:Y:S02]  /*0620*/  IMAD.SHL.U32 R0, R8, 0x40, RZ ;  /* 0x0000004008007824 */ /* 0x000fe400078e00ff */
[----:B------:R-:W-:-:S03]  /*0630*/  IMAD.HI.U32 R4, R4, R5, RZ ;  /* 0x0000000504047227 */ /* 0x000fc600078e00ff */
[----:B------:R-:W-:Y:S01]  /*0640*/  LOP3.LUT R3, R0, R3, RZ, 0xfc, !PT ;  /* 0x0000000300037212 */ /* 0x000fe200078efcff */
[----:B------:R-:W-:Y:S01]  /*0650*/  IMAD.MOV R4, RZ, RZ, -R4 ;  /* 0x000000ffff047224 */ /* 0x000fe200078e0a04 */
[----:B------:R-:W-:Y:S01]  /*0660*/  STL [R1+0x36c], R0 ;  /* 0x00036c0001007387 */ /* 0x000fe20000100800 */
[----:B------:R-:W-:Y:S01]  /*0670*/  IMAD R9, R9, R2, RZ ;  /* 0x0000000209097224 */ /* 0x000fe200078e02ff */
[----:B------:R-:W-:Y:S01]  /*0680*/  LOP3.LUT R12, R3, 0x6, RZ, 0xfc, !PT ;  /* 0x00000006030c7812 */ /* 0x000fe200078efcff */
[----:B------:R-:W-:Y:S01]  /*0690*/  IMAD R4, R15, R4, R5 ;  /* 0x000000040f047224 */ /* 0x000fe200078e0205 */
[----:B------:R-:W-:Y:S01]  /*06a0*/  LOP3.LUT R5, R3, 0x2, RZ, 0xfc, !PT ;  /* 0x0000000203057812 */ /* 0x000fe200078efcff */
[----:B------:R-:W-:Y:S01]  /*06b0*/  IMAD.HI.U32 R6, R7, R9, R6 ;  /* 0x0000000907067227 */ /* 0x000fe200078e0006 */
[----:B------:R-:W-:Y:S02]  /*06c0*/  IABS R9, R3 ;  /* 0x0000000300097213 */ /* 0x000fe40000000000 */
[----:B------:R-:W-:-:S02]  /*06d0*/  ISETP.GT.U32.AND P0, PT, R15, R4, PT ;  /* 0x000000040f00720c */ /* 0x000fc40003f04070 */
[----:B------:R-:W-:Y:S02]  /*06e0*/  ISETP.GE.AND P5, PT, R5, RZ, PT ;  /* 0x000000ff0500720c */ /* 0x000fe40003fa6270 */
[----:B------:R-:W-:Y:S01]  /*06f0*/  IABS R11, R5 ;  /* 0x00000005000b7213 */ /* 0x000fe20000000000 */
[----:B------:R-:W-:Y:S01]  /*0700*/  IMAD.HI.U32 R5, R6, R9, RZ ;  /* 0x0000000906057227 */ /* 0x000fe200078e00ff */
[----:B------:R-:W-:Y:S02]  /*0710*/  LOP3.LUT R7, R3, 0x4, RZ, 0xfc, !PT ;  /* 0x0000000403077812 */ /* 0x000fe400078efcff */
[----:B------:R-:W-:Y:S01]  /*0720*/  IABS R17, R12 ;  /* 0x0000000c00117213 */ /* 0x000fe20000000000 */
[----:B------:R-:W-:Y:S01]  /*0730*/  IMAD.MOV R5, RZ, RZ, -R5 ;  /* 0x000000ffff057224 */ /* 0x000fe200078e0a05 */
[----:B------:R-:W-:Y:S02]  /*0740*/  IABS R13, R7 ;  /* 0x00000007000d7213 */ /* 0x000fe40000000000 */
[----:B------:R-:W-:Y:S01]  /*0750*/  ISETP.GE.AND P4, PT, R7, RZ, PT ;  /* 0x000000ff0700720c */ /* 0x000fe20003f86270 */
[----:B------:R-:W-:Y:S01]  /*0760*/  @!P0 IMAD.IADD R4, R4, 0x1, -R15 ;  /* 0x0000000104048824 */ /* 0x000fe200078e0a0f */
[----:B------:R-:W-:Y:S01]  /*0770*/  ISETP.GE.AND P1, PT, R12, RZ, PT ;  /* 0x000000ff0c00720c */ /* 0x000fe20003f26270 */
[----:B------:R-:W-:Y:S01]  /*0780*/  IMAD.HI.U32 R7, R6, R11, RZ ;  /* 0x0000000b06077227 */ /* 0x000fe200078e00ff */
[----:B------:R-:W-:-:S02]  /*0790*/  LOP3.LUT R12, R3, 0xa, RZ, 0xfc, !PT ;  /* 0x0000000a030c7812 */ /* 0x000fc400078efcff */
[----:B------:R-:W-:Y:S01]  /*07a0*/  ISETP.GT.U32.AND P0, PT, R15, R4, PT ;  /* 0x000000040f00720c */ /* 0x000fe20003f04070 */
[----:B------:R-:W-:Y:S01]  /*07b0*/  IMAD R5, R2, R5, R9 ;  /* 0x0000000502057224 */ /* 0x000fe200078e0209 */
[C---:B------:R-:W-:Y:S01]  /*07c0*/  LOP3.LUT R14, R3.reuse, 0x8, RZ, 0xfc, !PT ;  /* 0x00000008030e7812 */ /* 0x040fe200078efcff */
[----:B------:R-:W-:Y:S01]  /*07d0*/  IMAD.HI.U32 R8, R6, R13, RZ ;  /* 0x0000000d06087227 */ /* 0x000fe200078e00ff */
[C---:B------:R-:W-:Y:S02]  /*07e0*/  LOP3.LUT R16, R3.reuse, 0xc, RZ, 0xfc, !PT ;  /* 0x0000000c03107812 */ /* 0x040fe400078efcff */
[----:B------:R-:W-:Y:S01]  /*07f0*/  ISETP.GT.U32.AND P2, PT, R2, R5, PT ;  /* 0x000000050200720c */ /* 0x000fe20003f44070 */
[----:B------:R-:W-:Y:S01]  /*0800*/  IMAD.MOV R7, RZ, RZ, -R7 ;  /* 0x000000ffff077224 */ /* 0x000fe200078e0a07 */
[----:B------:R-:W-:Y:S01]  /*0810*/  IABS R19, R14 ;  /* 0x0000000e00137213 */ /* 0x000fe20000000000 */
[----:B------:R-:W-:Y:S01]  /*0820*/  IMAD.HI.U32 R9, R6, R17, RZ ;  /* 0x0000001106097227 */ /* 0x000fe200078e00ff */
[----:B------:R-:W-:-:S02]  /*0830*/  LOP3.LUT R18, R3, 0xe, RZ, 0xfc, !PT ;  /* 0x0000000e03127812 */ /* 0x000fc400078efcff */
[C---:B------:R-:W-:Y:S01]  /*0840*/  LOP3.LUT R20, R3.reuse, 0x10, RZ, 0xfc, !PT ;  /* 0x0000001003147812 */ /* 0x040fe200078efcff */
[----:B------:R-:W-:Y:S01]  /*0850*/  IMAD.MOV R8, RZ, RZ, -R8 ;  /* 0x000000ffff087224 */ /* 0x000fe200078e0a08 */
[C---:B------:R-:W-:Y:S01]  /*0860*/  LOP3.LUT R24, R3.reuse, 0x36, RZ, 0xfc, !PT ;  /* 0x0000003603187812 */ /* 0x040fe200078efcff */
[C---:B------:R-:W-:Y:S01]  /*0870*/  IMAD R7, R2.reuse, R7, R11 ;  /* 0x0000000702077224 */ /* 0x040fe200078e020b */
[----:B------:R-:W-:Y:S01]  /*0880*/  IABS R21, R20 ;  /* 0x0000001400157213 */ /* 0x000fe20000000000 */
[----:B------:R-:W-:Y:S01]  /*0890*/  IMAD.MOV R11, RZ, RZ, -R9 ;  /* 0x000000ffff0b7224 */ /* 0x000fe200078e0a09 */
[----:B------:R-:W-:Y:S01]  /*08a0*/  LOP3.LUT R22, R3, 0x34, RZ, 0xfc, !PT ;  /* 0x0000003403167812 */ /* 0x000fe200078efcff */
[----:B------:R-:W-:Y:S01]  /*08b0*/  IMAD R9, R2, R8, R13 ;  /* 0x0000000802097224 */ /* 0x000fe200078e020d */
[----:B------:R-:W-:Y:S01]  /*08c0*/  IABS R8, R12 ;  /* 0x0000000c00087213 */ /* 0x000fe20000000000 */
[----:B------:R-:W-:Y:S01]  /*08d0*/  @!P0 IMAD.IADD R4, R4, 0x1, -R15 ;  /* 0x0000000104048824 */ /* 0x000fe200078e0a0f */
[C---:B------:R-:W-:Y:S01]  /*08e0*/  ISETP.GT.U32.AND P6, PT, R2.reuse, R7, PT ;  /* 0x000000070200720c */ /* 0x040fe20003fc4070 */
[----:B------:R-:W-:Y:S01]  /*08f0*/  @!P2 IMAD.IADD R5, R5, 0x1, -R2 ;  /* 0x000000010505a824 */ /* 0x000fe200078e0a02 */
[C---:B------:R-:W-:Y:S01]  /*0900*/  ISETP.GT.U32.AND P2, PT, R2.reuse, R9, PT ;  /* 0x000000090200720c */ /* 0x040fe20003f44070 */
[----:B------:R-:W-:Y:S01]  /*0910*/  IMAD.MOV.U32 R15, RZ, RZ, R8 ;  /* 0x000000ffff0f7224 */ /* 0x000fe200078e0008 */
[----:B------:R-:W-:Y:S01]  /*0920*/  IABS R59, R24 ;  /* 0x00000018003b7213 */ /* 0x000fe20000000000 */
[C---:B------:R-:W-:Y:S01]  /*0930*/  IMAD R11, R2.reuse, R11, R17 ;  /* 0x0000000b020b7224 */ /* 0x040fe200078e0211 */
[----:B------:R-:W-:Y:S01]  /*0940*/  ISETP.GT.U32.AND P3, PT, R2, R5, PT ;  /* 0x000000050200720c */ /* 0x000fe20003f64070 */
[----:B------:R-:W-:Y:S01]  /*0950*/  IMAD.HI.U32 R8, R6, R15, RZ ;  /* 0x0000000f06087227 */ /* 0x000fe200078e00ff */
[----:B------:R-:W-:-:S02]  /*0960*/  IABS R17, R16 ;  /* 0x0000001000117213 */ /* 0x000fc40000000000 */
[----:B------:R-:W-:Y:S01]  /*0970*/  ISETP.GT.U32.AND P0, PT, R2, R11, PT ;  /* 0x0000000b0200720c */ /* 0x000fe20003f04070 */
[----:B------:R-:W-:Y:S01]  /*0980*/  IMAD.MOV R8, RZ, RZ, -R8 ;  /* 0x000000ffff087224 */ /* 0x000fe200078e0a08 */
[----:B------:R-:W-:Y:S01]  /*0990*/  IABS R57, R22 ;  /* 0x0000001600397213 */ /* 0x000fe20000000000 */
[----:B------:R-:W-:-:S04]  /*09a0*/  IMAD.HI.U32 R10, R6, R19, RZ ;  /* 0x00000013060a7227 */ /* 0x000fc800078e00ff */
[C---:B------:R-:W-:Y:S02]  /*09b0*/  IMAD R15, R2.reuse, R8, R15 ;  /* 0x00000008020f7224 */ /* 0x040fe400078e020f */
[--C-:B------:R-:W-:Y:S02]  /*09c0*/  @!P2 IMAD.IADD R9, R9, 0x1, -R2.reuse ;  /* 0x000000010909a824 */ /* 0x100fe400078e0a02 */
[----:B------:R-:W-:Y:S01]  /*09d0*/  @!P6 IMAD.IADD R7, R7, 0x1, -R2 ;  /* 0x000000010707e824 */ /* 0x000fe200078e0a02 */
[C---:B------:R-:W-:Y:S01]  /*09e0*/  ISETP.GT.U32.AND P2, PT, R2.reuse, R15, PT ;  /* 0x0000000f0200720c */ /* 0x040fe20003f44070 */
[----:B------:R-:W-:Y:S02]  /*09f0*/  IMAD.MOV R10, RZ, RZ, -R10 ;  /* 0x000000ffff0a7224 */ /* 0x000fe400078e0a0a */
[----:B------:R-:W-:Y:S01]  /*0a00*/  @!P0 IMAD.IADD R11, R11, 0x1, -R2 ;  /* 0x000000010b0b8824 */ /* 0x000fe200078e0a02 */
[C---:B------:R-:W-:Y:S01]  /*0a10*/  ISETP.GT.U32.AND P6, PT, R2.reuse, R7, PT ;  /* 0x000000070200720c */ /* 0x040fe20003fc4070 */
[----:B------:R-:W-:Y:S01]  /*0a20*/  IMAD R13, R2, R10, R19 ;  /* 0x0000000a020d7224 */ /* 0x000fe200078e0213 */
[----:B------:R-:W-:Y:S01]  /*0a30*/  IABS R19, R18 ;  /* 0x0000001200137213 */ /* 0x000fe20000000000 */
[----:B------:R-:W-:Y:S01]  /*0a40*/  IMAD.HI.U32 R8, R6, R17, RZ ;  /* 0x0000001106087227 */ /* 0x000fe200078e00ff */
[----:B------:R-:W-:-:S03]  /*0a50*/  ISETP.GE.AND P0, PT, R3, RZ, PT ;  /* 0x000000ff0300720c */ /* 0x000fc60003f06270 */
[----:B------:R-:W-:-:S04]  /*0a60*/  IMAD.HI.U32 R10, R6, R19, RZ ;  /* 0x00000013060a7227 */ /* 0x000fc800078e00ff */
[--C-:B------:R-:W-:Y:S01]  /*0a70*/  @!P2 IMAD.IADD R15, R15, 0x1, -R2.reuse ;  /* 0x000000010f0fa824 */ /* 0x100fe200078e0a02 */
[C---:B------:R-:W-:Y:S01]  /*0a80*/  ISETP.GT.U32.AND P2, PT, R2.reuse, R11, PT ;  /* 0x0000000b0200720c */ /* 0x040fe20003f44070 */
[----:B------:R-:W-:Y:S01]  /*0a90*/  @!P3 IMAD.IADD R5, R5, 0x1, -R2 ;  /* 0x000000010505b824 */ /* 0x000fe200078e0a02 */
[C---:B------:R-:W-:Y:S01]  /*0aa0*/  ISETP.GT.U32.AND P3, PT, R2.reuse, R13, PT ;  /* 0x0000000d0200720c */ /* 0x040fe20003f64070 */
[----:B------:R-:W-:Y:S02]  /*0ab0*/  IMAD.MOV R8, RZ, RZ, -R8 ;  /* 0x000000ffff087224 */ /* 0x000fe400078e0a08 */
[----:B------:R-:W-:Y:S02]  /*0ac0*/  IMAD.MOV R10, RZ, RZ, -R10 ;  /* 0x000000ffff0a7224 */ /* 0x000fe400078e0a0a */
[----:B------:R-:W-:Y:S01]  /*0ad0*/  @!P6 IMAD.IADD R7, R7, 0x1, -R2 ;  /* 0x000000010707e824 */ /* 0x000fe200078e0a02 */
[C---:B------:R-:W-:Y:S01]  /*0ae0*/  ISETP.GT.U32.AND P6, PT, R2.reuse, R9, PT ;  /* 0x000000090200720c */ /* 0x040fe20003fc4070 */
[----:B------:R-:W-:-:S02]  /*0af0*/  IMAD R17, R2, R8, R17 ;  /* 0x0000000802117224 */ /* 0x000fc400078e0211 */
[C---:B------:R-:W-:Y:S01]  /*0b00*/  IMAD R19, R2.reuse, R10, R19 ;  /* 0x0000000a02137224 */ /* 0x040fe200078e0213 */
[----:B------:R-:W-:Y:S01]  /*0b10*/  LOP3.LUT R10, R3, 0x12, RZ, 0xfc, !PT ;  /* 0x00000012030a7812 */ /* 0x000fe200078efcff */
[----:B------:R-:W-:Y:S01]  /*0b20*/  @!P5 IMAD.MOV R7, RZ, RZ, -R7 ;  /* 0x000000ffff07d224 */ /* 0x000fe200078e0a07 */
[C---:B------:R-:W-:Y:S01]  /*0b30*/  ISETP.GT.U32.AND P5, PT, R2.reuse, R17, PT ;  /* 0x000000110200720c */ /* 0x040fe20003fa4070 */
[--C-:B------:R-:W-:Y:S01]  /*0b40*/  @!P2 IMAD.IADD R11, R11, 0x1, -R2.reuse ;  /* 0x000000010b0ba824 */ /* 0x100fe200078e0a02 */
[----:B------:R-:W-:Y:S01]  /*0b50*/  ISETP.GT.U32.AND P2, PT, R2, R19, PT ;  /* 0x000000130200720c */ /* 0x000fe20003f44070 */
[--C-:B------:R-:W-:Y:S01]  /*0b60*/  @!P3 IMAD.IADD R13, R13, 0x1, -R2.reuse ;  /* 0x000000010d0db824 */ /* 0x100fe200078e0a02 */
[----:B------:R-:W-:Y:S01]  /*0b70*/  IABS R23, R10 ;  /* 0x0000000a00177213 */ /* 0x000fe20000000000 */
[----:B------:R-:W-:Y:S01]  /*0b80*/  IMAD.HI.U32 R8, R6, R21, RZ ;  /* 0x0000001506087227 */ /* 0x000fe200078e00ff */
[----:B------:R-:W-:Y:S02]  /*0b90*/  ISETP.GE.AND P3, PT, R14, RZ, PT ;  /* 0x000000ff0e00720c */ /* 0x000fe40003f66270 */
[----:B------:R-:W-:Y:S01]  /*0ba0*/  LOP3.LUT R14, R3, 0x18, RZ, 0xfc, !PT ;  /* 0x00000018030e7812 */ /* 0x000fe200078efcff */
[----:B------:R-:W-:Y:S01]  /*0bb0*/  @!P6 IMAD.IADD R9, R9, 0x1, -R2 ;  /* 0x000000010909e824 */ /* 0x000fe200078e0a02 */
[----:B------:R-:W-:Y:S01]  /*0bc0*/  ISETP.GT.U32.AND P6, PT, R2, R13, PT ;  /* 0x0000000d0200720c */ /* 0x000fe20003fc4070 */
[----:B------:R-:W-:Y:S01]  /*0bd0*/  IMAD.MOV R8, RZ, RZ, -R8 ;  /* 0x000000ffff087224 */ /* 0x000fe200078e0a08 */
[----:B------:R-:W-:Y:S01]  /*0be0*/  IABS R29, R14 ;  /* 0x0000000e001d7213 */ /* 0x000fe20000000000 */
[----:B------:R-:W-:Y:S01]  /*0bf0*/  @!P4 IMAD.MOV R9, RZ, RZ, -R9 ;  /* 0x000000ffff09c224 */ /* 0x000fe200078e0a09 */
[----:B------:R-:W-:Y:S01]  /*0c00*/  ISETP.GE.AND P4, PT, R12, RZ, PT ;  /* 0x000000ff0c00720c */ /* 0x000fe20003f86270 */
[--C-:B------:R-:W-:Y:S01]  /*0c10*/  @!P5 IMAD.IADD R17, R17, 0x1, -R2.reuse ;  /* 0x000000011111d824 */ /* 0x100fe200078e0a02 */
[----:B------:R-:W-:Y:S01]  /*0c20*/  LOP3.LUT R12, R3, 0x14, RZ, 0xfc, !PT ;  /* 0x00000014030c7812 */ /* 0x000fe200078efcff */
[----:B------:R-:W-:Y:S01]  /*0c30*/  IMAD R21, R2, R8, R21 ;  /* 0x0000000802157224 */ /* 0x000fe200078e0215 */
[----:B------:R-:W-:Y:S01]  /*0c40*/  ISETP.GE.AND P5, PT, R20, RZ, PT ;  /* 0x000000ff1400720c */ /* 0x000fe20003fa6270 */
[----:B------:R-:W-:Y:S01]  /*0c50*/  @!P2 IMAD.IADD R19, R19, 0x1, -R2 ;  /* 0x000000011313a824 */ /* 0x000fe200078e0a02 */
[----:B------:R-:W-:Y:S01]  /*0c60*/  IABS R25, R12 ;  /* 0x0000000c00197213 */ /* 0x000fe20000000000 */
[----:B------:R-:W-:Y:S01]  /*0c70*/  IMAD.HI.U32 R8, R6, R23, RZ ;  /* 0x0000001706087227 */ /* 0x000fe200078e00ff */
[----:B------:R-:W-:-:S02]  /*0c80*/  LOP3.LUT R20, R3, 0x28, RZ, 0xfc, !PT ;  /* 0x0000002803147812 */ /* 0x000fc400078efcff */
[C---:B------:R-:W-:Y:S01]  /*0c90*/  ISETP.GT.U32.AND P2, PT, R2.reuse, R19, PT ;  /* 0x000000130200720c */ /* 0x040fe20003f44070 */
[----:B------:R-:W-:Y:S01]  /*0ca0*/  @!P1 IMAD.MOV R11, RZ, RZ, -R11 ;  /* 0x000000ffff0b9224 */ /* 0x000fe200078e0a0b */
[----:B------:R-:W-:Y:S01]  /*0cb0*/  ISETP.GT.U32.AND P1, PT, R2, R17, PT ;  /* 0x000000110200720c */ /* 0x000fe20003f24070 */
[----:B------:R-:W-:Y:S01]  /*0cc0*/  IMAD.MOV R8, RZ, RZ, -R8 ;  /* 0x000000ffff087224 */ /* 0x000fe200078e0a08 */
[----:B------:R-:W-:Y:S01]  /*0cd0*/  IABS R45, R20 ;  /* 0x00000014002d7213 */ /* 0x000fe20000000000 */
[----:B------:R-:W-:Y:S01]  /*0ce0*/  @!P6 IMAD.IADD R13, R13, 0x1, -R2 ;  /* 0x000000010d0de824 */ /* 0x000fe200078e0a02 */
[----:B------:R-:W-:Y:S01]  /*0cf0*/  ISETP.GE.AND P6, PT, R16, RZ, PT ;  /* 0x000000ff1000720c */ /* 0x000fe20003fc6270 */
[----:B------:R-:W-:Y:S01]  /*0d00*/  IMAD R23, R2, R8, R23 ;  /* 0x0000000802177224 */ /* 0x000fe200078e0217 */
[----:B------:R-:W-:Y:S01]  /*0d10*/  LOP3.LUT R16, R3, 0x1a, RZ, 0xfc, !PT ;  /* 0x0000001a03107812 */ /* 0x000fe200078efcff */
[----:B------:R-:W-:-:S03]  /*0d20*/  IMAD.HI.U32 R8, R6, R25, RZ ;  /* 0x0000001906087227 */ /* 0x000fc600078e00ff */
[----:B------:R-:W-:Y:S01]  /*0d30*/  IABS R31, R16 ;  /* 0x00000010001f7213 */ /* 0x000fe20000000000 */
[----:B------:R-:W-:Y:S02]  /*0d40*/  IMAD.MOV R8, RZ, RZ, -R8 ;  /* 0x000000ffff087224 */ /* 0x000fe400078e0a08 */
[--C-:B------:R-:W-:Y:S01]  /*0d50*/  @!P1 IMAD.IADD R17, R17, 0x1, -R2.reuse ;  /* 0x0000000111119824 */ /* 0x100fe200078e0a02 */
[----:B------:R-:W-:Y:S01]  /*0d60*/  ISETP.GE.AND P1, PT, R12, RZ, PT ;  /* 0x000000ff0c00720c */ /* 0x000fe20003f26270 */
[----:B------:R-:W-:Y:S01]  /*0d70*/  @!P2 IMAD.IADD R19, R19, 0x1, -R2 ;  /* 0x000000011313a824 */ /* 0x000fe200078e0a02 */
[C---:B------:R-:W-:Y:S01]  /*0d80*/  ISETP.GT.U32.AND P2, PT, R2.reuse, R23, PT ;  /* 0x000000170200720c */ /* 0x040fe20003f44070 */
[C---:B------:R-:W-:Y:S02]  /*0d90*/  IMAD R25, R2.reuse, R8, R25 ;  /* 0x0000000802197224 */ /* 0x040fe400078e0219 */
[----:B------:R-:W-:Y:S01]  /*0da0*/  @!P0 IMAD.MOV R5, RZ, RZ, -R5 ;  /* 0x000000ffff058224 */ /* 0x000fe200078e0a05 */
[----:B------:R-:W-:Y:S01]  /*0db0*/  ISETP.GT.U32.AND P0, PT, R2, R15, PT ;  /* 0x0000000f0200720c */ /* 0x000fe20003f04070 */
[----:B------:R-:W-:Y:S01]  /*0dc0*/  @!P3 IMAD.MOV R13, RZ, RZ, -R13 ;  /* 0x000000ffff0db224 */ /* 0x000fe200078e0a0d */
[----:B------:R-:W-:Y:S01]  /*0dd0*/  ISETP.GE.AND P3, PT, R10, RZ, PT ;  /* 0x000000ff0a00720c */ /* 0x000fe20003f66270 */
[----:B------:R-:W-:Y:S01]  /*0de0*/  @!P6 IMAD.MOV R17, RZ, RZ, -R17 ;  /* 0x000000ffff11e224 */ /* 0x000fe200078e0a11 */
[----:B------:R-:W-:-:S02]  /*0df0*/  ISETP.GT.U32.AND P6, PT, R2, R25, PT ;  /* 0x000000190200720c */ /* 0x000fc40003fc4070 */
[----:B------:R-:W-:-:S03]  /*0e00*/  LOP3.LUT R10, R3, 0x16, RZ, 0xfc, !PT ;  /* 0x00000016030a7812 */ /* 0x000fc600078efcff */
[----:B------:R-:W-:Y:S01]  /*0e10*/  @!P2 IMAD.IADD R23, R23, 0x1, -R2 ;  /* 0x000000011717a824 */ /* 0x000fe200078e0a02 */
[----:B------:R-:W-:-:S03]  /*0e20*/  IABS R27, R10 ;  /* 0x0000000a001b7213 */ /* 0x000fc60000000000 */
[--C-:B------:R-:W-:Y:S01]  /*0e30*/  @!P0 IMAD.IADD R15, R15, 0x1, -R2.reuse ;  /* 0x000000010f0f8824 */ /* 0x100fe200078e0a02 */
[----:B------:R-:W-:Y:S01]  /*0e40*/  ISETP.GE.AND P0, PT, R18, RZ, PT ;  /* 0x000000ff1200720c */ /* 0x000fe20003f06270 */
[----:B------:R-:W-:Y:S01]  /*0e50*/  IMAD.HI.U32 R8, R6, R27, RZ ;  /* 0x0000001b06087227 */ /* 0x000fe200078e00ff */
[C---:B------:R-:W-:Y:S02]  /*0e60*/  ISETP.GT.U32.AND P2, PT, R2.reuse, R23, PT ;  /* 0x000000170200720c */ /* 0x040fe40003f44070 */
[----:B------:R-:W-:Y:S01]  /*0e70*/  LOP3.LUT R18, R3, 0x26, RZ, 0xfc, !PT ;  /* 0x0000002603127812 */ /* 0x000fe200078efcff */
[----:B------:R-:W-:Y:S02]  /*0e80*/  @!P6 IMAD.IADD R25, R25, 0x1, -R2 ;  /* 0x000000011919e824 */ /* 0x000fe400078e0a02 */
[----:B------:R-:W-:Y:S01]  /*0e90*/  @!P4 IMAD.MOV R15, RZ, RZ, -R15 ;  /* 0x000000ffff0fc224 */ /* 0x000fe200078e0a0f */
[C---:B------:R-:W-:Y:S01]  /*0ea0*/  ISETP.GT.U32.AND P4, PT, R2.reuse, R21, PT ;  /* 0x000000150200720c */ /* 0x040fe20003f84070 */
[----:B------:R-:W-:Y:S01]  /*0eb0*/  IMAD.MOV R12, RZ, RZ, -R8 ;  /* 0x000000ffff0c7224 */ /* 0x000fe200078e0a08 */
[----:B------:R-:W-:Y:S01]  /*0ec0*/  ISETP.GT.U32.AND P6, PT, R2, R25, PT ;  /* 0x000000190200720c */ /* 0x000fe20003fc4070 */
[----:B------:R-:W-:Y:S01]  /*0ed0*/  IMAD.HI.U32 R8, R6, R29, RZ ;  /* 0x0000001d06087227 */ /* 0x000fe200078e00ff */
[----:B------:R-:W-:-:S03]  /*0ee0*/  IABS R43, R18 ;  /* 0x00000012002b7213 */ /* 0x000fc60000000000 */
[----:B------:R-:W-:Y:S02]  /*0ef0*/  IMAD.MOV R8, RZ, RZ, -R8 ;  /* 0x000000ffff087224 */ /* 0x000fe400078e0a08 */
[C---:B------:R-:W-:Y:S02]  /*0f00*/  IMAD R27, R2.reuse, R12, R27 ;  /* 0x0000000c021b7224 */ /* 0x040fe400078e021b */
[----:B------:R-:W-:Y:S01]  /*0f10*/  IMAD R29, R2, R8, R29 ;  /* 0x00000008021d7224 */ /* 0x000fe200078e021d */
[----:B------:R-:W-:Y:S01]  /*0f20*/  LOP3.LUT R8, R3, 0x1c, RZ, 0xfc, !PT ;  /* 0x0000001c03087812 */ /* 0x000fe200078efcff */
[----:B------:R-:W-:Y:S01]  /*0f30*/  @!P0 IMAD.MOV R19, RZ, RZ, -R19 ;  /* 0x000000ffff138224 */ /* 0x000fe200078e0a13 */
[----:B------:R-:W-:Y:S01]  /*0f40*/  ISETP.GE.AND P0, PT, R10, RZ, PT ;  /* 0x000000ff0a00720c */ /* 0x000fe20003f06270 */
[--C-:B------:R-:W-:Y:S01]  /*0f50*/  @!P2 IMAD.IADD R23, R23, 0x1, -R2.reuse ;  /* 0x000000011717a824 */ /* 0x100fe200078e0a02 */
[----:B------:R-:W-:Y:S01]  /*0f60*/  ISETP.GT.U32.AND P2, PT, R2, R27, PT ;  /* 0x0000001b0200720c */ /* 0x000fe20003f44070 */
[----:B------:R-:W-:Y:S01]  /*0f70*/  @!P4 IMAD.IADD R21, R21, 0x1, -R2 ;  /* 0x000000011515c824 */ /* 0x000fe200078e0a02 */
[----:B------:R-:W-:Y:S01]  /*0f80*/  IABS R33, R8 ;  /* 0x0000000800217213 */ /* 0x000fe20000000000 */
[----:B------:R-:W-:-:S03]  /*0f90*/  IMAD.HI.U32 R10, R6, R31, RZ ;  /* 0x0000001f060a7227 */ /* 0x000fc600078e00ff */
[----:B------:R-:W-:Y:S01]  /*0fa0*/  ISETP.GT.U32.AND P4, PT, R2, R21, PT ;  /* 0x000000150200720c */ /* 0x000fe20003f84070 */
[----:B------:R-:W-:Y:S01]  /*0fb0*/  @!P3 IMAD.MOV R23, RZ, RZ, -R23 ;  /* 0x000000ffff17b224 */ /* 0x000fe200078e0a17 */
[----:B------:R-:W-:Y:S01]  /*0fc0*/  ISETP.GE.AND P3, PT, R8, RZ, PT ;  /* 0x000000ff0800720c */ /* 0x000fe20003f66270 */
[----:B------:R-:W-:Y:S01]  /*0fd0*/  @!P6 IMAD.IADD R25, R25, 0x1, -R2 ;  /* 0x000000011919e824 */ /* 0x000fe200078e0a02 */
[----:B------:R-:W-:Y:S01]  /*0fe0*/  ISETP.GT.U32.AND P6, PT, R2, R29, PT ;  /* 0x0000001d0200720c */ /* 0x000fe20003fc4070 */
[----:B------:R-:W-:Y:S02]  /*0ff0*/  IMAD.MOV R10, RZ, RZ, -R10 ;  /* 0x000000ffff0a7224 */ /* 0x000fe400078e0a0a */
[----:B------:R-:W-:-:S04]  /*1000*/  IMAD.HI.U32 R8, R6, R33, RZ ;  /* 0x0000002106087227 */ /* 0x000fc800078e00ff */
[C---:B------:R-:W-:Y:S01]  /*1010*/  IMAD R31, R2.reuse, R10, R31 ;  /* 0x0000000a021f7224 */ /* 0x040fe200078e021f */
[----:B------:R-:W-:Y:S01]  /*1020*/  LOP3.LUT R10, R3, 0x1e, RZ, 0xfc, !PT ;  /* 0x0000001e030a7812 */ /* 0x000fe200078efcff */
[----:B------:R-:W-:Y:S02]  /*1030*/  IMAD.MOV R8, RZ, RZ, -R8 ;  /* 0x000000ffff087224 */ /* 0x000fe400078e0a08 */
[--C-:B------:R-:W-:Y:S01]  /*1040*/  @!P2 IMAD.IADD R27, R27, 0x1, -R2.reuse ;  /* 0x000000011b1ba824 */ /* 0x100fe200078e0a02 */
[----:B------:R-:W-:Y:S01]  /*1050*/  IABS R35, R10 ;  /* 0x0000000a00237213 */ /* 0x000fe20000000000 */
[----:B------:R-:W-:Y:S01]  /*1060*/  @!P1 IMAD.MOV R25, RZ, RZ, -R25 ;  /* 0x000000ffff199224 */ /* 0x000fe200078e0a19 */
[C---:B------:R-:W-:Y:S01]  /*1070*/  ISETP.GT.U32.AND P1, PT, R2.reuse, R31, PT ;  /* 0x0000001f0200720c */ /* 0x040fe20003f24070 */
[C---:B------:R-:W-:Y:S01]  /*1080*/  IMAD R33, R2.reuse, R8, R33 ;  /* 0x0000000802217224 */ /* 0x040fe200078e0221 */
[----:B------:R-:W-:Y:S01]  /*1090*/  ISETP.GT.U32.AND P2, PT, R2, R27, PT ;  /* 0x0000001b0200720c */ /* 0x000fe20003f44070 */
[----:B------:R-:W-:-:S02]  /*10a0*/  @!P6 IMAD.IADD R29, R29, 0x1, -R2 ;  /* 0x000000011d1de824 */ /* 0x000fc400078e0a02 */
[--C-:B------:R-:W-:Y:S01]  /*10b0*/  @!P4 IMAD.IADD R21, R21, 0x1, -R2.reuse ;  /* 0x000000011515c824 */ /* 0x100fe200078e0a02 */
[----:B------:R-:W-:Y:S01]  /*10c0*/  ISETP.GT.U32.AND P6, PT, R2, R33, PT ;  /* 0x000000210200720c */ /* 0x000fe20003fc4070 */
[----:B------:R-:W-:Y:S01]  /*10d0*/  IMAD.HI.U32 R8, R6, R35, RZ ;  /* 0x0000002306087227 */ /* 0x000fe200078e00ff */
[----:B------:R-:W-:Y:S02]  /*10e0*/  ISETP.GE.AND P4, PT, R14, RZ, PT ;  /* 0x000000ff0e00720c */ /* 0x000fe40003f86270 */
[----:B------:R-:W-:Y:S01]  /*10f0*/  LOP3.LUT R14, R3, 0x20, RZ, 0xfc, !PT ;  /* 0x00000020030e7812 */ /* 0x000fe200078efcff */
[----:B------:R-:W-:Y:S01]  /*1100*/  @!P5 IMAD.MOV R21, RZ, RZ, -R21 ;  /* 0x000000ffff15d224 */ /* 0x000fe200078e0a15 */
[----:B------:R-:W-:Y:S01]  /*1110*/  ISETP.GE.AND P5, PT, R16, RZ, PT ;  /* 0x000000ff1000720c */ /* 0x000fe20003fa6270 */
[--C-:B------:R-:W-:Y:S01]  /*1120*/  @!P1 IMAD.IADD R31, R31, 0x1, -R2.reuse ;  /* 0x000000011f1f9824 */ /* 0x100fe200078e0a02 */
[----:B------:R-:W-:Y:S01]  /*1130*/  LOP3.LUT R16, R3, 0x22, RZ, 0xfc, !PT ;  /* 0x0000002203107812 */ /* 0x000fe200078efcff */
[----:B------:R-:W-:Y:S01]  /*1140*/  @!P2 IMAD.IADD R27, R27, 0x1, -R2 ;  /* 0x000000011b1ba824 */ /* 0x000fe200078e0a02 */
[----:B------:R-:W-:Y:S01]  /*1150*/  IABS R37, R14 ;  /* 0x0000000e00257213 */ /* 0x000fe20000000000 */
[----:B------:R-:W-:Y:S01]  /*1160*/  IMAD.MOV R8, RZ, RZ, -R8 ;  /* 0x000000ffff087224 */ /* 0x000fe200078e0a08 */
[----:B------:R-:W-:Y:S01]  /*1170*/  IABS R39, R16 ;  /* 0x0000001000277213 */ /* 0x000fe20000000000 */
[----:B------:R-:W-:Y:S01]  /*1180*/  @!P6 IMAD.IADD R33, R33, 0x1, -R2 ;  /* 0x000000012121e824 */ /* 0x000fe200078e0a02 */
[C---:B------:R-:W-:Y:S01]  /*1190*/  ISETP.GT.U32.AND P1, PT, R2.reuse, R29, PT ;  /* 0x0000001d0200720c */ /* 0x040fe20003f24070 */
[----:B------:R-:W-:Y:S01]  /*11a0*/  IMAD R35, R2, R8, R35 ;  /* 0x0000000802237224 */ /* 0x000fe200078e0223 */
[----:B------:R-:W-:Y:S01]  /*11b0*/  ISETP.GE.AND P2, PT, R10, RZ, PT ;  /* 0x000000ff0a00720c */ /* 0x000fe20003f46270 */
[----:B------:R-:W-:Y:S01]  /*11c0*/  IMAD.HI.U32 R10, R6, R37, RZ ;  /* 0x00000025060a7227 */ /* 0x000fe200078e00ff */
[----:B------:R-:W-:-:S03]  /*11d0*/  ISETP.GT.U32.AND P6, PT, R2, R31, PT ;  /* 0x0000001f0200720c */ /* 0x000fc60003fc4070 */
[----:B------:R-:W-:-:S04]  /*11e0*/  IMAD.HI.U32 R12, R6, R39, RZ ;  /* 0x00000027060c7227 */ /* 0x000fc800078e00ff */
[----:B------:R-:W-:Y:S02]  /*11f0*/  IMAD.MOV R10, RZ, RZ, -R10 ;  /* 0x000000ffff0a7224 */ /* 0x000fe400078e0a0a */
[----:B------:R-:W-:Y:S02]  /*1200*/  IMAD.MOV R12, RZ, RZ, -R12 ;  /* 0x000000ffff0c7224 */ /* 0x000fe400078e0a0c */
[C---:B------:R-:W-:Y:S02]  /*1210*/  IMAD R37, R2.reuse, R10, R37 ;  /* 0x0000000a02257224 */ /* 0x040fe400078e0225 */
[C---:B------:R-:W-:Y:S01]  /*1220*/  IMAD R39, R2.reuse, R12, R39 ;  /* 0x0000000c02277224 */ /* 0x040fe200078e0227 */
[----:B------:R-:W-:Y:S01]  /*1230*/  LOP3.LUT R12, R3, 0x24, RZ, 0xfc, !PT ;  /* 0x00000024030c7812 */ /* 0x000fe200078efcff */
[--C-:B------:R-:W-:Y:S01]  /*1240*/  @!P1 IMAD.IADD R29, R29, 0x1, -R2.reuse ;  /* 0x000000011d1d9824 */ /* 0x100fe200078e0a02 */
[C---:B------:R-:W-:Y:S01]  /*1250*/  ISETP.GT.U32.AND P1, PT, R2.reuse, R35, PT ;  /* 0x000000230200720c */ /* 0x040fe20003f24070 */
[----:B------:R-:W-:Y:S01]  /*1260*/  @!P6 IMAD.IADD R31, R31, 0x1, -R2 ;  /* 0x000000011f1fe824 */ /* 0x000fe200078e0a02 */
[C---:B------:R-:W-:Y:S01]  /*1270*/  ISETP.GT.U32.AND P6, PT, R2.reuse, R39, PT ;  /* 0x000000270200720c */ /* 0x040fe20003fc4070 */
[----:B------:R-:W-:Y:S01]  /*1280*/  @!P4 IMAD.MOV R29, RZ, RZ, -R29 ;  /* 0x000000ffff1dc224 */ /* 0x000fe200078e0a1d */
[C---:B------:R-:W-:Y:S01]  /*1290*/  ISETP.GT.U32.AND P4, PT, R2.reuse, R37, PT ;  /* 0x000000250200720c */ /* 0x040fe20003f84070 */
[----:B------:R-:W-:Y:S01]  /*12a0*/  @!P0 IMAD.MOV R27, RZ, RZ, -R27 ;  /* 0x000000ffff1b8224 */ /* 0x000fe200078e0a1b */
[----:B------:R-:W-:Y:S01]  /*12b0*/  IABS R41, R12 ;  /* 0x0000000c00297213 */ /* 0x000fe20000000000 */
[----:B------:R-:W-:Y:S01]  /*12c0*/  @!P5 IMAD.MOV R31, RZ, RZ, -R31 ;  /* 0x000000ffff1fd224 */ /* 0x000fe200078e0a1f */
[----:B------:R-:W-:-:S03]  /*12d0*/  ISETP.GT.U32.AND P0, PT, R2, R33, PT ;  /* 0x000000210200720c */ /* 0x000fc60003f04070 */
[----:B------:R-:W-:-:S04]  /*12e0*/  IMAD.HI.U32 R8, R6, R41, RZ ;  /* 0x0000002906087227 */ /* 0x000fc800078e00ff */
[--C-:B------:R-:W-:Y:S01]  /*12f0*/  @!P1 IMAD.IADD R35, R35, 0x1, -R2.reuse ;  /* 0x0000000123239824 */ /* 0x100fe200078e0a02 */
[----:B------:R-:W-:Y:S01]  /*1300*/  ISETP.GE.AND P1, PT, R16, RZ, PT ;  /* 0x000000ff1000720c */ /* 0x000fe20003f26270 */
[--C-:B------:R-:W-:Y:S01]  /*1310*/  @!P4 IMAD.IADD R37, R37, 0x1, -R2.reuse ;  /* 0x000000012525c824 */ /* 0x100fe200078e0a02 */
[----:B------:R-:W-:Y:S01]  /*1320*/  LOP3.LUT R16, R3, 0x2c, RZ, 0xfc, !PT ;  /* 0x0000002c03107812 */ /* 0x000fe200078efcff */
[----:B------:R-:W-:Y:S01]  /*1330*/  @!P6 IMAD.IADD R39, R39, 0x1, -R2 ;  /* 0x000000012727e824 */ /* 0x000fe200078e0a02 */
[C---:B------:R-:W-:Y:S01]  /*1340*/  ISETP.GT.U32.AND P4, PT, R2.reuse, R35, PT ;  /* 0x000000230200720c */ /* 0x040fe20003f84070 */
[----:B------:R-:W-:Y:S01]  /*1350*/  IMAD.MOV R10, RZ, RZ, -R8 ;  /* 0x000000ffff0a7224 */ /* 0x000fe200078e0a08 */
[----:B------:R-:W-:Y:S01]  /*1360*/  ISETP.GT.U32.AND P5, PT, R2, R37, PT ;  /* 0x000000250200720c */ /* 0x000fe20003fa4070 */
[----:B------:R-:W-:Y:S01]  /*1370*/  IMAD.HI.U32 R8, R6, R43, RZ ;  /* 0x0000002b06087227 */ /* 0x000fe200078e00ff */
[C---:B------:R-:W-:Y:S02]  /*1380*/  ISETP.GT.U32.AND P6, PT, R2.reuse, R39, PT ;  /* 0x000000270200720c */ /* 0x040fe40003fc4070 */
[----:B------:R-:W-:Y:S01]  /*1390*/  IABS R49, R16 ;  /* 0x0000001000317213 */ /* 0x000fe20000000000 */
[----:B------:R-:W-:-:S02]  /*13a0*/  IMAD R41, R2, R10, R41 ;  /* 0x0000000a02297224 */ /* 0x000fc400078e0229 */
[----:B------:R-:W-:-:S04]  /*13b0*/  IMAD.HI.U32 R10, R6, R45, RZ ;  /* 0x0000002d060a7227 */ /* 0x000fc800078e00ff */
[----:B------:R-:W-:Y:S02]  /*13c0*/  IMAD.MOV R8, RZ, RZ, -R8 ;  /* 0x000000ffff087224 */ /* 0x000fe400078e0a08 */
[----:B------:R-:W-:Y:S02]  /*13d0*/  IMAD.MOV R10, RZ, RZ, -R10 ;  /* 0x000000ffff0a7224 */ /* 0x000fe400078e0a0a */
[C---:B------:R-:W-:Y:S02]  /*13e0*/  IMAD R43, R2.reuse, R8, R43 ;  /* 0x00000008022b7224 */ /* 0x040fe400078e022b */
[C---:B------:R-:W-:Y:S02]  /*13f0*/  IMAD R45, R2.reuse, R10, R45 ;  /* 0x0000000a022d7224 */ /* 0x040fe400078e022d */
[--C-:B------:R-:W-:Y:S01]  /*1400*/  @!P4 IMAD.IADD R35, R35, 0x1, -R2.reuse ;  /* 0x000000012323c824 */ /* 0x100fe200078e0a02 */
[C---:B------:R-:W-:Y:S01]  /*1410*/  ISETP.GT.U32.AND P4, PT, R2.reuse, R43, PT ;  /* 0x0000002b0200720c */ /* 0x040fe20003f84070 */
[--C-:B------:R-:W-:Y:S01]  /*1420*/  @!P6 IMAD.IADD R39, R39, 0x1, -R2.reuse ;  /* 0x000000012727e824 */ /* 0x100fe200078e0a02 */
[----:B------:R-:W-:Y:S01]  /*1430*/  ISETP.GT.U32.AND P6, PT, R2, R45, PT ;  /* 0x0000002d0200720c */ /* 0x000fe20003fc4070 */
[--C-:B------:R-:W-:Y:S01]  /*1440*/  @!P0 IMAD.IADD R33, R33, 0x1, -R2.reuse ;  /* 0x0000000121218824 */ /* 0x100fe200078e0a02 */
[----:B------:R-:W-:Y:S01]  /*1450*/  ISETP.GE.AND P0, PT, R14, RZ, PT ;  /* 0x000000ff0e00720c */ /* 0x000fe20003f06270 */
[----:B------:R-:W-:Y:S01]  /*1460*/  @!P5 IMAD.IADD R37, R37, 0x1, -R2 ;  /* 0x000000012525d824 */ /* 0x000fe200078e0a02 */
[----:B------:R-:W-:Y:S01]  /*1470*/  LOP3.LUT R14, R3, 0x2a, RZ, 0xfc, !PT ;  /* 0x0000002a030e7812 */ /* 0x000fe200078efcff */
[----:B------:R-:W-:Y:S01]  /*1480*/  IMAD.HI.U32 R10, R6, R49, RZ ;  /* 0x00000031060a7227 */ /* 0x000fe200078e00ff */
[----:B------:R-:W-:-:S02]  /*1490*/  ISETP.GE.AND P5, PT, R12, RZ, PT ;  /* 0x000000ff0c00720c */ /* 0x000fc40003fa6270 */
[----:B------:R-:W-:Y:S01]  /*14a0*/  IABS R47, R14 ;  /* 0x0000000e002f7213 */ /* 0x000fe20000000000 */
[----:B------:R-:W-:Y:S02]  /*14b0*/  IMAD.MOV R10, RZ, RZ, -R10 ;  /* 0x000000ffff0a7224 */ /* 0x000fe400078e0a0a */
[--C-:B------:R-:W-:Y:S01]  /*14c0*/  @!P4 IMAD.IADD R43, R43, 0x1, -R2.reuse ;  /* 0x000000012b2bc824 */ /* 0x100fe200078e0a02 */
[----:B------:R-:W-:Y:S01]  /*14d0*/  ISETP.GE.AND P4, PT, R20, RZ, PT ;  /* 0x000000ff1400720c */ /* 0x000fe20003f86270 */
[----:B------:R-:W-:Y:S01]  /*14e0*/  @!P6 IMAD.IADD R45, R45, 0x1, -R2 ;  /* 0x000000012d2de824 */ /* 0x000fe200078e0a02 */
[----:B------:R-:W-:Y:S01]  /*14f0*/  LOP3.LUT R20, R3, 0x32, RZ, 0xfc, !PT ;  /* 0x0000003203147812 */ /* 0x000fe200078efcff */
[----:B------:R-:W-:Y:S01]  /*1500*/  IMAD.HI.U32 R8, R6, R47, RZ ;  /* 0x0000002f06087227 */ /* 0x000fe200078e00ff */
[----:B------:R-:W-:Y:S02]  /*1510*/  ISETP.GT.U32.AND P6, PT, R2, R43, PT ;  /* 0x0000002b0200720c */ /* 0x000fe40003fc4070 */
[----:B------:R-:W-:Y:S01]  /*1520*/  IABS R55, R20 ;  /* 0x0000001400377213 */ /* 0x000fe20000000000 */
[----:B------:R-:W-:-:S02]  /*1530*/  IMAD.MOV R8, RZ, RZ, -R8 ;  /* 0x000000ffff087224 */ /* 0x000fc400078e0a08 */
[----:B------:R-:W-:Y:S01]  /*1540*/  @!P0 IMAD.MOV R37, RZ, RZ, -R37 ;  /* 0x000000ffff258224 */ /* 0x000fe200078e0a25 */
[C---:B------:R-:W-:Y:S01]  /*1550*/  ISETP.GT.U32.AND P0, PT, R2.reuse, R45, PT ;  /* 0x0000002d0200720c */ /* 0x040fe20003f04070 */
[C---:B------:R-:W-:Y:S01]  /*1560*/  IMAD R47, R2.reuse, R8, R47 ;  /* 0x00000008022f7224 */ /* 0x040fe200078e022f */
[----:B------:R-:W-:Y:S01]  /*1570*/  LOP3.LUT R8, R3, 0x2e, RZ, 0xfc, !PT ;  /* 0x0000002e03087812 */ /* 0x000fe200078efcff */
[----:B------:R-:W-:Y:S01]  /*1580*/  @!P3 IMAD.MOV R33, RZ, RZ, -R33 ;  /* 0x000000ffff21b224 */ /* 0x000fe200078e0a21 */
[C---:B------:R-:W-:Y:S01]  /*1590*/  ISETP.GT.U32.AND P3, PT, R2.reuse, R41, PT ;  /* 0x000000290200720c */ /* 0x040fe20003f64070 */
[C---:B------:R-:W-:Y:S01]  /*15a0*/  IMAD R49, R2.reuse, R10, R49 ;  /* 0x0000000a02317224 */ /* 0x040fe200078e0231 */
[----:B------:R-:W-:Y:S01]  /*15b0*/  IABS R51, R8 ;  /* 0x0000000800337213 */ /* 0x000fe20000000000 */
[----:B------:R-:W-:Y:S01]  /*15c0*/  @!P6 IMAD.IADD R43, R43, 0x1, -R2 ;  /* 0x000000012b2be824 */ /* 0x000fe200078e0a02 */
[----:B------:R-:W-:Y:S01]  /*15d0*/  ISETP.GT.U32.AND P6, PT, R2, R47, PT ;  /* 0x0000002f0200720c */ /* 0x000fe20003fc4070 */
[----:B------:R-:W-:Y:S01]  /*15e0*/  @!P1 IMAD.MOV R39, RZ, RZ, -R39 ;  /* 0x000000ffff279224 */ /* 0x000fe200078e0a27 */
[----:B------:R-:W-:Y:S01]  /*15f0*/  ISETP.GE.AND P1, PT, R14, RZ, PT ;  /* 0x000000ff0e00720c */ /* 0x000fe20003f26270 */
[----:B------:R-:W-:-:S02]  /*1600*/  @!P2 IMAD.MOV R35, RZ, RZ, -R35 ;  /* 0x000000ffff23a224 */ /* 0x000fc400078e0a23 */
[----:B------:R-:W-:Y:S01]  /*1610*/  @!P0 IMAD.IADD R45, R45, 0x1, -R2 ;  /* 0x000000012d2d8824 */ /* 0x000fe200078e0a02 */
[----:B------:R-:W-:Y:S01]  /*1620*/  ISETP.GE.AND P0, PT, R8, RZ, PT ;  /* 0x000000ff0800720c */ /* 0x000fe20003f06270 */
[----:B------:R-:W-:-:S04]  /*1630*/  IMAD.HI.U32 R8, R6, R51, RZ ;  /* 0x0000003306087227 */ /* 0x000fc800078e00ff */
[----:B------:R-:W-:Y:S02]  /*1640*/  IMAD.MOV R14, RZ, RZ, -R8 ;  /* 0x000000ffff0e7224 */ /* 0x000fe400078e0a08 */
[--C-:B------:R-:W-:Y:S01]  /*1650*/  @!P6 IMAD.IADD R47, R47, 0x1, -R2.reuse ;  /* 0x000000012f2fe824 */ /* 0x100fe200078e0a02 */
[----:B------:R-:W-:Y:S01]  /*1660*/  ISETP.GT.U32.AND P6, PT, R2, R49, PT ;  /* 0x000000310200720c */ /* 0x000fe20003fc4070 */
[----:B------:R-:W-:Y:S01]  /*1670*/  @!P3 IMAD.IADD R41, R41, 0x1, -R2 ;  /* 0x000000012929b824 */ /* 0x000fe200078e0a02 */
[----:B------:R-:W-:Y:S01]  /*1680*/  ISETP.GE.AND P3, PT, R18, RZ, PT ;  /* 0x000000ff1200720c */ /* 0x000fe20003f66270 */
[----:B------:R-:W-:Y:S01]  /*1690*/  IMAD R51, R2, R14, R51 ;  /* 0x0000000e02337224 */ /* 0x000fe200078e0233 */
[C---:B------:R-:W-:Y:S01]  /*16a0*/  LOP3.LUT R18, R3.reuse, 0x30, RZ, 0xfc, !PT ;  /* 0x0000003003127812 */ /* 0x040fe200078efcff */
[----:B------:R-:W-:Y:S01]  /*16b0*/  IMAD.HI.U32 R12, R6, R59, RZ ;  /* 0x0000003b060c7227 */ /* 0x000fe200078e00ff */
[----:B------:R-:W-:Y:S02]  /*16c0*/  ISETP.GT.U32.AND P2, PT, R2, R41, PT ;  /* 0x000000290200720c */ /* 0x000fe40003f44070 */
[----:B------:R-:W-:Y:S01]  /*16d0*/  IABS R53, R18 ;  /* 0x0000001200357213 */ /* 0x000fe20000000000 */
[----:B------:R-:W-:Y:S01]  /*16e0*/  IMAD.MOV R12, RZ, RZ, -R12 ;  /* 0x000000ffff0c7224 */ /* 0x000fe200078e0a0c */
[----:B------:R-:W-:Y:S01]  /*16f0*/  LOP3.LUT R14, R3, 0x3a, RZ, 0xfc, !PT ;  /* 0x0000003a030e7812 */ /* 0x000fe200078efcff */
[----:B------:R-:W-:-:S03]  /*1700*/  IMAD.HI.U32 R8, R6, R55, RZ ;  /* 0x0000003706087227 */ /* 0x000fc600078e00ff */
[----:B------:R-:W-:Y:S01]  /*1710*/  IABS R63, R14 ;  /* 0x0000000e003f7213 */ /* 0x000fe20000000000 */
[----:B------:R-:W-:Y:S01]  /*1720*/  @!P6 IMAD.IADD R49, R49, 0x1, -R2 ;  /* 0x000000013131e824 */ /* 0x000fe200078e0a02 */
[----:B------:R-:W-:Y:S01]  /*1730*/  ISETP.GT.U32.AND P6, PT, R2, R51, PT ;  /* 0x000000330200720c */ /* 0x000fe20003fc4070 */
[----:B------:R-:W-:-:S04]  /*1740*/  IMAD.HI.U32 R10, R6, R53, RZ ;  /* 0x00000035060a7227 */ /* 0x000fc800078e00ff */
[----:B------:R-:W-:Y:S01]  /*1750*/  @!P2 IMAD.IADD R41, R41, 0x1, -R2 ;  /* 0x000000012929a824 */ /* 0x000fe200078e0a02 */
[----:B------:R-:W-:Y:S01]  /*1760*/  ISETP.GE.AND P2, PT, R16, RZ, PT ;  /* 0x000000ff1000720c */ /* 0x000fe20003f46270 */
[----:B------:R-:W-:Y:S02]  /*1770*/  IMAD.MOV R16, RZ, RZ, -R10 ;  /* 0x000000ffff107224 */ /* 0x000fe400078e0a0a */
[----:B------:R-:W-:-:S04]  /*1780*/  IMAD.HI.U32 R10, R6, R57, RZ ;  /* 0x00000039060a7227 */ /* 0x000fc800078e00ff */
[----:B------:R-:W-:Y:S01]  /*1790*/  @!P6 IMAD.IADD R51, R51, 0x1, -R2 ;  /* 0x000000013333e824 */ /* 0x000fe200078e0a02 */
[C---:B------:R-:W-:Y:S01]  /*17a0*/  ISETP.GT.U32.AND P6, PT, R2.reuse, R49, PT ;  /* 0x000000310200720c */ /* 0x040fe20003fc4070 */
[----:B------:R-:W-:Y:S02]  /*17b0*/  IMAD.MOV R10, RZ, RZ, -R10 ;  /* 0x000000ffff0a7224 */ /* 0x000fe400078e0a0a */
[C---:B------:R-:W-:Y:S01]  /*17c0*/  IMAD R59, R2.reuse, R12, R59 ;  /* 0x0000000c023b7224 */ /* 0x040fe200078e023b */
[C---:B------:R-:W-:Y:S01]  /*17d0*/  LOP3.LUT R12, R3.reuse, 0x38, RZ, 0xfc, !PT ;  /* 0x00000038030c7812 */ /* 0x040fe200078efcff */
[C---:B------:R-:W-:Y:S01]  /*17e0*/  IMAD R57, R2.reuse, R10, R57 ;  /* 0x0000000a02397224 */ /* 0x040fe200078e0239 */
[C---:B------:R-:W-:Y:S01]  /*17f0*/  LOP3.LUT R10, R3.reuse, 0x3e, RZ, 0xfc, !PT ;  /* 0x0000003e030a7812 */ /* 0x040fe200078efcff */
[----:B------:R-:W-:Y:S01]  /*1800*/  @!P5 IMAD.MOV R41, RZ, RZ, -R41 ;  /* 0x000000ffff29d224 */ /* 0x000fe200078e0a29 */
[----:B------:R-:W-:Y:S01]  /*1810*/  IABS R61, R12 ;  /* 0x0000000c003d7213 */ /* 0x000fe20000000000 */
[C---:B------:R-:W-:Y:S01]  /*1820*/  IMAD R53, R2.reuse, R16, R53 ;  /* 0x0000001002357224 */ /* 0x040fe200078e0235 */
[C---:B------:R-:W-:Y:S01]  /*1830*/  ISETP.GT.U32.AND P5, PT, R2.reuse, R47, PT ;  /* 0x0000002f0200720c */ /* 0x040fe20003fa4070 */
[----:B------:R-:W-:Y:S01]  /*1840*/  IMAD.MOV R8, RZ, RZ, -R8 ;  /* 0x000000ffff087224 */ /* 0x000fe200078e0a08 */
[----:B------:R-:W-:Y:S01]  /*1850*/  LOP3.LUT R16, R3, 0x3c, RZ, 0xfc, !PT ;  /* 0x0000003c03107812 */ /* 0x000fe200078efcff */
[----:B------:R-:W-:Y:S01]  /*1860*/  @!P6 IMAD.IADD R49, R49, 0x1, -R2 ;  /* 0x000000013131e824 */ /* 0x000fe200078e0a02 */
[----:B------:R-:W-:Y:S01]  /*1870*/  ISETP.GT.U32.AND P6, PT, R2, R57, PT ;  /* 0x000000390200720c */ /* 0x000fe20003fc4070 */
[----:B------:R-:W-:Y:S01]  /*1880*/  IMAD.HI.U32 R3, R6, R61, RZ ;  /* 0x0000003d06037227 */ /* 0x000fe200078e00ff */
[----:B------:R-:W-:-:S02]  /*1890*/  IABS R65, R16 ;  /* 0x0000001000417213 */ /* 0x000fc40000000000 */
[----:B------:R-:W-:Y:S01]  /*18a0*/  IABS R67, R10 ;  /* 0x0000000a00437213 */ /* 0x000fe20000000000 */
[C---:B------:R-:W-:Y:S02]  /*18b0*/  IMAD R55, R2.reuse, R8, R55 ;  /* 0x0000000802377224 */ /* 0x040fe400078e0237 */
[----:B------:R-:W-:Y:S01]  /*18c0*/  @!P3 IMAD.MOV R43, RZ, RZ, -R43 ;  /* 0x000000ffff2bb224 */ /* 0x000fe200078e0a2b */
[C---:B------:R-:W-:Y:S01]  /*18d0*/  ISETP.GT.U32.AND P3, PT, R2.reuse, R51, PT ;  /* 0x000000330200720c */ /* 0x040fe20003f64070 */
[----:B------:R-:W-:Y:S02]  /*18e0*/  IMAD.MOV R3, RZ, RZ, -R3 ;  /* 0x000000ffff037224 */ /* 0x000fe400078e0a03 */
[----:B------:R-:W-:Y:S01]  /*18f0*/  @!P4 IMAD.MOV R45, RZ, RZ, -R45 ;  /* 0x000000ffff2dc224 */ /* 0x000fe200078e0a2d */
[C---:B------:R-:W-:Y:S01]  /*1900*/  ISETP.GT.U32.AND P4, PT, R2.reuse, R53, PT ;  /* 0x000000350200720c */ /* 0x040fe20003f84070 */
[----:B------:R-:W-:Y:S01]  /*1910*/  @!P5 IMAD.IADD R47, R47, 0x1, -R2 ;  /* 0x000000012f2fd824 */ /* 0x000fe200078e0a02 */
[C---:B------:R-:W-:Y:S01]  /*1920*/  ISETP.GT.U32.AND P5, PT, R2.reuse, R55, PT ;  /* 0x000000370200720c */ /* 0x040fe20003fa4070 */
[----:B------:R-:W-:-:S02]  /*1930*/  IMAD R61, R2, R3, R61 ;  /* 0x00000003023d7224 */ /* 0x000fc400078e023d */
[--C-:B------:R-:W-:Y:S02]  /*1940*/  @!P6 IMAD.IADD R57, R57, 0x1, -R2.reuse ;  /* 0x000000013939e824 */ /* 0x100fe400078e0a02 */
[----:B------:R-:W-:Y:S01]  /*1950*/  @!P2 IMAD.MOV R49, RZ, RZ, -R49 ;  /* 0x000000ffff31a224 */ /* 0x000fe200078e0a31 */
[C---:B------:R-:W-:Y:S01]  /*1960*/  ISETP.GT.U32.AND P6, PT, R2.reuse, R61, PT ;  /* 0x0000003d0200720c */ /* 0x040fe20003fc4070 */
[----:B------:R-:W-:Y:S01]  /*1970*/  @!P3 IMAD.IADD R51, R51, 0x1, -R2 ;  /* 0x000000013333b824 */ /* 0x000fe200078e0a02 */
[----:B------:R-:W-:Y:S01]  /*1980*/  ISETP.GT.U32.AND P3, PT, R2, R59, PT ;  /* 0x0000003b0200720c */ /* 0x000fe20003f64070 */
[----:B------:R-:W-:Y:S01]  /*1990*/  IMAD.HI.U32 R3, R6, R65, RZ ;  /* 0x0000004106037227 */ /* 0x000fe200078e00ff */
[----:B------:R-:W-:-:S03]  /*19a0*/  ISETP.GT.U32.AND P2, PT, R2, R57, PT ;  /* 0x000000390200720c */ /* 0x000fc60003f44070 */
[--C-:B------:R-:W-:Y:S01]  /*19b0*/  @!P4 IMAD.IADD R53, R53, 0x1, -R2.reuse ;  /* 0x000000013535c824 */ /* 0x100fe200078e0a02 */
[----:B------:R-:W-:Y:S01]  /*19c0*/  ISETP.GE.AND P4, PT, R18, RZ, PT ;  /* 0x000000ff1200720c */ /* 0x000fe20003f86270 */
[--C-:B------:R-:W-:Y:S02]  /*19d0*/  @!P5 IMAD.IADD R55, R55, 0x1, -R2.reuse ;  /* 0x000000013737d824 */ /* 0x100fe400078e0a02 */
[----:B------:R-:W-:Y:S01]  /*19e0*/  @!P1 IMAD.MOV R47, RZ, RZ, -R47 ;  /* 0x000000ffff2f9224 */ /* 0x000fe200078e0a2f */
[C---:B------:R-:W-:Y:S01]  /*19f0*/  ISETP.GT.U32.AND P5, PT, R2.reuse, R53, PT ;  /* 0x000000350200720c */ /* 0x040fe20003fa4070 */
[----:B------:R-:W-:Y:S01]  /*1a00*/  @!P6 IMAD.IADD R61, R61, 0x1, -R2 ;  /* 0x000000013d3de824 */ /* 0x000fe200078e0a02 */
[----:B------:R-:W-:Y:S01]  /*1a10*/  ISETP.GT.U32.AND P1, PT, R2, R55, PT ;  /* 0x000000370200720c */ /* 0x000fe20003f24070 */
[----:B------:R-:W-:-:S03]  /*1a20*/  IMAD.HI.U32 R8, R6, R63, RZ ;  /* 0x0000003f06087227 */ /* 0x000fc600078e00ff */
[----:B------:R-:W-:Y:S01]  /*1a30*/  ISETP.GT.U32.AND P6, PT, R2, R61, PT ;  /* 0x0000003d0200720c */ /* 0x000fe20003fc4070 */
[----:B------:R-:W-:Y:S02]  /*1a40*/  IMAD.MOV R3, RZ, RZ, -R3 ;  /* 0x000000ffff037224 */ /* 0x000fe400078e0a03 */
[----:B------:R-:W-:Y:S02]  /*1a50*/  IMAD.MOV R8, RZ, RZ, -R8 ;  /* 0x000000ffff087224 */ /* 0x000fe400078e0a08 */
[----:B------:R-:W-:Y:S02]  /*1a60*/  @!P3 IMAD.IADD R59, R59, 0x1, -R2 ;  /* 0x000000013b3bb824 */ /* 0x000fe400078e0a02 */
[----:B------:R-:W-:-:S03]  /*1a70*/  IMAD.HI.U32 R6, R6, R67, RZ ;  /* 0x0000004306067227 */ /* 0x000fc600078e00ff */
[C---:B------:R-:W-:Y:S01]  /*1a80*/  ISETP.GT.U32.AND P3, PT, R2.reuse, R59, PT ;  /* 0x0000003b0200720c */ /* 0x040fe20003f64070 */
[C---:B------:R-:W-:Y:S02]  /*1a90*/  IMAD R65, R2.reuse, R3, R65 ;  /* 0x0000000302417224 */ /* 0x040fe400078e0241 */
[C---:B------:R-:W-:Y:S02]  /*1aa0*/  IMAD R63, R2.reuse, R8, R63 ;  /* 0x00000008023f7224 */ /* 0x040fe400078e023f */
[----:B------:R-:W-:Y:S02]  /*1ab0*/  IMAD.MOV R6, RZ, RZ, -R6 ;  /* 0x000000ffff067224 */ /* 0x000fe400078e0a06 */
[--C-:B------:R-:W-:Y:S01]  /*1ac0*/  @!P2 IMAD.IADD R57, R57, 0x1, -R2.reuse ;  /* 0x000000013939a824 */ /* 0x100fe200078e0a02 */
[C---:B------:R-:W-:Y:S01]  /*1ad0*/  ISETP.GT.U32.AND P2, PT, R2.reuse, R65, PT ;  /* 0x000000410200720c */ /* 0x040fe20003f44070 */
[--C-:B------:R-:W-:Y:S01]  /*1ae0*/  @!P5 IMAD.IADD R53, R53, 0x1, -R2.reuse ;  /* 0x000000013535d824 */ /* 0x100fe200078e0a02 */
[----:B------:R-:W-:Y:S01]  /*1af0*/  ISETP.GT.U32.AND P5, PT, R2, R63, PT ;  /* 0x0000003f0200720c */ /* 0x000fe20003fa4070 */
[----:B------:R-:W-:Y:S01]  /*1b00*/  @!P1 IMAD.IADD R55, R55, 0x1, -R2 ;  /* 0x0000000137379824 */ /* 0x000fe200078e0a02 */
[----:B------:R-:W-:Y:S01]  /*1b10*/  ISETP.GE.AND P1, PT, R22, RZ, PT ;  /* 0x000000ff1600720c */ /* 0x000fe20003f26270 */
[----:B------:R-:W-:-:S02]  /*1b20*/  IMAD R67, R2, R6, R67 ;  /* 0x0000000602437224 */ /* 0x000fc400078e0243 */
[--C-:B------:R-:W-:Y:S02]  /*1b30*/  @!P6 IMAD.IADD R61, R61, 0x1, -R2.reuse ;  /* 0x000000013d3de824 */ /* 0x100fe400078e0a02 */
[----:B------:R-:W-:Y:S01]  /*1b40*/  @!P0 IMAD.MOV R51, RZ, RZ, -R51 ;  /* 0x000000ffff338224 */ /* 0x000fe200078e0a33 */
[----:B------:R-:W-:Y:S01]  /*1b50*/  ISETP.GT.U32.AND P6, PT, R2, R67, PT ;  /* 0x000000430200720c */ /* 0x000fe20003fc4070 */
[--C-:B------:R-:W-:Y:S01]  /*1b60*/  @!P3 IMAD.IADD R59, R59, 0x1, -R2.reuse ;  /* 0x000000013b3bb824 */ /* 0x100fe200078e0a02 */
[----:B------:R-:W-:Y:S01]  /*1b70*/  ISETP.GE.AND P0, PT, R20, RZ, PT ;  /* 0x000000ff1400720c */ /* 0x000fe20003f06270 */
[--C-:B------:R-:W-:Y:S01]  /*1b80*/  @!P2 IMAD.IADD R65, R65, 0x1, -R2.reuse ;  /* 0x000000014141a824 */ /* 0x100fe200078e0a02 */
[----:B------:R-:W-:Y:S01]  /*1b90*/  ISETP.GE.AND P3, PT, R24, RZ, PT ;  /* 0x000000ff1800720c */ /* 0x000fe20003f66270 */
[--C-:B------:R-:W-:Y:S01]  /*1ba0*/  @!P5 IMAD.IADD R63, R63, 0x1, -R2.reuse ;  /* 0x000000013f3fd824 */ /* 0x100fe200078e0a02 */
[----:B------:R-:W-:Y:S01]  /*1bb0*/  ISETP.GE.AND P2, PT, R16, RZ, PT ;  /* 0x000000ff1000720c */ /* 0x000fe20003f46270 */
[----:B------:R-:W-:Y:S01]  /*1bc0*/  @!P1 IMAD.MOV R57, RZ, RZ, -R57 ;  /* 0x000000ffff399224 */ /* 0x000fe200078e0a39 */
[C---:B------:R-:W-:Y:S01]  /*1bd0*/  ISETP.GT.U32.AND P1, PT, R2.reuse, R65, PT ;  /* 0x000000410200720c */ /* 0x040fe20003f24070 */
[----:B------:R-:W-:Y:S01]  /*1be0*/  IMAD.MOV.U32 R6, RZ, RZ, 0x7f ;  /* 0x0000007fff067424 */ /* 0x000fe200078e00ff */
[----:B------:R-:W-:Y:S01]  /*1bf0*/  ISETP.GT.U32.AND P5, PT, R2, R63, PT ;  /* 0x0000003f0200720c */ /* 0x000fe20003fa4070 */
[----:B------:R-:W-:Y:S01]  /*1c00*/  @!P4 IMAD.MOV R53, RZ, RZ, -R53 ;  /* 0x000000ffff35c224 */ /* 0x000fe200078e0a35 */
[----:B------:R-:W-:Y:S01]  /*1c10*/  ISETP.GE.AND P4, PT, R12, RZ, PT ;  /* 0x000000ff0c00720c */ /* 0x000fe20003f86270 */
[--C-:B------:R-:W-:Y:S01]  /*1c20*/  @!P6 IMAD.IADD R67, R67, 0x1, -R2.reuse ;  /* 0x000000014343e824 */ /* 0x100fe200078e0a02 */
[----:B------:R-:W-:Y:S01]  /*1c30*/  IADD3 R28, R6, c[0x0][0x180], RZ ;  /* 0x00006000061c7a10 */ /* 0x000fe20007ffe0ff */
[----:B------:R-:W-:Y:S01]  /*1c40*/  @!P0 IMAD.MOV R55, RZ, RZ, -R55 ;  /* 0x000000ffff378224 */ /* 0x000fe200078e0a37 */
[----:B------:R-:W-:Y:S01]  /*1c50*/  ISETP.GE.AND P0, PT, R14, RZ, PT ;  /* 0x000000ff0e00720c */ /* 0x000fe20003f06270 */
[----:B------:R-:W-:Y:S01]  /*1c60*/  @!P3 IMAD.MOV R59, RZ, RZ, -R59 ;  /* 0x000000ffff3bb224 */ /* 0x000fe200078e0a3b */
[----:B------:R-:W-:Y:S01]  /*1c70*/  ISETP.GT.U32.AND P6, PT, R2, R67, PT ;  /* 0x000000430200720c */ /* 0x000fe20003fc4070 */
[----:B------:R-:W-:Y:S01]  /*1c80*/  IMAD.MOV.U32 R3, RZ, RZ, c[0x0][0x180] ;  /* 0x00006000ff037624 */ /* 0x000fe200078e00ff */
[----:B------:R-:W-:Y:S01]  /*1c90*/  ISETP.GT.AND P3, PT, R28, 0x7f, PT ;  /* 0x0000007f1c00780c */ /* 0x000fe20003f64270 */
[--C-:B------:R-:W-:Y:S01]  /*1ca0*/  @!P1 IMAD.IADD R65, R65, 0x1, -R2.reuse ;  /* 0x0000000141419824 */ /* 0x100fe200078e0a02 */
[----:B------:R-:W-:Y:S01]  /*1cb0*/  ISETP.GE.AND P1, PT, R26, c[0x0][0x180], PT ;  /* 0x000060001a007a0c */ /* 0x000fe20003f26270 */
[--C-:B------:R-:W-:Y:S01]  /*1cc0*/  @!P5 IMAD.IADD R63, R63, 0x1, -R2.reuse ;  /* 0x000000013f3fd824 */ /* 0x100fe200078e0a02 */
[----:B------:R-:W-:Y:S01]  /*1cd0*/  SEL R6, RZ, 0x4, !P3 ;  /* 0x00000004ff067807 */ /* 0x000fe20005800000 */
[----:B------:R-:W-:Y:S01]  /*1ce0*/  @!P2 IMAD.MOV R65, RZ, RZ, -R65 ;  /* 0x000000ffff41a224 */ /* 0x000fe200078e0a41 */
[----:B------:R-:W-:Y:S01]  /*1cf0*/  ISETP.GE.AND P5, PT, R10, RZ, PT ;  /* 0x000000ff0a00720c */ /* 0x000fe20003fa6270 */
[----:B------:R-:W-:Y:S01]  /*1d00*/  @!P4 IMAD.MOV R61, RZ, RZ, -R61 ;  /* 0x000000ffff3dc224 */ /* 0x000fe200078e0a3d */
[----:B------:R-:W-:Y:S01]  /*1d10*/  SEL R6, R6, RZ, !P1 ;  /* 0x000000ff06067207 */ /* 0x000fe20004800000 */
[----:B------:R-:W-:Y:S01]  /*1d20*/  @!P0 IMAD.MOV R63, RZ, RZ, -R63 ;  /* 0x000000ffff3f8224 */ /* 0x000fe200078e0a3f */
[----:B------:R-:W-:Y:S01]  /*1d30*/  IADD3 R8, R3, -0x1, RZ ;  /* 0xffffffff03087810 */ /* 0x000fe20007ffe0ff */
[----:B------:R-:W-:Y:S01]  /*1d40*/  @!P6 IMAD.IADD R67, R67, 0x1, -R2 ;  /* 0x000000014343e824 */ /* 0x000fe200078e0a02 */
[----:B------:R-:W-:Y:S01]  /*1d50*/  ISETP.NE.U32.AND P0, PT, R6, RZ, PT ;  /* 0x000000ff0600720c */ /* 0x000fe20003f05070 */
[----:B------:R-:W-:Y:S01]  /*1d60*/  IMAD R6, R26, c[0x0][0x18c], RZ ;  /* 0x000063001a067a24 */ /* 0x000fe200078e02ff */
[----:B------:R-:W-:-:S02]  /*1d70*/  ISETP.NE.AND P6, PT, RZ, c[0x0][0x17c], PT ;  /* 0x00005f00ff007a0c */ /* 0x000fc40003fc5270 */
[----:B------:R-:W-:Y:S02]  /*1d80*/  LOP3.LUT R2, RZ, c[0x0][0x17c], RZ, 0x33, !PT ;  /* 0x00005f00ff027a12 */ /* 0x000fe400078e33ff */
[----:B------:R-:W-:Y:S01]  /*1d90*/  LEA R36, P2, R6, c[0x0][0x168], 0x2 ;  /* 0x00005a0006247a11 */ /* 0x000fe200078410ff */
[----:B------:R-:W-:Y:S01]  /*1da0*/  @!P5 IMAD.MOV R67, RZ, RZ, -R67 ;  /* 0x000000ffff43d224 */ /* 0x000fe200078e0a43 */
[C---:B------:R-:W-:Y:S02]  /*1db0*/  SEL R5, R2.reuse, R5, !P6 ;  /* 0x0000000502057207 */ /* 0x040fe40007000000 */
[C---:B------:R-:W-:Y:S02]  /*1dc0*/  SEL R7, R2.reuse, R7, !P6 ;  /* 0x0000000702077207 */ /* 0x040fe40007000000 */
[----:B------:R-:W-:Y:S01]  /*1dd0*/  IADD3 R10, R3, -0x5, RZ ;  /* 0xfffffffb030a7810 */ /* 0x000fe20007ffe0ff */
[----:B------:R-:W-:Y:S01]  /*1de0*/  IMAD R5, R5, c[0x0][0x190], RZ ;  /* 0x0000640005057a24 */ /* 0x000fe200078e02ff */
[----:B------:R-:W-:-:S02]  /*1df0*/  SEL R9, R2, R9, !P6 ;  /* 0x0000000902097207 */ /* 0x000fc40007000000 */
[----:B------:R-:W-:Y:S02]  /*1e00*/  ISETP.GE.U32.AND P1, PT, R8, 0x7fffff80, PT ;  /* 0x7fffff800800780c */ /* 0x000fe40003f26070 */
[C---:B------:R-:W-:Y:S02]  /*1e10*/  SEL R8, R2.reuse, R11, !P6 ;  /* 0x0000000b02087207 */ /* 0x040fe40007000000 */
[----:B------:R-:W-:Y:S02]  /*1e20*/  SEL R22, R2, R37, !P6 ;  /* 0x0000002502167207 */ /* 0x000fe40007000000 */
[----:B------:R-:W-:Y:S01]  /*1e30*/  LEA.HI.X.SX32 R37, R6, c[0x0][0x16c], 0x2, P2 ;  /* 0x00005b0006257a11 */ /* 0x000fe200010f16ff */
[----:B------:R-:W-:Y:S01]  /*1e40*/  IMAD R6, R7, c[0x0][0x190], RZ ;  /* 0x0000640007067a24 */ /* 0x000fe200078e02ff */
[----:B------:R-:W-:Y:S01]  /*1e50*/  ISETP.GE.U32.AND P4, PT, R10, 0x7fffff7c, PT ;  /* 0x7fffff7c0a00780c */ /* 0x000fe20003f86070 */
[----:B------:R-:W-:Y:S01]  /*1e60*/  IMAD R7, R9, c[0x0][0x190], RZ ;  /* 0x0000640009077a24 */ /* 0x000fe200078e02ff */
[----:B------:R-:W-:Y:S01]  /*1e70*/  SEL R10, R2, R15, !P6 ;  /* 0x0000000f020a7207 */ /* 0x000fe20007000000 */
[----:B------:R-:W-:Y:S01]  /*1e80*/  IMAD R8, R8, c[0x0][0x190], RZ ;  /* 0x0000640008087a24 */ /* 0x000fe200078e02ff */
[----:B------:R-:W-:-:S02]  /*1e90*/  SEL R13, R2, R13, !P6 ;  /* 0x0000000d020d7207 */ /* 0x000fc40007000000 */
[----:B------:R-:W-:Y:S01]  /*1ea0*/  SEL R11, R2, R17, !P6 ;  /* 0x00000011020b7207 */ /* 0x000fe20007000000 */
[----:B------:R-:W-:Y:S01]  /*1eb0*/  IMAD R10, R10, c[0x0][0x190], RZ ;  /* 0x000064000a0a7a24 */ /* 0x000fe200078e02ff */
[C---:B------:R-:W-:Y:S01]  /*1ec0*/  SEL R12, R2.reuse, R19, !P6 ;  /* 0x00000013020c7207 */ /* 0x040fe20007000000 */
[----:B------:R-:W-:Y:S01]  /*1ed0*/  IMAD R9, R13, c[0x0][0x190], RZ ;  /* 0x000064000d097a24 */ /* 0x000fe200078e02ff */
[C---:B------:R-:W-:Y:S01]  /*1ee0*/  SEL R14, R2.reuse, R23, !P6 ;  /* 0x00000017020e7207 */ /* 0x040fe20007000000 */
[----:B------:R-:W-:Y:S01]  /*1ef0*/  IMAD R11, R11, c[0x0][0x190], RZ ;  /* 0x000064000b0b7a24 */ /* 0x000fe200078e02ff */
[----:B------:R-:W-:Y:S01]  /*1f00*/  SEL R15, R2, R25, !P6 ;  /* 0x00000019020f7207 */ /* 0x000fe20007000000 */
[----:B------:R-:W-:Y:S01]  /*1f10*/  IMAD R12, R12, c[0x0][0x190], RZ ;  /* 0x000064000c0c7a24 */ /* 0x000fe200078e02ff */
[----:B------:R-:W-:Y:S01]  /*1f20*/  SEL R16, R2, R27, !P6 ;  /* 0x0000001b02107207 */ /* 0x000fe20007000000 */
[----:B------:R-:W-:Y:S01]  /*1f30*/  IMAD R14, R14, c[0x0][0x190], RZ ;  /* 0x000064000e0e7a24 */ /* 0x000fe200078e02ff */
[C---:B------:R-:W-:Y:S01]  /*1f40*/  SEL R17, R2.reuse, R29, !P6 ;  /* 0x0000001d02117207 */ /* 0x040fe20007000000 */
[----:B------:R-:W-:Y:S01]  /*1f50*/  IMAD R15, R15, c[0x0][0x190], RZ ;  /* 0x000064000f0f7a24 */ /* 0x000fe200078e02ff */
[----:B------:R-:W-:Y:S01]  /*1f60*/  SEL R18, R2, R31, !P6 ;  /* 0x0000001f02127207 */ /* 0x000fe20007000000 */
[----:B------:R-:W-:Y:S01]  /*1f70*/  IMAD R16, R16, c[0x0][0x190], RZ ;  /* 0x0000640010107a24 */ /* 0x000fe200078e02ff */
[C---:B------:R-:W-:Y:S01]  /*1f80*/  SEL R19, R2.reuse, R33, !P6 ;  /* 0x0000002102137207 */ /* 0x040fe20007000000 */
[----:B------:R-:W-:Y:S01]  /*1f90*/  IMAD R17, R17, c[0x0][0x190], RZ ;  /* 0x0000640011117a24 */ /* 0x000fe200078e02ff */
[----:B------:R-:W-:Y:S01]  /*1fa0*/  SEL R20, R2, R35, !P6 ;  /* 0x0000002302147207 */ /* 0x000fe20007000000 */
[----:B------:R-:W-:Y:S01]  /*1fb0*/  IMAD R18, R18, c[0x0][0x190], RZ ;  /* 0x0000640012127a24 */ /* 0x000fe200078e02ff */
[----:B------:R-:W-:Y:S01]  /*1fc0*/  LEA R72, P5, R5, R36, 0x2 ;  /* 0x0000002405487211 */ /* 0x000fe200078a10ff */
[----:B------:R-:W-:Y:S01]  /*1fd0*/  IMAD R19, R19, c[0x0][0x190], RZ ;  /* 0x0000640013137a24 */ /* 0x000fe200078e02ff */
[----:B------:R-:W-:Y:S01]  /*1fe0*/  SEL R21, R2, R21, !P6 ;  /* 0x0000001502157207 */ /* 0x000fe20007000000 */
[----:B------:R-:W-:Y:S01]  /*1ff0*/  IMAD R20, R20, c[0x0][0x190], RZ ;  /* 0x0000640014147a24 */ /* 0x000fe200078e02ff */
[----:B------:R-:W-:-:S02]  /*2000*/  SEL R39, R2, R39, !P6 ;  /* 0x0000002702277207 */ /* 0x000fc40007000000 */
[C---:B------:R-:W-:Y:S01]  /*2010*/  SEL R23, R2.reuse, R41, !P6 ;  /* 0x0000002902177207 */ /* 0x040fe20007000000 */
[----:B------:R-:W-:Y:S01]  /*2020*/  IMAD R13, R21, c[0x0][0x190], RZ ;  /* 0x00006400150d7a24 */ /* 0x000fe200078e02ff */
        /* <DEDUP_REMOVED lines=20> */
[C---:B------:R-:W-:Y:S01]  /*2170*/  SEL R34, R2.reuse, R63, !P6 ;  /* 0x0000003f02227207 */ /* 0x040fe20007000000 */
[----:B------:R-:W-:Y:S01]  /*2180*/  IMAD R31, R31, c[0x0][0x190], RZ ;  /* 0x000064001f1f7a24 */ /* 0x000fe200078e02ff */
[C---:B------:R-:W-:Y:S01]  /*2190*/  SEL R35, R2.reuse, R65, !P6 ;  /* 0x0000004102237207 */ /* 0x040fe20007000000 */
[----:B------:R-:W-:Y:S01]  /*21a0*/  IMAD R33, R33, c[0x0][0x190], RZ ;  /* 0x0000640021217a24 */ /* 0x000fe200078e02ff */
[----:B------:R-:W-:Y:S01]  /*21b0*/  SEL R2, R2, R67, !P6 ;  /* 0x0000004302027207 */ /* 0x000fe20007000000 */
[----:B------:R-:W-:Y:S01]  /*21c0*/  IMAD R32, R32, c[0x0][0x190], RZ ;  /* 0x0000640020207a24 */ /* 0x000fe200078e02ff */
[-C--:B------:R-:W-:Y:S01]  /*21d0*/  LEA R42, P6, R7, R36.reuse, 0x2 ;  /* 0x00000024072a7211 */ /* 0x080fe200078c10ff */
[----:B------:R-:W-:Y:S01]  /*21e0*/  IMAD R35, R35, c[0x0][0x190], RZ ;  /* 0x0000640023237a24 */ /* 0x000fe200078e02ff */
[-C--:B------:R-:W-:Y:S01]  /*21f0*/  LEA R68, P2, R6, R36.reuse, 0x2 ;  /* 0x0000002406447211 */ /* 0x080fe200078410ff */
[----:B------:R-:W-:Y:S01]  /*2200*/  IMAD R2, R2, c[0x0][0x190], RZ ;  /* 0x0000640002027a24 */ /* 0x000fe200078e02ff */
[----:B------:R-:W-:Y:S01]  /*2210*/  LEA.HI.X.SX32 R73, R5, R37, 0x2, P5 ;  /* 0x0000002505497211 */ /* 0x000fe200028f16ff */
[----:B------:R-:W-:Y:S01]  /*2220*/  IMAD R34, R34, c[0x0][0x190], RZ ;  /* 0x0000640022227a24 */ /* 0x000fe200078e02ff */
[----:B------:R-:W-:-:S02]  /*2230*/  LEA R40, P5, R8, R36, 0x2 ;  /* 0x0000002408287211 */ /* 0x000fc400078a10ff */
[-C--:B------:R-:W-:Y:S01]  /*2240*/  LEA.HI.X.SX32 R43, R7, R37.reuse, 0x2, P6 ;  /* 0x00000025072b7211 */ /* 0x080fe200030f16ff */
[----:B------:R-:W-:Y:S01]  /*2250*/  STL.64 [R1+0x210], R72 ;  /* 0x0002104801007387 */ /* 0x000fe20000100a00 */
[-C--:B------:R-:W-:Y:S02]  /*2260*/  LEA.HI.X.SX32 R69, R6, R37.reuse, 0x2, P2 ;  /* 0x0000002506457211 */ /* 0x080fe400010f16ff */
[-C--:B------:R-:W-:Y:S02]  /*2270*/  LEA R250, P6, R10, R36.reuse, 0x2 ;  /* 0x000000240afa7211 */ /* 0x080fe400078c10ff */
[-C--:B------:R-:W-:Y:S01]  /*2280*/  LEA R38, P2, R9, R36.reuse, 0x2 ;  /* 0x0000002409267211 */ /* 0x080fe200078410ff */
[----:B------:R-:W-:Y:S01]  /*2290*/  STL.64 [R1+0x250], R68 ;  /* 0x0002504401007387 */ /* 0x000fe20000100a00 */
[-C--:B------:R-:W-:Y:S02]  /*22a0*/  LEA.HI.X.SX32 R41, R8, R37.reuse, 0x2, P5 ;  /* 0x0000002508297211 */ /* 0x080fe400028f16ff */
[----:B------:R-:W-:Y:S01]  /*22b0*/  LEA R6, P5, R11, R36, 0x2 ;  /* 0x000000240b067211 */ /* 0x000fe200078a10ff */
[----:B------:R-:W-:Y:S01]  /*22c0*/  STL.64 [R1+0x2f8], R42 ;  /* 0x0002f82a01007387 */ /* 0x000fe20000100a00 */
[----:B------:R-:W-:-:S02]  /*22d0*/  LEA.HI.X.SX32 R251, R10, R37, 0x2, P6 ;  /* 0x000000250afb7211 */ /* 0x000fc400030f16ff */
[-C--:B------:R-:W-:Y:S01]  /*22e0*/  LEA.HI.X.SX32 R39, R9, R37.reuse, 0x2, P2 ;  /* 0x0000002509277211 */ /* 0x080fe200010f16ff */
[----:B------:R1:W-:Y:S01]  /*22f0*/  STL.64 [R1+0x330], R40 ;  /* 0x0003302801007387 */ /* 0x0003e20000100a00 */
[----:B------:R-:W-:-:S03]  /*2300*/  LEA.HI.X.SX32 R7, R11, R37, 0x2, P5 ;  /* 0x000000250b077211 */ /* 0x000fc600028f16ff */
[----:B------:R2:W-:Y:S04]  /*2310*/  STL.64 [R1+0x410], R250 ;  /* 0x000410fa01007387 */ /* 0x0005e80000100a00 */
[----:B------:R3:W-:Y:S01]  /*2320*/  STL.64 [R1+0x218], R38 ;  /* 0x0002182601007387 */ /* 0x0007e20000100a00 */
[----:B-1----:R-:W-:-:S03]  /*2330*/  LEA R40, P2, R12, R36, 0x2 ;  /* 0x000000240c287211 */ /* 0x002fc600078410ff */
[----:B------:R1:W-:Y:S01]  /*2340*/  STL.64 [R1+0x300], R6 ;  /* 0x0003000601007387 */ /* 0x0003e20000100a00 */
[-C--:B------:R-:W-:Y:S02]  /*2350*/  LEA.HI.X.SX32 R41, R12, R37.reuse, 0x2, P2 ;  /* 0x000000250c297211 */ /* 0x080fe400010f16ff */
[-C--:B--2---:R-:W-:Y:S02]  /*2360*/  LEA R250, P2, R15, R36.reuse, 0x2 ;  /* 0x000000240ffa7211 */ /* 0x084fe400078410ff */
[-C--:B---3--:R-:W-:Y:S01]  /*2370*/  LEA R38, P6, R13, R36.reuse, 0x2 ;  /* 0x000000240d267211 */ /* 0x088fe200078c10ff */
[----:B------:R-:W-:Y:S01]  /*2380*/  STL.64 [R1+0x338], R40 ;  /* 0x0003382801007387 */ /* 0x000fe20000100a00 */
[-C--:B------:R-:W-:Y:S02]  /*2390*/  LEA.HI.X.SX32 R251, R15, R37.reuse, 0x2, P2 ;  /* 0x000000250ffb7211 */ /* 0x080fe400010f16ff */
[----:B------:R-:W-:Y:S02]  /*23a0*/  LEA.HI.X.SX32 R39, R13, R37, 0x2, P6 ;  /* 0x000000250d277211 */ /* 0x000fe400030f16ff */
[----:B-1----:R-:W-:-:S02]  /*23b0*/  LEA R6, P5, R14, R36, 0x2 ;  /* 0x000000240e067211 */ /* 0x002fc400078a10ff */
[-C--:B------:R-:W-:Y:S02]  /*23c0*/  LEA R8, P6, R16, R36.reuse, 0x2 ;  /* 0x0000002410087211 */ /* 0x080fe400078c10ff */
[-C--:B------:R-:W-:Y:S02]  /*23d0*/  LEA.HI.X.SX32 R7, R14, R37.reuse, 0x2, P5 ;  /* 0x000000250e077211 */ /* 0x080fe400028f16ff */
[-C--:B------:R-:W-:Y:S02]  /*23e0*/  LEA.HI.X.SX32 R9, R16, R37.reuse, 0x2, P6 ;  /* 0x0000002510097211 */ /* 0x080fe400030f16ff */
[CC--:B------:R-:W-:Y:S01]  /*23f0*/  LEA R242, P2, R18.reuse, R36.reuse, 0x2 ;  /* 0x0000002412f27211 */ /* 0x0c0fe200078410ff */
[----:B------:R1:W-:Y:S03]  /*2400*/  STL.64 [R1+0x268], R6 ;  /* 0x0002680601007387 */ /* 0x0003e60000100a00 */
[----:B------:R-:W-:Y:S01]  /*2410*/  LEA.HI.X.SX32 R243, R18, R37, 0x2, P2 ;  /* 0x0000002512f37211 */ /* 0x000fe200010f16ff */
[----:B------:R-:W-:Y:S01]  /*2420*/  STL.64 [R1+0x220], R38 ;  /* 0x0002202601007387 */ /* 0x000fe20000100a00 */
[----:B------:R-:W-:-:S03]  /*2430*/  LEA R244, P2, R21, R36, 0x2 ;  /* 0x0000002415f47211 */ /* 0x000fc600078410ff */
[----:B------:R-:W-:Y:S01]  /*2440*/  STL.64 [R1+0x420], R250 ;  /* 0x000420fa01007387 */ /* 0x000fe20000100a00 */
[-C--:B------:R-:W-:Y:S02]  /*2450*/  LEA.HI.X.SX32 R245, R21, R37.reuse, 0x2, P2 ;  /* 0x0000002515f57211 */ /* 0x080fe400010f16ff */
[C---:B-1----:R-:W-:Y:S01]  /*2460*/  LEA R6, P5, R17.reuse, R36, 0x2 ;  /* 0x0000002411067211 */ /* 0x042fe200078a10ff */
[----:B------:R1:W-:Y:S03]  /*2470*/  STL.64 [R1+0x340], R8 ;  /* 0x0003400801007387 */ /* 0x0003e60000100a00 */
[----:B------:R-:W-:-:S05]  /*2480*/  LEA.HI.X.SX32 R7, R17, R37, 0x2, P5 ;  /* 0x0000002511077211 */ /* 0x000fca00028f16ff */
[----:B------:R2:W-:Y:S01]  /*2490*/  STL.64 [R1+0x228], R6 ;  /* 0x0002280601007387 */ /* 0x0005e20000100a00 */
[----:B-1----:R-:W-:-:S04]  /*24a0*/  LEA R8, P6, R19, R36, 0x2 ;  /* 0x0000002413087211 */ /* 0x002fc800078c10ff */
[----:B------:R-:W-:Y:S02]  /*24b0*/  LEA.HI.X.SX32 R9, R19, R37, 0x2, P6 ;  /* 0x0000002513097211 */ /* 0x000fe400030f16ff */
[----:B--2---:R-:W-:-:S03]  /*24c0*/  LEA R6, P5, R20, R36, 0x2 ;  /* 0x0000002414067211 */ /* 0x004fc600078a10ff */
[----:B------:R1:W-:Y:S01]  /*24d0*/  STL.64 [R1+0x308], R8 ;  /* 0x0003080801007387 */ /* 0x0003e20000100a00 */
[----:B------:R-:W-:-:S03]  /*24e0*/  LEA.HI.X.SX32 R7, R20, R37, 0x2, P5 ;  /* 0x0000002514077211 */ /* 0x000fc600028f16ff */
[----:B------:R-:W-:Y:S01]  /*24f0*/  STL.64 [R1+0x428], R244 ;  /* 0x000428f401007387 */ /* 0x000fe20000100a00 */
[----:B------:R-:W-:-:S03]  /*2500*/  LEA R10, P5, R23, R36, 0x2 ;  /* 0x00000024170a7211 */ /* 0x000fc600078a10ff */
[----:B------:R2:W-:Y:S01]  /*2510*/  STL.64 [R1+0x348], R6 ;  /* 0x0003480601007387 */ /* 0x0005e20000100a00 */
[----:B------:R-:W-:Y:S02]  /*2520*/  LEA.HI.X.SX32 R11, R23, R37, 0x2, P5 ;  /* 0x00000025170b7211 */ /* 0x000fe400028f16ff */
[----:B-1----:R-:W-:-:S04]  /*2530*/  LEA R8, P6, R22, R36, 0x2 ;  /* 0x0000002416087211 */ /* 0x002fc800078c10ff */
[----:B------:R-:W-:Y:S02]  /*2540*/  LEA.HI.X.SX32 R9, R22, R37, 0x2, P6 ;  /* 0x0000002516097211 */ /* 0x000fe400030f16ff */
[----:B--2---:R-:W-:-:S03]  /*2550*/  LEA R6, P2, R24, R36, 0x2 ;  /* 0x0000002418067211 */ /* 0x004fc600078410ff */
[----:B------:R1:W-:Y:S01]  /*2560*/  STL.64 [R1+0x2d8], R8 ;  /* 0x0002d80801007387 */ /* 0x0003e20000100a00 */
[----:B------:R-:W-:-:S03]  /*2570*/  LEA.HI.X.SX32 R7, R24, R37, 0x2, P2 ;  /* 0x0000002518077211 */ /* 0x000fc600010f16ff */
[----:B------:R2:W-:Y:S04]  /*2580*/  STL.64 [R1+0x310], R10 ;  /* 0x0003100a01007387 */ /* 0x0005e80000100a00 */
[----:B------:R3:W-:Y:S01]  /*2590*/  STL.64 [R1+0x350], R6 ;  /* 0x0003500601007387 */ /* 0x0007e20000100a00 */
[CC--:B-1----:R-:W-:Y:S02]  /*25a0*/  LEA R8, P6, R25.reuse, R36.reuse, 0x2 ;  /* 0x0000002419087211 */ /* 0x0c2fe400078c10ff */
[-C--:B--2---:R-:W-:Y:S02]  /*25b0*/  LEA R10, P5, R26, R36.reuse, 0x2 ;  /* 0x000000241a0a7211 */ /* 0x084fe400078a10ff */
[----:B------:R-:W-:Y:S02]  /*25c0*/  LEA.HI.X.SX32 R9, R25, R37, 0x2, P6 ;  /* 0x0000002519097211 */ /* 0x000fe400030f16ff */
[----:B---3--:R-:W-:-:S02]  /*25d0*/  LEA R6, P2, R27, R36, 0x2 ;  /* 0x000000241b067211 */ /* 0x008fc400078410ff */
[-C--:B------:R-:W-:Y:S01]  /*25e0*/  LEA.HI.X.SX32 R11, R26, R37.reuse, 0x2, P5 ;  /* 0x000000251a0b7211 */ /* 0x080fe200028f16ff */
[----:B------:R1:W-:Y:S01]  /*25f0*/  STL.64 [R1+0x238], R8 ;  /* 0x0002380801007387 */ /* 0x0003e20000100a00 */
[----:B------:R-:W-:Y:S01]  /*2600*/  LEA.HI.X.SX32 R7, R27, R37, 0x2, P2 ;  /* 0x000000251b077211 */ /* 0x000fe200010f16ff */
[----:B------:R-:W-:Y:S02]  /*2610*/  IMAD.MOV.U32 R26, RZ, RZ, c[0x0][0x188] ;  /* 0x00006200ff1a7624 */ /* 0x000fe400078e00ff */
[----:B------:R2:W-:Y:S02]  /*2620*/  STL.64 [R1+0x2e0], R10 ;  /* 0x0002e00a01007387 */ /* 0x0005e40000100a00 */
[C---:B------:R-:W-:Y:S02]  /*2630*/  IMAD.SHL.U32 R13, R26.reuse, 0x10, RZ ;  /* 0x000000101a0d7824 */ /* 0x040fe400078e00ff */
[----:B------:R3:W-:Y:S01]  /*2640*/  STL.64 [R1+0x318], R6 ;  /* 0x0003180601007387 */ /* 0x0007e20000100a00 */
[----:B------:R-:W-:-:S02]  /*2650*/  IMAD.SHL.U32 R157, R26, 0x20, RZ ;  /* 0x000000201a9d7824 */ /* 0x000fc400078e00ff */
[----:B------:R-:W-:Y:S01]  /*2660*/  IMAD R167, R26, 0x50, RZ ;  /* 0x000000501aa77824 */ /* 0x000fe200078e02ff */
[-C--:B-1----:R-:W-:Y:S01]  /*2670*/  LEA R8, P6, R28, R36.reuse, 0x2 ;  /* 0x000000241c087211 */ /* 0x082fe200078c10ff */
[C---:B------:R-:W-:Y:S02]  /*2680*/  IMAD.SHL.U32 R161, R26.reuse, 0x40, RZ ;  /* 0x000000401aa17824 */ /* 0x040fe400078e00ff */
[----:B------:R-:W-:Y:S01]  /*2690*/  IMAD R163, R26, 0x140, RZ ;  /* 0x000001401aa37824 */ /* 0x000fe200078e02ff */
[-C--:B------:R-:W-:Y:S01]  /*26a0*/  LEA.HI.X.SX32 R9, R28, R37.reuse, 0x2, P6 ;  /* 0x000000251c097211 */ /* 0x080fe200030f16ff */
[C---:B------:R-:W-:Y:S01]  /*26b0*/  IMAD R153, R26.reuse, 0x14, RZ ;  /* 0x000000141a997824 */ /* 0x040fe200078e02ff */
[CC--:B--2---:R-:W-:Y:S01]  /*26c0*/  LEA R10, P5, R29.reuse, R36.reuse, 0x2 ;  /* 0x000000241d0a7211 */ /* 0x0c4fe200078a10ff */
[----:B------:R-:W-:Y:S01]  /*26d0*/  IMAD R195, R26, 0x90, RZ ;  /* 0x000000901ac37824 */ /* 0x000fe200078e02ff */
[-C--:B---3--:R-:W-:Y:S01]  /*26e0*/  LEA R6, P2, R30, R36.reuse, 0x2 ;  /* 0x000000241e067211 */ /* 0x088fe200078410ff */
[----:B------:R1:W-:Y:S01]  /*26f0*/  STL.64 [R1+0x358], R8 ;  /* 0x0003580801007387 */ /* 0x0003e20000100a00 */
[-C--:B------:R-:W-:Y:S01]  /*2700*/  LEA.HI.X.SX32 R11, R29, R37.reuse, 0x2, P5 ;  /* 0x000000251d0b7211 */ /* 0x080fe200028f16ff */
[----:B------:R-:W-:Y:S01]  /*2710*/  IMAD R159, R26, 0x24, RZ ;  /* 0x000000241a9f7824 */ /* 0x000fe200078e02ff */
[----:B------:R-:W-:Y:S01]  /*2720*/  LEA.HI.X.SX32 R7, R30, R37, 0x2, P2 ;  /* 0x000000251e077211 */ /* 0x000fe200010f16ff */
[----:B------:R-:W-:Y:S01]  /*2730*/  IMAD R151, R26, 0x34, RZ ;  /* 0x000000341a977824 */ /* 0x000fe200078e02ff */
[----:B------:R-:W-:Y:S01]  /*2740*/  LEA R244, P5, R32, R36, 0x2 ;  /* 0x0000002420f47211 */ /* 0x000fe200078a10ff */
[----:B------:R-:W-:-:S02]  /*2750*/  IMAD R123, R26, 0x9, RZ ;  /* 0x000000091a7b7824 */ /* 0x000fc400078e02ff */
[----:B------:R2:W-:Y:S01]  /*2760*/  STL.64 [R1+0x2e8], R6 ;  /* 0x0002e80601007387 */ /* 0x0005e20000100a00 */
[-C--:B------:R-:W-:Y:S01]  /*2770*/  LEA.HI.X.SX32 R245, R32, R37.reuse, 0x2, P5 ;  /* 0x0000002520f57211 */ /* 0x080fe200028f16ff */
[C---:B------:R-:W-:Y:S01]  /*2780*/  IMAD R181, R26.reuse, 0x110, RZ ;  /* 0x000001101ab57824 */ /* 0x040fe200078e02ff */
[CC--:B-1----:R-:W-:Y:S01]  /*2790*/  LEA R8, P6, R31.reuse, R36.reuse, 0x2 ;  /* 0x000000241f087211 */ /* 0x0c2fe200078c10ff */
[----:B------:R1:W-:Y:S01]  /*27a0*/  STL.64 [R1+0x240], R10 ;  /* 0x0002400a01007387 */ /* 0x0003e20000100a00 */
[C---:B------:R-:W-:Y:S02]  /*27b0*/  IMAD R119, R26.reuse, 0xd, RZ ;  /* 0x0000000d1a777824 */ /* 0x040fe400078e02ff */
[----:B------:R-:W-:Y:S01]  /*27c0*/  LEA.HI.X.SX32 R9, R31, R37, 0x2, P6 ;  /* 0x000000251f097211 */ /* 0x000fe200030f16ff */
[C---:B------:R-:W-:Y:S02]  /*27d0*/  IMAD R165, R26.reuse, 0x150, RZ ;  /* 0x000001501aa57824 */ /* 0x040fe400078e02ff */
[C---:B------:R-:W-:Y:S01]  /*27e0*/  IMAD R147, R26.reuse, 0x44, RZ ;  /* 0x000000441a937824 */ /* 0x040fe200078e02ff */
[----:B--2---:R-:W-:Y:S01]  /*27f0*/  LEA R6, P2, R33, R36, 0x2 ;  /* 0x0000002421067211 */ /* 0x004fe200078410ff */
[----:B------:R2:W-:Y:S01]  /*2800*/  STL.64 [R1+0x320], R8 ;  /* 0x0003200801007387 */ /* 0x0005e20000100a00 */
[----:B------:R-:W-:-:S02]  /*2810*/  IMAD R145, R26, 0x54, RZ ;  /* 0x000000541a917824 */ /* 0x000fc400078e02ff */
[-C--:B------:R-:W-:Y:S01]  /*2820*/  LEA.HI.X.SX32 R7, R33, R37.reuse, 0x2, P2 ;  /* 0x0000002521077211 */ /* 0x080fe200010f16ff */
[----:B------:R-:W-:Y:S01]  /*2830*/  IMAD R115, R26, 0x11, RZ ;  /* 0x000000111a737824 */ /* 0x000fe200078e02ff */
[-C--:B-1----:R-:W-:Y:S01]  /*2840*/  LEA R10, P6, R34, R36.reuse, 0x2 ;  /* 0x00000024220a7211 */ /* 0x082fe200078c10ff */
[----:B------:R-:W-:Y:S02]  /*2850*/  IMAD R149, R26, 0x190, RZ ;  /* 0x000001901a957824 */ /* 0x000fe400078e02ff */
[----:B------:R1:W-:Y:S01]  /*2860*/  STL.64 [R1+0x248], R6 ;  /* 0x0002480601007387 */ /* 0x0003e20000100a00 */
[-C--:B------:R-:W-:Y:S01]  /*2870*/  LEA.HI.X.SX32 R11, R34, R37.reuse, 0x2, P6 ;  /* 0x00000025220b7211 */ /* 0x080fe200030f16ff */
[C---:B------:R-:W-:Y:S01]  /*2880*/  IMAD R111, R26.reuse, 0x15, RZ ;  /* 0x000000151a6f7824 */ /* 0x040fe200078e02ff */
[CC--:B--2---:R-:W-:Y:S01]  /*2890*/  LEA R8, P5, R35.reuse, R36.reuse, 0x2 ;  /* 0x0000002423087211 */ /* 0x0c4fe200078a10ff */
[C---:B------:R-:W-:Y:S02]  /*28a0*/  IMAD R135, R26.reuse, 0x64, RZ ;  /* 0x000000641a877824 */ /* 0x040fe400078e02ff */
[----:B------:R2:W-:Y:S01]  /*28b0*/  STL.64 [R1+0x2f0], R10 ;  /* 0x0002f00a01007387 */ /* 0x0005e20000100a00 */
[C---:B------:R-:W-:Y:S01]  /*28c0*/  IMAD R107, R26.reuse, 0x74, RZ ;  /* 0x000000741a6b7824 */ /* 0x040fe200078e02ff */
[----:B------:R-:W-:Y:S01]  /*28d0*/  LEA.HI.X.SX32 R9, R35, R37, 0x2, P5 ;  /* 0x0000002523097211 */ /* 0x000fe200028f16ff */
[----:B------:R-:W-:Y:S01]  /*28e0*/  IMAD R103, R26, 0x19, RZ ;  /* 0x000000191a677824 */ /* 0x000fe200078e02ff */
[----:B------:R-:W-:Y:S01]  /*28f0*/  ISETP.GE.AND P5, PT, R70, RZ, PT ;  /* 0x000000ff4600720c */ /* 0x000fe20003fa6270 */
[----:B------:R-:W-:Y:S01]  /*2900*/  IMAD R143, R26, 0x84, RZ ;  /* 0x000000841a8f7824 */ /* 0x000fe200078e02ff */
[----:B-1----:R-:W-:Y:S01]  /*2910*/  LEA R6, P2, R2, R36, 0x2 ;  /* 0x0000002402067211 */ /* 0x002fe200078410ff */
[----:B------:R-:W-:-:S02]  /*2920*/  IMAD R99, R26, 0x1d, RZ ;  /* 0x0000001d1a637824 */ /* 0x000fc400078e02ff */
[----:B------:R-:W-:Y:S01]  /*2930*/  IMAD R141, R26, 0x94, RZ ;  /* 0x000000941a8d7824 */ /* 0x000fe200078e02ff */
[----:B------:R-:W-:Y:S01]  /*2940*/  LEA.HI.X.SX32 R7, R2, R37, 0x2, P2 ;  /* 0x0000002502077211 */ /* 0x000fe200010f16ff */
[C---:B------:R-:W-:Y:S01]  /*2950*/  IMAD R95, R26.reuse, 0x21, RZ ;  /* 0x000000211a5f7824 */ /* 0x040fe200078e02ff */
[----:B------:R-:W-:Y:S01]  /*2960*/  ISETP.NE.AND P2, PT, RZ, c[0x0][0x178], PT ;  /* 0x00005e00ff007a0c */ /* 0x000fe20003f45270 */
[C---:B--2---:R-:W-:Y:S02]  /*2970*/  IMAD R11, R26.reuse, 0x5, RZ ;  /* 0x000000051a0b7824 */ /* 0x044fe400078e02ff */
[----:B------:R1:W-:Y:S01]  /*2980*/  STL.64 [R1+0x360], R6 ;  /* 0x0003600601007387 */ /* 0x0003e20000100a00 */
[C---:B------:R-:W-:Y:S02]  /*2990*/  IMAD R139, R26.reuse, 0xa4, RZ ;  /* 0x000000a41a8b7824 */ /* 0x040fe400078e02ff */
[----:B------:R-:W-:Y:S01]  /*29a0*/  @!P5 IMAD.MOV R4, RZ, RZ, -R4 ;  /* 0x000000ffff04d224 */ /* 0x000fe200078e0a04 */
[----:B------:R2:W-:Y:S01]  /*29b0*/  STL.64 [R1+0x328], R8 ;  /* 0x0003280801007387 */ /* 0x0005e20000100a00 */
[----:B------:R-:W-:-:S02]  /*29c0*/  IMAD R91, R26, 0x25, RZ ;  /* 0x000000251a5b7824 */ /* 0x000fc400078e02ff */
[C---:B------:R-:W-:Y:S02]  /*29d0*/  IMAD R137, R26.reuse, 0xb4, RZ ;  /* 0x000000b41a897824 */ /* 0x040fe400078e02ff */
[C---:B------:R-:W-:Y:S01]  /*29e0*/  IMAD R87, R26.reuse, 0x29, RZ ;  /* 0x000000291a577824 */ /* 0x040fe200078e02ff */
[----:B------:R-:W-:Y:S01]  /*29f0*/  @!P2 LOP3.LUT R4, RZ, c[0x0][0x178], RZ, 0x33, !PT ;  /* 0x00005e00ff04aa12 */ /* 0x000fe200078e33ff */
[C---:B------:R-:W-:Y:S02]  /*2a00*/  IMAD R133, R26.reuse, 0xc4, RZ ;  /* 0x000000c41a857824 */ /* 0x040fe400078e02ff */
[----:B-1----:R-:W-:Y:S02]  /*2a10*/  IMAD.SHL.U32 R7, R26, 0x8, RZ ;  /* 0x000000081a077824 */ /* 0x002fe400078e00ff */
[----:B------:R-:W-:Y:S02]  /*2a20*/  IMAD R5, R4, c[0x0][0x184], RZ ;  /* 0x0000610004057a24 */ /* 0x000fe400078e02ff */
[----:B--2---:R-:W-:-:S02]  /*2a30*/  IMAD R9, R26, 0x1d0, RZ ;  /* 0x000001d01a097824 */ /* 0x004fc400078e02ff */
[C---:B------:R-:W-:Y:S01]  /*2a40*/  IMAD R83, R26.reuse, 0x2d, RZ ;  /* 0x0000002d1a537824 */ /* 0x040fe200078e02ff */
[C---:B------:R-:W-:Y:S01]  /*2a50*/  LEA R4, P2, R5.reuse, c[0x0][0x160], 0x2 ;  /* 0x0000580005047a11 */ /* 0x040fe200078410ff */
[C---:B------:R-:W-:Y:S02]  /*2a60*/  IMAD R131, R26.reuse, 0xd4, RZ ;  /* 0x000000d41a837824 */ /* 0x040fe400078e02ff */
[C---:B------:R-:W-:Y:S01]  /*2a70*/  IMAD R79, R26.reuse, 0x31, RZ ;  /* 0x000000311a4f7824 */ /* 0x040fe200078e02ff */
[----:B------:R-:W-:Y:S01]  /*2a80*/  LEA.HI.X.SX32 R5, R5, c[0x0][0x164], 0x2, P2 ;  /* 0x0000590005057a11 */ /* 0x000fe200010f16ff */
[C---:B------:R-:W-:Y:S01]  /*2a90*/  IMAD R129, R26.reuse, 0xe4, RZ ;  /* 0x000000e41a817824 */ /* 0x040fe200078e02ff */
[CC--:B------:R-:W-:Y:S01]  /*2aa0*/  LEA R6, P2, R26.reuse, R4.reuse, 0x5 ;  /* 0x000000041a067211 */ /* 0x0c0fe200078428ff */
[C---:B------:R-:W-:Y:S01]  /*2ab0*/  IMAD R71, R26.reuse, 0x35, RZ ;  /* 0x000000351a477824 */ /* 0x040fe200078e02ff */
[CC--:B------:R-:W-:Y:S01]  /*2ac0*/  LEA R154, P5, R26.reuse, R4.reuse, 0x6 ;  /* 0x000000041a9a7211 */ /* 0x0c0fe200078a30ff */
[C---:B------:R-:W-:Y:S01]  /*2ad0*/  IMAD R75, R26.reuse, 0xf4, RZ ;  /* 0x000000f41a4b7824 */ /* 0x040fe200078e02ff */
[-C--:B------:R-:W-:Y:S01]  /*2ae0*/  LEA.HI.X.SX32 R7, R7, R5.reuse, 0x2, P2 ;  /* 0x0000000507077211 */ /* 0x080fe200010f16ff */
        /* <DEDUP_REMOVED lines=9> */
[-C--:B------:R-:W-:Y:S01]  /*2b80*/  IADD3 R162, P2, R167, R4.reuse, RZ ;  /* 0x00000004a7a27210 */ /* 0x080fe20007f5e0ff */
[C---:B------:R-:W-:Y:S01]  /*2b90*/  IMAD R67, R26.reuse, 0x114, RZ ;  /* 0x000001141a437824 */ /* 0x040fe200078e02ff */
[-C--:B------:R-:W-:Y:S01]  /*2ba0*/  LEA.HI.X.SX32 R183, R161, R5.reuse, 0x2, P5 ;  /* 0x00000005a1b77211 */ /* 0x080fe200028f16ff */
[C---:B------:R-:W-:Y:S01]  /*2bb0*/  IMAD R60, R26.reuse, 0x49, RZ ;  /* 0x000000491a3c7824 */ /* 0x040fe200078e02ff */
[-C--:B------:R-:W-:Y:S01]  /*2bc0*/  IADD3 R166, P5, R163, R4.reuse, RZ ;  /* 0x00000004a3a67210 */ /* 0x080fe20007fbe0ff */
[C---:B------:R-:W-:Y:S01]  /*2bd0*/  IMAD R61, R26.reuse, 0x144, RZ ;  /* 0x000001441a3d7824 */ /* 0x040fe200078e02ff */
[CC--:B------:R-:W-:Y:S01]  /*2be0*/  LEA.HI.X.SX32 R163, R153.reuse, R5.reuse, 0x2, P2 ;  /* 0x0000000599a37211 */ /* 0x0c0fe200010f16ff */
[C---:B------:R-:W-:Y:S01]  /*2bf0*/  IMAD R62, R26.reuse, 0x45, RZ ;  /* 0x000000451a3e7824 */ /* 0x040fe200078e02ff */
[-C--:B------:R-:W-:Y:S01]  /*2c00*/  IADD3 R12, P2, R153, R4.reuse, RZ ;  /* 0x00000004990c7210 */ /* 0x080fe20007f5e0ff */
[C---:B------:R-:W-:Y:S01]  /*2c10*/  IMAD R63, R26.reuse, 0x134, RZ ;  /* 0x000001341a3f7824 */ /* 0x040fe200078e02ff */
[-C--:B------:R-:W-:Y:S01]  /*2c20*/  LEA.HI.X.SX32 R167, R167, R5.reuse, 0x2, P5 ;  /* 0x00000005a7a77211 */ /* 0x080fe200028f16ff */
[C---:B------:R-:W-:Y:S01]  /*2c30*/  IMAD R57, R26.reuse, 0x51, RZ ;  /* 0x000000511a397824 */ /* 0x040fe200078e02ff */
[-C--:B------:R-:W-:Y:S01]  /*2c40*/  IADD3 R194, P5, R195, R4.reuse, RZ ;  /* 0x00000004c3c27210 */ /* 0x080fe20007fbe0ff */
[C---:B------:R-:W-:Y:S01]  /*2c50*/  IMAD R56, R26.reuse, 0x164, RZ ;  /* 0x000001641a387824 */ /* 0x040fe200078e02ff */
[-C--:B------:R-:W-:Y:S01]  /*2c60*/  LEA.HI.X.SX32 R13, R11, R5.reuse, 0x2, P2 ;  /* 0x000000050b0d7211 */ /* 0x080fe200010f16ff */
[C---:B------:R-:W-:Y:S01]  /*2c70*/  IMAD R58, R26.reuse, 0x4d, RZ ;  /* 0x0000004d1a3a7824 */ /* 0x040fe200078e02ff */
[CC--:B------:R-:W-:Y:S01]  /*2c80*/  IADD3 R122, P2, R159.reuse, R4.reuse, RZ ;  /* 0x000000049f7a7210 */ /* 0x0c0fe20007f5e0ff */
        /* <DEDUP_REMOVED lines=48> */
[C---:B------:R-:W-:Y:S01]  /*2f90*/  IMAD.SHL.U32 R15, R26.reuse, 0x2, RZ ;  /* 0x000000021a0f7824 */ /* 0x040fe200078e00ff */
        /* <DEDUP_REMOVED lines=19> */
[----:B------:R-:W-:Y:S01]  /*30d0*/  IMAD R33, R26, 0xe, RZ ;  /* 0x0000000e1a217824 */ /* 0x000fe200078e02ff */
[-C--:B------:R-:W-:Y:S01]  /*30e0*/  LEA.HI.X.SX32 R75, R68, R5.reuse, 0x2, P2 ;  /* 0x00000005444b7211 */ /* 0x080fe200010f16ff */
[C---:B------:R-:W-:Y:S01]  /*30f0*/  IMAD R158, R26.reuse, 0x160, RZ ;  /* 0x000001601a9e7824 */ /* 0x040fe200078e02ff */
[-C--:B------:R-:W-:Y:S01]  /*3100*/  IADD3 R68, P2, R69, R4.reuse, RZ ;  /* 0x0000000445447210 */ /* 0x080fe20007f5e0ff */
[----:B------:R-:W-:Y:S01]  /*3110*/  IMAD R31, R26, 0x12, RZ ;  /* 0x000000121a1f7824 */ /* 0x000fe200078e02ff */
[-C--:B------:R-:W-:Y:S01]  /*3120*/  LEA.HI.X.SX32 R71, R66, R5.reuse, 0x2, P5 ;  /* 0x0000000542477211 */ /* 0x080fe200028f16ff */
[----:B------:R-:W-:Y:S01]  /*3130*/  IMAD R142, R26, 0x1a0, RZ ;  /* 0x000001a01a8e7824 */ /* 0x000fe200078e02ff */
[-C--:B------:R-:W-:Y:S01]  /*3140*/  LEA.HI.X.SX32 R69, R64, R5.reuse, 0x2, P2 ;  /* 0x0000000540457211 */ /* 0x080fe200010f16ff */
[C---:B------:R-:W-:Y:S01]  /*3150*/  IMAD R30, R26.reuse, 0x58, RZ ;  /* 0x000000581a1e7824 */ /* 0x040fe200078e02ff */
[-C--:B------:R-:W-:Y:S01]  /*3160*/  IADD3 R64, P2, R65, R4.reuse, RZ ;  /* 0x0000000441407210 */ /* 0x080fe20007f5e0ff */
        /* <DEDUP_REMOVED lines=8> */
[C---:B------:R-:W-:Y:S01]  /*31f0*/  IMAD R127, R26.reuse, 0x88, RZ ;  /* 0x000000881a7f7824 */ /* 0x040fe200078e02ff */
[-C--:B------:R-:W-:Y:S01]  /*3200*/  IADD3 R62, P5, R63, R4.reuse, RZ ;  /* 0x000000043f3e7210 */ /* 0x080fe20007fbe0ff */
[C---:B------:R-:W-:Y:S01]  /*3210*/  IMAD R22, R26.reuse, 0x78, RZ ;  /* 0x000000781a167824 */ /* 0x040fe200078e02ff */
[-C--:B------:R-:W-:Y:S01]  /*3220*/  LEA.HI.X.SX32 R61, R57, R5.reuse, 0x2, P2 ;  /* 0x00000005393d7211 */ /* 0x080fe200010f16ff */
[----:B------:R-:W-:Y:S01]  /*3230*/  IMAD R21, R26, 0x22, RZ ;  /* 0x000000221a157824 */ /* 0x000fe200078e02ff */
        /* <DEDUP_REMOVED lines=46> */
[-C--:B------:R-:W-:Y:S01]  /*3520*/  IADD3 R38, P6, R38, R4.reuse, RZ ;  /* 0x0000000426267210 */ /* 0x080fe20007fde0ff */
[C---:B------:R-:W-:Y:S01]  /*3530*/  IMAD R117, R26.reuse, 0x52, RZ ;  /* 0x000000521a757824 */ /* 0x040fe200078e02ff */
[-C--:B------:R-:W-:Y:S01]  /*3540*/  LEA.HI.X.SX32 R43, R39, R5.reuse, 0x2, P5 ;  /* 0x00000005272b7211 */ /* 0x080fe200028f16ff */
[----:B------:R-:W-:Y:S01]  /*3550*/  IMAD R124, R26, 0x168, RZ ;  /* 0x000001681a7c7824 */ /* 0x000fe200078e02ff */
[-C--:B------:R-:W-:Y:S01]  /*3560*/  LEA.HI.X.SX32 R151, R170, R5.reuse, 0x2, P2 ;  /* 0x00000005aa977211 */ /* 0x080fe200010f16ff */
[----:B------:R-:W-:Y:S01]  /*3570*/  IMAD R113, R26, 0x4e, RZ ;  /* 0x0000004e1a717824 */ /* 0x000fe200078e02ff */
[-C--:B------:R-:W-:Y:S01]  /*3580*/  LEA.HI.X.SX32 R39, R14, R5.reuse, 0x2, P6 ;  /* 0x000000050e277211 */ /* 0x080fe200030f16ff */
[C---:B------:R-:W-:Y:S01]  /*3590*/  IMAD R120, R26.reuse, 0x158, RZ ;  /* 0x000001581a787824 */ /* 0x040fe200078e02ff */
[CC--:B------:R-:W-:Y:S01]  /*35a0*/  LEA R14, P2, R26.reuse, R4.reuse, 0x3 ;  /* 0x000000041a0e7211 */ /* 0x0c0fe200078418ff */
[----:B------:R-:W-:Y:S01]  /*35b0*/  IMAD R125, R26, 0x5a, RZ ;  /* 0x0000005a1a7d7824 */ /* 0x000fe200078e02ff */
[-C--:B------:R-:W-:Y:S01]  /*35c0*/  IADD3 R170, P5, R170, R4.reuse, RZ ;  /* 0x00000004aaaa7210 */ /* 0x080fe20007fbe0ff */
[C---:B------:R-:W-:Y:S01]  /*35d0*/  IMAD R132, R26.reuse, 0x188, RZ ;  /* 0x000001881a847824 */ /* 0x040fe200078e02ff */
[-C--:B------:R-:W-:Y:S01]  /*35e0*/  LEA.HI.X.SX32 R15, R15, R5.reuse, 0x2, P2 ;  /* 0x000000050f0f7211 */ /* 0x080fe200010f16ff */
[----:B------:R-:W-:Y:S01]  /*35f0*/  IMAD R121, R26, 0x56, RZ ;  /* 0x000000561a797824 */ /* 0x000fe200078e02ff */
[-C--:B------:R-:W-:Y:S01]  /*3600*/  IADD3 R202, P2, R202, R4.reuse, RZ ;  /* 0x00000004caca7210 */ /* 0x080fe20007f5e0ff */
[----:B------:R-:W-:Y:S01]  /*3610*/  IMAD R126, R26, 0x178, RZ ;  /* 0x000001781a7e7824 */ /* 0x000fe200078e02ff */
[-C--:B------:R-:W-:Y:S01]  /*3620*/  LEA.HI.X.SX32 R171, R16, R5.reuse, 0x2, P5 ;  /* 0x0000000510ab7211 */ /* 0x080fe200028f16ff */
[----:B------:R-:W-:Y:S01]  /*3630*/  IMAD R28, R26, 0x62, RZ ;  /* 0x000000621a1c7824 */ /* 0x000fe200078e02ff */
[-C--:B------:R-:W-:Y:S01]  /*3640*/  IADD3 R16, P5, R16, R4.reuse, RZ ;  /* 0x0000000410107210 */ /* 0x080fe20007fbe0ff */
[----:B------:R-:W-:Y:S01]  /*3650*/  IMAD R152, R26, 0x1a8, RZ ;  /* 0x000001a81a987824 */ /* 0x000fe200078e02ff */
[-C--:B------:R-:W-:Y:S01]  /*3660*/  LEA.HI.X.SX32 R203, R36, R5.reuse, 0x2, P2 ;  /* 0x0000000524cb7211 */ /* 0x080fe200010f16ff */
[----:B------:R-:W-:Y:S01]  /*3670*/  IMAD R29, R26, 0x5e, RZ ;  /* 0x0000005e1a1d7824 */ /* 0x000fe200078e02ff */
[-C--:B------:R-:W-:Y:S01]  /*3680*/  IADD3 R36, P2, R36, R4.reuse, RZ ;  /* 0x0000000424247210 */ /* 0x080fe20007f5e0ff */
[C---:B------:R-:W-:Y:S01]  /*3690*/  IMAD R144, R26.reuse, 0x198, RZ ;  /* 0x000001981a907824 */ /* 0x040fe200078e02ff */
[-C--:B------:R-:W-:Y:S01]  /*36a0*/  LEA.HI.X.SX32 R17, R17, R5.reuse, 0x2, P5 ;  /* 0x0000000511117211 */ /* 0x080fe200028f16ff */
        /* <DEDUP_REMOVED lines=131> */
[----:B------:R-:W-:Y:S01]  /*3ee0*/  LEA.HI.X.SX32 R185, R9, R5, 0x2, P2 ;  /* 0x0000000509b97211 */ /* 0x000fe200010f16ff */
[----:B------:R-:W-:Y:S01]  /*3ef0*/  IMAD R9, R26, 0x15c, RZ ;  /* 0x0000015c1a097824 */ /* 0x000fe200078e02ff */
[----:B------:R-:W-:-:S02]  /*3f00*/  IADD3 R198, P2, R198, R4, RZ ;  /* 0x00000004c6c67210 */ /* 0x000fc40007f5e0ff */
[-C--:B------:R-:W-:Y:S01]  /*3f10*/  LEA.HI.X.SX32 R177, R10, R5.reuse, 0x2, P5 ;  /* 0x000000050ab17211 */ /* 0x080fe200028f16ff */
[----:B------:R-:W-:Y:S01]  /*3f20*/  IMAD R10, R26, 0x14c, RZ ;  /* 0x0000014c1a0a7824 */ /* 0x000fe200078e02ff */
[-C--:B------:R-:W-:Y:S02]  /*3f30*/  IADD3 R192, P5, R192, R4.reuse, RZ ;  /* 0x00000004c0c07210 */ /* 0x080fe40007fbe0ff */
[CC--:B------:R-:W-:Y:S02]  /*3f40*/  LEA.HI.X.SX32 R199, R146.reuse, R5.reuse, 0x2, P2 ;  /* 0x0000000592c77211 */ /* 0x0c0fe400010f16ff */
[-C--:B------:R-:W-:Y:S02]  /*3f50*/  IADD3 R146, P2, R146, R4.reuse, RZ ;  /* 0x0000000492927210 */ /* 0x080fe40007f5e0ff */
[----:B------:R-:W-:Y:S01]  /*3f60*/  LEA.HI.X.SX32 R193, R8, R5, 0x2, P5 ;  /* 0x0000000508c17211 */ /* 0x000fe200028f16ff */
[----:B------:R-:W-:Y:S01]  /*3f70*/  IMAD R8, R26, 0x16c, RZ ;  /* 0x0000016c1a087824 */ /* 0x000fe200078e02ff */
[----:B------:R-:W-:-:S02]  /*3f80*/  IADD3 R136, P5, R136, R4, RZ ;  /* 0x0000000488887210 */ /* 0x000fc40007fbe0ff */
[CC--:B------:R-:W-:Y:S02]  /*3f90*/  LEA.HI.X.SX32 R147, R200.reuse, R5.reuse, 0x2, P2 ;  /* 0x00000005c8937211 */ /* 0x0c0fe400010f16ff */
[-C--:B------:R-:W-:Y:S02]  /*3fa0*/  IADD3 R200, P2, R200, R4.reuse, RZ ;  /* 0x00000004c8c87210 */ /* 0x080fe40007f5e0ff */
[CC--:B------:R-:W-:Y:S02]  /*3fb0*/  LEA.HI.X.SX32 R137, R178.reuse, R5.reuse, 0x2, P5 ;  /* 0x00000005b2897211 */ /* 0x0c0fe400028f16ff */
[-C--:B------:R-:W-:Y:S02]  /*3fc0*/  IADD3 R178, P5, R178, R4.reuse, RZ ;  /* 0x00000004b2b27210 */ /* 0x080fe40007fbe0ff */
[----:B------:R-:W-:Y:S02]  /*3fd0*/  LEA.HI.X.SX32 R201, R128, R5, 0x2, P2 ;  /* 0x0000000580c97211 */ /* 0x000fe400010f16ff */
[----:B------:R-:W-:-:S02]  /*3fe0*/  IADD3 R204, P2, R204, R4, RZ ;  /* 0x00000004cccc7210 */ /* 0x000fc40007f5e0ff */
[CC--:B------:R-:W-:Y:S02]  /*3ff0*/  LEA.HI.X.SX32 R179, R208.reuse, R5.reuse, 0x2, P5 ;  /* 0x00000005d0b37211 */ /* 0x0c0fe400028f16ff */
[-C--:B------:R-:W-:Y:S02]  /*4000*/  IADD3 R208, P5, R208, R4.reuse, RZ ;  /* 0x00000004d0d07210 */ /* 0x080fe40007fbe0ff */
[CC--:B------:R-:W-:Y:S02]  /*4010*/  LEA.HI.X.SX32 R205, R216.reuse, R5.reuse, 0x2, P2 ;  /* 0x00000005d8cd7211 */ /* 0x0c0fe400010f16ff */
[-C--:B------:R-:W-:Y:S02]  /*4020*/  IADD3 R216, P2, R216, R4.reuse, RZ ;  /* 0x00000004d8d87210 */ /* 0x080fe40007f5e0ff */
[----:B------:R-:W-:Y:S02]  /*4030*/  LEA.HI.X.SX32 R209, R129, R5, 0x2, P5 ;  /* 0x0000000581d17211 */ /* 0x000fe400028f16ff */
[----:B------:R-:W-:-:S02]  /*4040*/  IADD3 R188, P5, R188, R4, RZ ;  /* 0x00000004bcbc7210 */ /* 0x000fc40007fbe0ff */
[-C--:B------:R-:W-:Y:S02]  /*4050*/  LEA.HI.X.SX32 R217, R140, R5.reuse, 0x2, P2 ;  /* 0x000000058cd97211 */ /* 0x080fe400010f16ff */
[-C--:B------:R-:W-:Y:S02]  /*4060*/  IADD3 R172, P2, R172, R4.reuse, RZ ;  /* 0x00000004acac7210 */ /* 0x080fe40007f5e0ff */
[CC--:B------:R-:W-:Y:S02]  /*4070*/  LEA.HI.X.SX32 R189, R224.reuse, R5.reuse, 0x2, P5 ;  /* 0x00000005e0bd7211 */ /* 0x0c0fe400028f16ff */
[-C--:B------:R-:W-:Y:S02]  /*4080*/  IADD3 R224, P5, R224, R4.reuse, RZ ;  /* 0x00000004e0e07210 */ /* 0x080fe40007fbe0ff */
[C---:B------:R-:W-:Y:S02]  /*4090*/  LEA.HI.X.SX32 R173, R232.reuse, R5, 0x2, P2 ;  /* 0x00000005e8ad7211 */ /* 0x040fe400010f16ff */
[----:B------:R-:W-:-:S02]  /*40a0*/  IADD3 R232, P2, R232, R4, RZ ;  /* 0x00000004e8e87210 */ /* 0x000fc40007f5e0ff */
[-C--:B------:R-:W-:Y:S02]  /*40b0*/  LEA.HI.X.SX32 R225, R141, R5.reuse, 0x2, P5 ;  /* 0x000000058de17211 */ /* 0x080fe400028f16ff */
[-C--:B------:R-:W-:Y:S02]  /*40c0*/  IADD3 R156, P5, R156, R4.reuse, RZ ;  /* 0x000000049c9c7210 */ /* 0x080fe40007fbe0ff */
[-C--:B------:R-:W-:Y:S02]  /*40d0*/  LEA.HI.X.SX32 R233, R233, R5.reuse, 0x2, P2 ;  /* 0x00000005e9e97211 */ /* 0x080fe400010f16ff */
[-C--:B------:R-:W-:Y:S01]  /*40e0*/  IADD3 R140, P2, R206, R4.reuse, RZ ;  /* 0x00000004ce8c7210 */ /* 0x080fe20007f5e0ff */
[----:B------:R-:W-:Y:S01]  /*40f0*/  IMAD R18, R26, 0x18c, RZ ;  /* 0x0000018c1a127824 */ /* 0x000fe200078e02ff */
[----:B------:R-:W-:Y:S01]  /*4100*/  LEA.HI.X.SX32 R157, R240, R5, 0x2, P5 ;  /* 0x00000005f09d7211 */ /* 0x000fe200028f16ff */
[----:B------:R-:W-:Y:S01]  /*4110*/  IMAD R206, R26, 0x63, RZ ;  /* 0x000000631ace7824 */ /* 0x000fe200078e02ff */
[----:B------:R-:W-:-:S02]  /*4120*/  IADD3 R240, P5, R240, R4, RZ ;  /* 0x00000004f0f07210 */ /* 0x000fc40007fbe0ff */
[CC--:B------:R-:W-:Y:S02]  /*4130*/  LEA.HI.X.SX32 R141, R248.reuse, R5.reuse, 0x2, P2 ;  /* 0x00000005f88d7211 */ /* 0x0c0fe400010f16ff */
[-C--:B------:R-:W-:Y:S02]  /*4140*/  IADD3 R248, P2, R248, R4.reuse, RZ ;  /* 0x00000004f8f87210 */ /* 0x080fe40007f5e0ff */
[-C--:B------:R-:W-:Y:S01]  /*4150*/  LEA.HI.X.SX32 R241, R235, R5.reuse, 0x2, P5 ;  /* 0x00000005ebf17211 */ /* 0x080fe200028f16ff */
[----:B------:R-:W-:Y:S01]  /*4160*/  IMAD.MOV.U32 R235, RZ, RZ, R243 ;  /* 0x000000ffffeb7224 */ /* 0x000fe200078e00f3 */
[----:B------:R-:W-:Y:S01]  /*4170*/  IADD3 R128, P5, R239, R4, RZ ;  /* 0x00000004ef807210 */ /* 0x000fe20007fbe0ff */
[----:B------:R-:W-:Y:S01]  /*4180*/  IMAD.MOV.U32 R239, RZ, RZ, R245 ;  /* 0x000000ffffef7224 */ /* 0x000fe200078e00f5 */
[-C--:B------:R-:W-:Y:S01]  /*4190*/  LEA.HI.X.SX32 R249, R238, R5.reuse, 0x2, P2 ;  /* 0x00000005eef97211 */ /* 0x080fe200010f16ff */
[----:B------:R-:W-:Y:S01]  /*41a0*/  IMAD.MOV.U32 R238, RZ, RZ, R244 ;  /* 0x000000ffffee7224 */ /* 0x000fe200078e00f4 */
[----:B------:R-:W-:-:S02]  /*41b0*/  LEA.HI.X.SX32 R129, R2, R5, 0x2, P5 ;  /* 0x0000000502817211 */ /* 0x000fc400028f16ff */
[-C--:B------:R-:W-:Y:S02]  /*41c0*/  IADD3 R244, P2, R230, R4.reuse, RZ ;  /* 0x00000004e6f47210 */ /* 0x080fe40007f5e0ff */
[-C--:B------:R-:W-:Y:S01]  /*41d0*/  IADD3 R246, P5, R2, R4.reuse, RZ ;  /* 0x0000000402f67210 */ /* 0x080fe20007fbe0ff */
[----:B------:R-:W-:Y:S01]  /*41e0*/  IMAD R2, R26, 0x17c, RZ ;  /* 0x0000017c1a027824 */ /* 0x000fe200078e02ff */
[-C--:B------:R-:W-:Y:S01]  /*41f0*/  LEA.HI.X.SX32 R245, R236, R5.reuse, 0x2, P2 ;  /* 0x00000005ecf57211 */ /* 0x080fe200010f16ff */
[----:B------:R-:W-:Y:S01]  /*4200*/  IMAD.MOV.U32 R230, RZ, RZ, R244 ;  /* 0x000000ffffe67224 */ /* 0x000fe200078e00f4 */
[----:B------:R-:W-:Y:S02]  /*4210*/  LEA.HI.X.SX32 R247, R237, R5, 0x2, P5 ;  /* 0x00000005edf77211 */ /* 0x000fe400028f16ff */
[----:B------:R-:W-:-:S03]  /*4220*/  IADD3 R236, P2, R226, R4, RZ ;  /* 0x00000004e2ec7210 */ /* 0x000fc60007f5e0ff */
[----:B------:R1:W-:Y:S01]  /*4230*/  STL.64 [R1+0x120], R246 ;  /* 0x000120f601007387 */ /* 0x0003e20000100a00 */
[----:B------:R-:W-:Y:S01]  /*4240*/  LEA.HI.X.SX32 R237, R231, R5, 0x2, P2 ;  /* 0x00000005e7ed7211 */ /* 0x000fe200010f16ff */
[----:B------:R-:W-:Y:S02]  /*4250*/  IMAD.MOV.U32 R231, RZ, RZ, R245 ;  /* 0x000000ffffe77224 */ /* 0x000fe400078e00f5 */
[----:B------:R-:W2:Y:S01]  /*4260*/  LDL.LU.64 R244, [R1+0x428] ;  /* 0x0004280001f47983 */ /* 0x000ea20000300a00 */
[-C--:B------:R-:W-:Y:S02]  /*4270*/  IADD3 R250, P2, R221, R4.reuse, RZ ;  /* 0x00000004ddfa7210 */ /* 0x080fe40007f5e0ff */
[----:B-1----:R-:W-:-:S04]  /*4280*/  IADD3 R246, P5, R228, R4, RZ ;  /* 0x00000004e4f67210 */ /* 0x002fc80007fbe0ff */
[-C--:B------:R-:W-:Y:S01]  /*4290*/  LEA.HI.X.SX32 R247, R234, R5.reuse, 0x2, P5 ;  /* 0x00000005eaf77211 */ /* 0x080fe200028f16ff */
[----:B------:R-:W-:Y:S01]  /*42a0*/  IMAD.MOV.U32 R234, RZ, RZ, R242 ;  /* 0x000000ffffea7224 */ /* 0x000fe200078e00f2 */
[-C--:B------:R-:W-:Y:S01]  /*42b0*/  IADD3 R242, P5, R222, R4.reuse, RZ ;  /* 0x00000004def27210 */ /* 0x080fe20007fbe0ff */
[----:B------:R1:W-:Y:S01]  /*42c0*/  STL [R1+0x170], R250 ;  /* 0x000170fa01007387 */ /* 0x0003e20000100800 */
[----:B------:R-:W-:Y:S02]  /*42d0*/  IMAD.MOV.U32 R228, RZ, RZ, R250 ;  /* 0x000000ffffe47224 */ /* 0x000fe400078e00fa */
[-C--:B------:R-:W-:Y:S01]  /*42e0*/  LEA.HI.X.SX32 R243, R229, R5.reuse, 0x2, P5 ;  /* 0x00000005e5f37211 */ /* 0x080fe200028f16ff */
[----:B------:R-:W-:Y:S01]  /*42f0*/  IMAD.MOV.U32 R229, RZ, RZ, R251 ;  /* 0x000000ffffe57224 */ /* 0x000fe200078e00fb */
[----:B------:R-:W-:Y:S02]  /*4300*/  LEA.HI.X.SX32 R229, R227, R5, 0x2, P2 ;  /* 0x00000005e3e57211 */ /* 0x000fe400010f16ff */
[----:B-1----:R-:W-:-:S04]  /*4310*/  IADD3 R250, P5, R219, R4, RZ ;  /* 0x00000004dbfa7210 */ /* 0x002fc80007fbe0ff */
[----:B------:R-:W-:Y:S01]  /*4320*/  LEA.HI.X.SX32 R251, R223, R5, 0x2, P5 ;  /* 0x00000005dffb7211 */ /* 0x000fe200028f16ff */
[----:B------:R-:W-:Y:S04]  /*4330*/  STL [R1+0x174], R229 ;  /* 0x000174e501007387 */ /* 0x000fe80000100800 */
[----:B------:R1:W-:Y:S04]  /*4340*/  STL.64 [R1+0x178], R250 ;  /* 0x000178fa01007387 */ /* 0x0003e80000100a00 */
[----:B-1----:R-:W3:Y:S01]  /*4350*/  LDL.LU.64 R250, [R1+0x420] ;  /* 0x0004200001fa7983 */ /* 0x002ee20000300a00 */
[----:B------:R-:W-:-:S02]  /*4360*/  IADD3 R228, P2, R215, R4, RZ ;  /* 0x00000004d7e47210 */ /* 0x000fc40007f5e0ff */
[-C--:B------:R-:W-:Y:S02]  /*4370*/  IADD3 R226, P5, R210, R4.reuse, RZ ;  /* 0x00000004d2e27210 */ /* 0x080fe40007fbe0ff */
[-C--:B------:R-:W-:Y:S01]  /*4380*/  LEA.HI.X.SX32 R229, R220, R5.reuse, 0x2, P2 ;  /* 0x00000005dce57211 */ /* 0x080fe200010f16ff */
[----:B------:R-:W-:Y:S02]  /*4390*/  IMAD.MOV.U32 R221, RZ, RZ, R227 ;  /* 0x000000ffffdd7224 */ /* 0x000fe400078e00e3 */
[----:B------:R-:W-:Y:S01]  /*43a0*/  IMAD.MOV.U32 R220, RZ, RZ, R226 ;  /* 0x000000ffffdc7224 */ /* 0x000fe200078e00e2 */
[----:B------:R-:W-:Y:S01]  /*43b0*/  LEA.HI.X.SX32 R221, R218, R5, 0x2, P5 ;  /* 0x00000005dadd7211 */ /* 0x000fe200028f16ff */
[----:B------:R-:W-:Y:S01]  /*43c0*/  IMAD.MOV.U32 R226, RZ, RZ, R230 ;  /* 0x000000ffffe27224 */ /* 0x000fe200078e00e6 */
[----:B------:R-:W-:Y:S01]  /*43d0*/  STL.64 [R1+0x180], R228 ;  /* 0x000180e401007387 */ /* 0x000fe20000100a00 */
[----:B------:R-:W-:Y:S01]  /*43e0*/  IMAD.MOV.U32 R230, RZ, RZ, R234 ;  /* 0x000000ffffe67224 */ /* 0x000fe200078e00ea */
[----:B------:R-:W-:Y:S01]  /*43f0*/  IADD3 R234, P5, R27, R4, RZ ;  /* 0x000000041bea7210 */ /* 0x000fe20007fbe0ff */
[----:B------:R-:W-:-:S02]  /*4400*/  IMAD.MOV.U32 R227, RZ, RZ, R231 ;  /* 0x000000ffffe37224 */ /* 0x000fc400078e00e7 */
[----:B------:R-:W-:Y:S01]  /*4410*/  IMAD.MOV.U32 R231, RZ, RZ, R235 ;  /* 0x000000ffffe77224 */ /* 0x000fe200078e00eb */
[----:B------:R-:W-:Y:S02]  /*4420*/  LEA.HI.X.SX32 R235, R213, R5, 0x2, P5 ;  /* 0x00000005d5eb7211 */ /* 0x000fe400028f16ff */
[----:B------:R-:W-:-:S04]  /*4430*/  IADD3 R218, P5, R11, R4, RZ ;  /* 0x000000040bda7210 */ /* 0x000fc80007fbe0ff */
[----:B------:R-:W-:Y:S01]  /*4440*/  LEA.HI.X.SX32 R219, R207, R5, 0x2, P5 ;  /* 0x00000005cfdb7211 */ /* 0x000fe200028f16ff */
[----:B------:R1:W-:Y:S01]  /*4450*/  STL.64 [R1+0x198], R234 ;  /* 0x000198ea01007387 */ /* 0x0003e20000100a00 */
[----:B------:R-:W-:Y:S02]  /*4460*/  IMAD R27, R26, 0x19c, RZ ;  /* 0x0000019c1a1b7824 */ /* 0x000fe400078e02ff */
[----:B------:R-:W-:Y:S01]  /*4470*/  IMAD.MOV.U32 R213, RZ, RZ, R239 ;  /* 0x000000ffffd57224 */ /* 0x000fe200078e00ef */
[----:B-1----:R-:W-:-:S04]  /*4480*/  IADD3 R234, P5, R9, R4, RZ ;  /* 0x0000000409ea7210 */ /* 0x002fc80007fbe0ff */
[----:B------:R-:W-:Y:S01]  /*4490*/  LEA.HI.X.SX32 R235, R19, R5, 0x2, P5 ;  /* 0x0000000513eb7211 */ /* 0x000fe200028f16ff */
[C---:B------:R-:W-:Y:S02]  /*44a0*/  IMAD R9, R26.reuse, 0x1ac, RZ ;  /* 0x000001ac1a097824 */ /* 0x040fe400078e02ff */
[C---:B------:R-:W-:Y:S02]  /*44b0*/  IMAD R210, R26.reuse, 0x67, RZ ;  /* 0x000000671ad27824 */ /* 0x040fe400078e02ff */
[----:B------:R-:W-:Y:S02]  /*44c0*/  IMAD R11, R26, 0x6b, RZ ;  /* 0x0000006b1a0b7824 */ /* 0x000fe400078e02ff */
[----:B------:R-:W-:Y:S01]  /*44d0*/  IMAD.SHL.U32 R252, R252, 0x4, RZ ;  /* 0x00000004fcfc7824 */ /* 0x000fe200078e00ff */
[----:B------:R-:W-:-:S04]  /*44e0*/  ULDC.64 UR4, c[0x0][0x118] ;  /* 0x0000460000047ab9 */ /* 0x000fc80000000a00 */
[----:B------:R1:W-:Y:S01]  /*44f0*/  LDGSTS.E [R252], [R4.64], !P1 ;  /* 0x0000000004fc7fae */ /* 0x0003e2000c921844 */
[----:B--2---:R-:W-:Y:S01]  /*4500*/  IMAD.MOV.U32 R222, RZ, RZ, R244 ;  /* 0x000000ffffde7224 */ /* 0x004fe200078e00f4 */
[----:B------:R-:W-:Y:S01]  /*4510*/  IADD3 R244, P2, R212, R4, RZ ;  /* 0x00000004d4f47210 */ /* 0x000fe20007f5e0ff */
[----:B------:R-:W-:-:S03]  /*4520*/  IMAD.MOV.U32 R223, RZ, RZ, R245 ;  /* 0x000000ffffdf7224 */ /* 0x000fc600078e00f5 */
[----:B------:R-:W-:Y:S02]  /*4530*/  LEA.HI.X.SX32 R245, R214, R5, 0x2, P2 ;  /* 0x00000005d6f57211 */ /* 0x000fe400010f16ff */
[----:B------:R-:W-:-:S04]  /*4540*/  IADD3 R228, P2, R138, R4, RZ ;  /* 0x000000048ae47210 */ /* 0x000fc80007f5e0ff */
[----:B------:R-:W-:Y:S02]  /*4550*/  LEA.HI.X.SX32 R229, R211, R5, 0x2, P2 ;  /* 0x00000005d3e57211 */ /* 0x000fe400010f16ff */
[----:B------:R-:W-:-:S04]  /*4560*/  IADD3 R214, P2, R10, R4, RZ ;  /* 0x000000040ad67210 */ /* 0x000fc80007f5e0ff */
[----:B------:R-:W-:Y:S01]  /*4570*/  LEA.HI.X.SX32 R215, R139, R5, 0x2, P2 ;  /* 0x000000058bd77211 */ /* 0x000fe200010f16ff */
[----:B------:R-:W-:Y:S01]  /*4580*/  STL.64 [R1+0x1a0], R228 ;  /* 0x0001a0e401007387 */ /* 0x000fe20000100a00 */
[----:B------:R-:W-:-:S03]  /*4590*/  IMAD.MOV.U32 R212, RZ, RZ, R238 ;  /* 0x000000ffffd47224 */ /* 0x000fc600078e00ee */
[----:B------:R-:W-:Y:S01]  /*45a0*/  STL.64 [R1+0x1a8], R218 ;  /* 0x0001a8da01007387 */ /* 0x000fe20000100a00 */
[----:B------:R-:W-:-:S03]  /*45b0*/  IADD3 R238, P5, R2, R4, RZ ;  /* 0x0000000402ee7210 */ /* 0x000fc60007fbe0ff */
[----:B------:R2:W-:Y:S01]  /*45c0*/  STL.64 [R1+0x1b0], R214 ;  /* 0x0001b0d601007387 */ /* 0x0005e20000100a00 */
[----:B------:R-:W-:Y:S01]  /*45d0*/  LEA.HI.X.SX32 R239, R28, R5, 0x2, P5 ;  /* 0x000000051cef7211 */ /* 0x000fe200028f16ff */
[----:B------:R-:W-:Y:S01]  /*45e0*/  IMAD R2, R26, 0x1bc, RZ ;  /* 0x000001bc1a027824 */ /* 0x000fe200078e02ff */
[----:B--2---:R-:W-:-:S04]  /*45f0*/  IADD3 R214, P2, R8, R4, RZ ;  /* 0x0000000408d67210 */ /* 0x004fc80007f5e0ff */
[-C--:B------:R-:W-:Y:S02]  /*4600*/  LEA.HI.X.SX32 R215, R29, R5.reuse, 0x2, P2 ;  /* 0x000000051dd77211 */ /* 0x080fe400010f16ff */
[-C--:B------:R-:W-:Y:S02]  /*4610*/  IADD3 R228, P2, R18, R4.reuse, RZ ;  /* 0x0000000412e47210 */ /* 0x080fe40007f5e0ff */
[-C--:B------:R-:W-:Y:S02]  /*4620*/  IADD3 R218, P5, R27, R4.reuse, RZ ;  /* 0x000000041bda7210 */ /* 0x080fe40007fbe0ff */
[-C--:B------:R-:W-:Y:S01]  /*4630*/  LEA.HI.X.SX32 R229, R206, R5.reuse, 0x2, P2 ;  /* 0x00000005cee57211 */ /* 0x080fe200010f16ff */
[C---:B------:R-:W-:Y:S01]  /*4640*/  IMAD R8, R26.reuse, 0x1cc, RZ ;  /* 0x000001cc1a087824 */ /* 0x040fe200078e02ff */
[----:B------:R-:W-:Y:S01]  /*4650*/  IADD3 R18, P2, R9, R4, RZ ;  /* 0x0000000409127210 */ /* 0x000fe20007f5e0ff */
[----:B------:R-:W-:Y:S01]  /*4660*/  IMAD R9, R26, 0x6f, RZ ;  /* 0x0000006f1a097824 */ /* 0x000fe200078e02ff */
[----:B------:R-:W-:-:S02]  /*4670*/  LEA.HI.X.SX32 R219, R210, R5, 0x2, P5 ;  /* 0x00000005d2db7211 */ /* 0x000fc400028f16ff */
[-C--:B------:R-:W-:Y:S01]  /*4680*/  IADD3 R138, P5, R2, R4.reuse, RZ ;  /* 0x00000004028a7210 */ /* 0x080fe20007fbe0ff */
[----:B------:R-:W-:Y:S01]  /*4690*/  IMAD R2, R26, 0x1dc, RZ ;  /* 0x000001dc1a027824 */ /* 0x000fe200078e02ff */
[-C--:B------:R-:W-:Y:S02]  /*46a0*/  LEA.HI.X.SX32 R19, R11, R5.reuse, 0x2, P2 ;  /* 0x000000050b137211 */ /* 0x080fe400010f16ff */
[-C--:B------:R-:W-:Y:S01]  /*46b0*/  IADD3 R210, P2, R8, R4.reuse, RZ ;  /* 0x0000000408d27210 */ /* 0x080fe20007f5e0ff */
[C---:B------:R-:W-:Y:S01]  /*46c0*/  IMAD R8, R26.reuse, 0x73, RZ ;  /* 0x000000731a087824 */ /* 0x040fe200078e02ff */
[-C--:B------:R-:W-:Y:S01]  /*46d0*/  LEA.HI.X.SX32 R139, R9, R5.reuse, 0x2, P5 ;  /* 0x00000005098b7211 */ /* 0x080fe200028f16ff */
[----:B------:R-:W-:Y:S01]  /*46e0*/  IMAD R9, R26, 0x1fc, RZ ;  /* 0x000001fc1a097824 */ /* 0x000fe200078e02ff */
[----:B------:R-:W-:Y:S01]  /*46f0*/  IADD3 R206, P5, R2, R4, RZ ;  /* 0x0000000402ce7210 */ /* 0x000fe20007fbe0ff */
[----:B------:R-:W-:Y:S01]  /*4700*/  IMAD R2, R26, 0x1ec, RZ ;  /* 0x000001ec1a027824 */ /* 0x000fe200078e02ff */
[----:B------:R2:W-:Y:S01]  /*4710*/  STL.64 [R1+0x1e0], R18 ;  /* 0x0001e01201007387 */ /* 0x0005e20000100a00 */
[----:B------:R-:W-:Y:S01]  /*4720*/  IMAD.MOV.U32 R28, RZ, RZ, R220 ;  /* 0x000000ffff1c7224 */ /* 0x000fe200078e00dc */
[----:B------:R-:W-:Y:S01]  /*4730*/  LEA.HI.X.SX32 R211, R8, R5, 0x2, P2 ;  /* 0x0000000508d37211 */ /* 0x000fe200010f16ff */
[----:B------:R-:W-:-:S02]  /*4740*/  IMAD R10, R26, 0x77, RZ ;  /* 0x000000771a0a7824 */ /* 0x000fc400078e02ff */
[----:B---3--:R-:W-:Y:S01]  /*4750*/  IMAD.MOV.U32 R220, RZ, RZ, R250 ;  /* 0x000000ffffdc7224 */ /* 0x008fe200078e00fa */
[-C--:B------:R-:W-:Y:S01]  /*4760*/  IADD3 R250, P2, R2, R4.reuse, RZ ;  /* 0x0000000402fa7210 */ /* 0x080fe20007f5e0ff */
[C---:B------:R-:W-:Y:S02]  /*4770*/  IMAD R8, R26.reuse, 0x7f, RZ ;  /* 0x0000007f1a087824 */ /* 0x040fe400078e02ff */
[----:B--2---:R-:W-:Y:S01]  /*4780*/  IMAD.MOV.U32 R18, RZ, RZ, R212 ;  /* 0x000000ffff127224 */ /* 0x004fe200078e00d4 */
[-C--:B------:R-:W-:Y:S01]  /*4790*/  IADD3 R212, P6, R9, R4.reuse, RZ ;  /* 0x0000000409d47210 */ /* 0x080fe20007fde0ff */
[----:B------:R-:W-:Y:S01]  /*47a0*/  IMAD R9, R26, 0x7b, RZ ;  /* 0x0000007b1a097824 */ /* 0x000fe200078e02ff */
[-C--:B------:R-:W-:Y:S01]  /*47b0*/  LEA.HI.X.SX32 R207, R10, R5.reuse, 0x2, P5 ;  /* 0x000000050acf7211 */ /* 0x080fe200028f16ff */
[----:B------:R-:W-:Y:S02]  /*47c0*/  IMAD.MOV.U32 R29, RZ, RZ, R221 ;  /* 0x000000ffff1d7224 */ /* 0x000fe400078e00dd */
[----:B------:R-:W-:Y:S01]  /*47d0*/  IMAD.MOV.U32 R19, RZ, RZ, R213 ;  /* 0x000000ffff137224 */ /* 0x000fe200078e00d5 */
[-C--:B------:R-:W-:Y:S01]  /*47e0*/  LEA.HI.X.SX32 R213, R8, R5.reuse, 0x2, P6 ;  /* 0x0000000508d57211 */ /* 0x080fe200030f16ff */
[----:B------:R-:W-:Y:S01]  /*47f0*/  IMAD.MOV.U32 R221, RZ, RZ, R251 ;  /* 0x000000ffffdd7224 */ /* 0x000fe200078e00fb */
[----:B------:R-:W-:Y:S01]  /*4800*/  LEA.HI.X.SX32 R251, R9, R5, 0x2, P2 ;  /* 0x0000000509fb7211 */ /* 0x000fe200010f16ff */
[C---:B------:R-:W-:Y:S01]  /*4810*/  IMAD.SHL.U32 R10, R26.reuse, 0x4, RZ ;  /* 0x000000041a0a7824 */ /* 0x040fe200078e00ff */
[----:B------:R-:W-:-:S02]  /*4820*/  LEA R8, P2, R26, R4, 0x4 ;  /* 0x000000041a087211 */ /* 0x000fc400078420ff */
[C---:B------:R-:W-:Y:S02]  /*4830*/  IADD3 R2, R3.reuse, -0x9, RZ ;  /* 0xfffffff703027810 */ /* 0x040fe40007ffe0ff */
[-C--:B------:R-:W-:Y:S02]  /*4840*/  LEA.HI.X.SX32 R9, R10, R5.reuse, 0x2, P2 ;  /* 0x000000050a097211 */ /* 0x080fe400010f16ff */
[----:B------:R-:W-:Y:S02]  /*4850*/  ISETP.GE.U32.AND P5, PT, R2, 0x7fffff78, PT ;  /* 0x7fffff780200780c */ /* 0x000fe40003fa6070 */
[----:B------:R-:W-:Y:S01]  /*4860*/  IADD3 R10, P2, R10, R4, RZ ;  /* 0x000000040a0a7210 */ /* 0x000fe20007f5e0ff */
[----:B------:R2:W-:Y:S01]  /*4870*/  LDGSTS.E [R252+0x1000], [R8.64], !P4 ;  /* 0x0100000008fc7fae */ /* 0x0005e2000e121844 */
[----:B------:R-:W-:Y:S02]  /*4880*/  IADD3 R2, R3, -0xd, RZ ;  /* 0xfffffff303027810 */ /* 0x000fe40007ffe0ff */
[----:B------:R-:W-:-:S02]  /*4890*/  LEA.HI.X.SX32 R11, R26, R5, 0x2, P2 ;  /* 0x000000051a0b7211 */ /* 0x000fc400010f16ff */
[----:B------:R-:W-:Y:S02]  /*48a0*/  ISETP.GE.U32.AND P2, PT, R2, 0x7fffff74, PT ;  /* 0x7fffff740200780c */ /* 0x000fe40003f46070 */
[----:B------:R-:W-:-:S03]  /*48b0*/  IADD3 R2, R3, -0x11, RZ ;  /* 0xffffffef03027810 */ /* 0x000fc60007ffe0ff */
[----:B------:R3:W-:Y:S01]  /*48c0*/  LDGSTS.E [R252+0x2000], [R6.64], !P5 ;  /* 0x0200000006fc7fae */ /* 0x0007e2000e921844 */
[----:B------:R-:W-:Y:S02]  /*48d0*/  ISETP.GE.U32.AND P1, PT, R2, 0x7fffff70, PT ;  /* 0x7fffff700200780c */ /* 0x000fe40003f26070 */
[----:B------:R-:W-:-:S04]  /*48e0*/  IADD3 R2, R3, -0x15, RZ ;  /* 0xffffffeb03027810 */ /* 0x000fc80007ffe0ff */
[----:B------:R-:W-:Y:S01]  /*48f0*/  ISETP.GE.U32.AND P4, PT, R2, 0x7fffff6c, PT ;  /* 0x7fffff6c0200780c */ /* 0x000fe20003f86070 */
[----:B------:R4:W-:Y:S01]  /*4900*/  LDGSTS.E [R252+0x3000], [R146.64], !P2 ;  /* 0x0300000092fc7fae */ /* 0x0009e2000d121844 */
        /* <DEDUP_REMOVED lines=85> */
[----:B------:R-:W-:Y:S02]  /*4e60*/  ISETP.GE.U32.AND P5, PT, R2, 0x7fffff77, PT ;  /* 0x7fffff770200780c */ /* 0x000fe40003fa6070 */
[C---:B------:R-:W-:Y:S02]  /*4e70*/  IADD3 R2, R3.reuse, -0xe, RZ ;  /* 0xfffffff203027810 */ /* 0x040fe40007ffe0ff */
[----:B------:R-:W-:Y:S02]  /*4e80*/  LOP3.LUT R0, R252, 0x20, RZ, 0x3c, !PT ;  /* 0x00000020fc007812 */ /* 0x000fe400078e3cff */
[----:B------:R-:W-:Y:S02]  /*4e90*/  ISETP.GE.U32.AND P2, PT, R2, 0x7fffff73, PT ;  /* 0x7fffff730200780c */ /* 0x000fe40003f46070 */
[C---:B------:R-:W-:Y:S01]  /*4ea0*/  IADD3 R2, R3.reuse, -0x12, RZ ;  /* 0xffffffee03027810 */ /* 0x040fe20007ffe0ff */
[----:B------:R1:W-:Y:S03]  /*4eb0*/  LDGSTS.E [R0+0x400], [R10.64], !P1 ;  /* 0x004000000a007fae */ /* 0x0003e6000c921844 */
[----:B------:R-:W-:Y:S01]  /*4ec0*/  ISETP.GE.U32.AND P1, PT, R2, 0x7fffff6f, PT ;  /* 0x7fffff6f0200780c */ /* 0x000fe20003f26070 */
[----:B------:R1:W-:Y:S01]  /*4ed0*/  LDGSTS.E [R0+0x1400], [R12.64], !P4 ;  /* 0x014000000c007fae */ /* 0x0003e2000e121844 */
[----:B------:R-:W-:-:S03]  /*4ee0*/  IADD3 R2, R3, -0x16, RZ ;  /* 0xffffffea03027810 */ /* 0x000fc60007ffe0ff */
[----:B------:R1:W-:Y:S01]  /*4ef0*/  LDGSTS.E [R0+0x2400], [R122.64], !P5 ;  /* 0x024000007a007fae */ /* 0x0003e2000e921844 */
[----:B------:R-:W-:Y:S02]  /*4f00*/  ISETP.GE.U32.AND P4, PT, R2, 0x7fffff6b, PT ;  /* 0x7fffff6b0200780c */ /* 0x000fe40003f86070 */
[C---:B------:R-:W-:Y:S01]  /*4f10*/  IADD3 R2, R3.reuse, -0x1a, RZ ;  /* 0xffffffe603027810 */ /* 0x040fe20007ffe0ff */
[----:B------:R1:W-:Y:S03]  /*4f20*/  LDGSTS.E [R0+0x3400], [R118.64], !P2 ;  /* 0x0340000076007fae */ /* 0x0003e6000d121844 */
        /* <DEDUP_REMOVED lines=16> */
[----:B------:R-:W-:Y:S01]  /*5030*/  STL.64 [R1+0x1e8], R138 ;  /* 0x0001e88a01007387 */ /* 0x000fe20000100a00 */
[----:B------:R-:W-:-:S03]  /*5040*/  IADD3 R2, R3, -0x32, RZ ;  /* 0xffffffce03027810 */ /* 0x000fc60007ffe0ff */
[----:B------:R1:W-:Y:S01]  /*5050*/  LDGSTS.E [R0+0x9400], [R94.64], !P4 ;  /* 0x094000005e007fae */ /* 0x0003e2000e121844 */
[----:B------:R-:W-:Y:S02]  /*5060*/  ISETP.GE.U32.AND P1, PT, R2, 0x7fffff4f, PT ;  /* 0x7fffff4f0200780c */ /* 0x000fe40003f26070 */
[C---:B------:R-:W-:Y:S01]  /*5070*/  IADD3 R2, R3.reuse, -0x36, RZ ;  /* 0xffffffca03027810 */ /* 0x040fe20007ffe0ff */
[----:B------:R-:W-:Y:S03]  /*5080*/  STL.64 [R1+0x1f0], R210 ;  /* 0x0001f0d201007387 */ /* 0x000fe60000100a00 */
[----:B------:R-:W-:Y:S01]  /*5090*/  ISETP.GE.U32.AND P4, PT, R2, 0x7fffff4b, PT ;  /* 0x7fffff4b0200780c */ /* 0x000fe20003f86070 */
[----:B------:R-:W-:Y:S01]  /*50a0*/  STL.64 [R1+0x1f8], R206 ;  /* 0x0001f8ce01007387 */ /* 0x000fe20000100a00 */
[----:B------:R-:W-:-:S03]  /*50b0*/  IADD3 R2, R3, -0x3a, RZ ;  /* 0xffffffc603027810 */ /* 0x000fc60007ffe0ff */
[----:B------:R-:W-:Y:S04]  /*50c0*/  STL.64 [R1+0x200], R250 ;  /* 0x000200fa01007387 */ /* 0x000fe80000100a00 */
[----:B------:R2:W-:Y:S04]  /*50d0*/  STL.64 [R1+0x388], R8 ;  /* 0x0003880801007387 */ /* 0x0005e80000100a00 */
[----:B------:R1:W-:Y:S01]  /*50e0*/  LDGSTS.E [R0+0xa400], [R90.64], !P5 ;  /* 0x0a4000005a007fae */ /* 0x0003e2000e921844 */
[----:B------:R-:W-:Y:S02]  /*50f0*/  ISETP.GE.U32.AND P5, PT, R2, 0x7fffff47, PT ;  /* 0x7fffff470200780c */ /* 0x000fe40003fa6070 */
[----:B------:R-:W-:Y:S01]  /*5100*/  IADD3 R2, R3, -0x3e, RZ ;  /* 0xffffffc203027810 */ /* 0x000fe20007ffe0ff */
[----:B------:R1:W-:Y:S04]  /*5110*/  LDGSTS.E [R0+0xb400], [R86.64], !P2 ;  /* 0x0b40000056007fae */ /* 0x0003e8000d121844 */
[----:B--2---:R-:W2:Y:S01]  /*5120*/  LDL.64 R8, [R1+0x120] ;  /* 0x0001200001087983 */ /* 0x004ea20000100a00 */
[----:B------:R-:W-:-:S02]  /*5130*/  ISETP.GE.U32.AND P2, PT, R2, 0x7fffff43, PT ;  /* 0x7fffff430200780c */ /* 0x000fc40003f46070 */
        /* <DEDUP_REMOVED lines=55> */
[----:B------:R-:W-:Y:S01]  /*54b0*/  IMAD.MOV.U32 R211, RZ, RZ, R19 ;  /* 0x000000ffffd37224 */ /* 0x000fe200078e0013 */
[C---:B------:R-:W-:Y:S01]  /*54c0*/  IADD3 R2, R3.reuse, -0xb, RZ ;  /* 0xfffffff503027810 */ /* 0x040fe20007ffe0ff */
[----:B------:R1:W-:Y:S03]  /*54d0*/  LDGSTS.E [R0+0x1f400], [R38.64], !P2 ;  /* 0x1f40000026007fae */ /* 0x0003e6000d121844 */
[----:B------:R-:W-:Y:S02]  /*54e0*/  ISETP.GE.U32.AND P5, PT, R2, 0x7fffff76, PT ;  /* 0x7fffff760200780c */ /* 0x000fe40003fa6070 */
[----:B------:R-:W-:Y:S02]  /*54f0*/  IADD3 R2, R3, -0xf, RZ ;  /* 0xfffffff103027810 */ /* 0x000fe40007ffe0ff */
[----:B------:R-:W-:-:S02]  /*5500*/  LOP3.LUT R19, R252, 0x40, RZ, 0x3c, !PT ;  /* 0x00000040fc137812 */ /* 0x000fc400078e3cff */
        /* <DEDUP_REMOVED lines=100> */
[----:B------:R3:W-:Y:S04]  /*5b50*/  STL.64 [R1+0x390], R6 ;  /* 0x0003900601007387 */ /* 0x0007e80000100a00 */
[----:B------:R1:W-:Y:S01]  /*5b60*/  LDGSTS.E [R28+0xc00], [R200.64], !P1 ;  /* 0x00c00000c81c7fae */ /* 0x0003e2000c921844 */
[----:B------:R-:W-:Y:S02]  /*5b70*/  ISETP.GE.U32.AND P1, PT, R2, 0x7fffff6d, PT ;  /* 0x7fffff6d0200780c */ /* 0x000fe40003f26070 */
[----:B------:R-:W-:Y:S01]  /*5b80*/  IADD3 R2, R3, -0x18, RZ ;  /* 0xffffffe803027810 */ /* 0x000fe20007ffe0ff */
[----:B------:R1:W-:Y:S04]  /*5b90*/  LDGSTS.E [R28+0x1c00], [R208.64], !P4 ;  /* 0x01c00000d01c7fae */ /* 0x0003e8000e121844 */
[----:B---3--:R-:W3:Y:S01]  /*5ba0*/  LDL.64 R6, [R1+0x170] ;  /* 0x0001700001067983 */ /* 0x008ee20000100a00 */
[----:B------:R-:W-:-:S02]  /*5bb0*/  ISETP.GE.U32.AND P4, PT, R2, 0x7fffff69, PT ;  /* 0x7fffff690200780c */ /* 0x000fc40003f86070 */
[----:B------:R-:W-:Y:S01]  /*5bc0*/  IADD3 R2, R3, -0x1c, RZ ;  /* 0xffffffe403027810 */ /* 0x000fe20007ffe0ff */
[----:B------:R-:W-:Y:S04]  /*5bd0*/  STL.64 [R1+0x398], R146 ;  /* 0x0003989201007387 */ /* 0x000fe80000100a00 */
[----:B------:R-:W-:Y:S04]  /*5be0*/  STL.64 [R1+0x3a0], R154 ;  /* 0x0003a09a01007387 */ /* 0x000fe80000100a00 */
[----:B------:R1:W-:Y:S04]  /*5bf0*/  STL.64 [R1+0x3a8], R162 ;  /* 0x0003a8a201007387 */ /* 0x0003e80000100a00 */
[----:B------:R2:W-:Y:S01]  /*5c00*/  LDGSTS.E [R28+0x2c00], [R216.64], !P5 ;  /* 0x02c00000d81c7fae */ /* 0x0005e2000e921844 */
[----:B------:R-:W-:-:S02]  /*5c10*/  ISETP.GE.U32.AND P5, PT, R2, 0x7fffff65, PT ;  /* 0x7fffff650200780c */ /* 0x000fc40003fa6070 */
[----:B------:R-:W-:Y:S01]  /*5c20*/  IADD3 R2, R3, -0x20, RZ ;  /* 0xffffffe003027810 */ /* 0x000fe20007ffe0ff */
[----:B------:R2:W-:Y:S04]  /*5c30*/  LDGSTS.E [R28+0x3c00], [R224.64], !P2 ;  /* 0x03c00000e01c7fae */ /* 0x0005e8000d121844 */
[----:B-1----:R-:W3:Y:S04]  /*5c40*/  LDL.64 R162, [R1+0x180] ;  /* 0x0001800001a27983 */ /* 0x002ee80000100a00 */
[----:B------:R1:W-:Y:S01]  /*5c50*/  STL.64 [R1+0x3b0], R170 ;  /* 0x0003b0aa01007387 */ /* 0x0003e20000100a00 */
[----:B------:R-:W-:-:S03]  /*5c60*/  ISETP.GE.U32.AND P2, PT, R2, 0x7fffff61, PT ;  /* 0x7fffff610200780c */ /* 0x000fc60003f46070 */
[----:B------:R2:W-:Y:S04]  /*5c70*/  LDGSTS.E [R28+0x4c00], [R232.64], !P1 ;  /* 0x04c00000e81c7fae */ /* 0x0005e8000c921844 */
[----:B------:R2:W-:Y:S04]  /*5c80*/  LDGSTS.E [R28+0x5c00], [R240.64], !P4 ;  /* 0x05c00000f01c7fae */ /* 0x0005e8000e121844 */
[----:B-1----:R-:W3:Y:S04]  /*5c90*/  LDL.64 R170, [R1+0x178] ;  /* 0x0001780001aa7983 */ /* 0x002ee80000100a00 */
[----:B------:R-:W-:Y:S04]  /*5ca0*/  STL.64 [R1+0x3b8], R178 ;  /* 0x0003b8b201007387 */ /* 0x000fe80000100a00 */
        /* <DEDUP_REMOVED lines=11> */
[----:B------:R1:W-:Y:S04]  /*5d60*/  STL.64 [R1+0x380], R156 ;  /* 0x0003809c01007387 */ /* 0x0003e80000100a00 */
[----:B------:R1:W-:Y:S04]  /*5d70*/  STL.64 [R1+0x378], R142 ;  /* 0x0003788e01007387 */ /* 0x0003e80000100a00 */
[----:B------:R1:W-:Y:S04]  /*5d80*/  STL.64 [R1+0x370], R134 ;  /* 0x0003708601007387 */ /* 0x0003e80000100a00 */
[----:B------:R1:W-:Y:S04]  /*5d90*/  LDGSTS.E [R28+0x6c00], [R248.64], !P5 ;  /* 0x06c00000f81c7fae */ /* 0x0003e8000e921844 */
[----:B--2---:R2:W-:Y:S04]  /*5da0*/  LDGSTS.E [R28+0x7c00], [R8.64], !P2 ;  /* 0x07c00000081c7fae */ /* 0x0045e8000d121844 */
[----:B------:R-:W3:Y:S01]  /*5db0*/  LDL.64 R154, [R1+0x198] ;  /* 0x00019800019a7983 */ /* 0x000ee20000100a00 */
[----:B------:R-:W-:-:S03]  /*5dc0*/  IADD3 R2, R3, -0x24, RZ ;  /* 0xffffffdc03027810 */ /* 0x000fc60007ffe0ff */
[----:B----4-:R-:W4:Y:S04]  /*5dd0*/  LDL.64 R146, [R1+0x1a8] ;  /* 0x0001a80001927983 */ /* 0x010f280000100a00 */
[----:B--2---:R-:W2:Y:S01]  /*5de0*/  LDL.64 R8, [R1+0x1a0] ;  /* 0x0001a00001087983 */ /* 0x004ea20000100a00 */
[----:B------:R-:W-:Y:S02]  /*5df0*/  ISETP.GE.U32.AND P1, PT, R2, 0x7fffff5d, PT ;  /* 0x7fffff5d0200780c */ /* 0x000fe40003f26070 */
[----:B------:R-:W-:-:S04]  /*5e00*/  IADD3 R2, R3, -0x28, RZ ;  /* 0xffffffd803027810 */ /* 0x000fc80007ffe0ff */
        /* <DEDUP_REMOVED lines=15> */
[----:B------:R-:W-:-:S04]  /*5f00*/  IADD3 R2, R3, -0x40, RZ ;  /* 0xffffffc003027810 */ /* 0x000fc80007ffe0ff */
[----:B------:R-:W-:Y:S02]  /*5f10*/  ISETP.GE.U32.AND P2, PT, R2, 0x7fffff41, PT ;  /* 0x7fffff410200780c */ /* 0x000fe40003f46070 */
[C---:B------:R-:W-:Y:S01]  /*5f20*/  IADD3 R2, R3.reuse, -0x44, RZ ;  /* 0xffffffbc03027810 */ /* 0x040fe20007ffe0ff */
[----:B------:R-:W-:Y:S01]  /*5f30*/  IMAD.MOV.U32 R207, RZ, RZ, R29 ;  /* 0x000000ffffcf7224 */ /* 0x000fe200078e001d */
[----:B---3--:R3:W-:Y:S02]  /*5f40*/  LDGSTS.E [R28+0xcc00], [R6.64], !P1 ;  /* 0x0cc00000061c7fae */ /* 0x0087e4000c921844 */
[----:B------:R-:W-:Y:S02]  /*5f50*/  ISETP.GE.U32.AND P1, PT, R2, 0x7fffff3d, PT ;  /* 0x7fffff3d0200780c */ /* 0x000fe40003f26070 */
[----:B------:R-:W-:Y:S01]  /*5f60*/  IADD3 R2, R3, -0x48, RZ ;  /* 0xffffffb803027810 */ /* 0x000fe20007ffe0ff */
[----:B---3--:R-:W3:Y:S04]  /*5f70*/  LDL.64 R6, [R1+0x1b0] ;  /* 0x0001b00001067983 */ /* 0x008ee80000100a00 */
[----:B------:R1:W-:Y:S01]  /*5f80*/  LDGSTS.E [R28+0xdc00], [R170.64], !P4 ;  /* 0x0dc00000aa1c7fae */ /* 0x0003e2000e121844 */
[----:B------:R-:W-:-:S02]  /*5f90*/  ISETP.GE.U32.AND P4, PT, R2, 0x7fffff39, PT ;  /* 0x7fffff390200780c */ /* 0x000fc40003f86070 */
[C---:B------:R-:W-:Y:S01]  /*5fa0*/  IADD3 R2, R3.reuse, -0x4c, RZ ;  /* 0xffffffb403027810 */ /* 0x040fe20007ffe0ff */
[----:B------:R1:W-:Y:S03]  /*5fb0*/  LDGSTS.E [R28+0xec00], [R162.64], !P5 ;  /* 0x0ec00000a21c7fae */ /* 0x0003e6000e921844 */
[----:B------:R-:W-:Y:S01]  /*5fc0*/  ISETP.GE.U32.AND P5, PT, R2, 0x7fffff35, PT ;  /* 0x7fffff350200780c */ /* 0x000fe20003fa6070 */
[----:B------:R1:W-:Y:S04]  /*5fd0*/  LDGSTS.E [R28+0xfc00], [R206.64], !P2 ;  /* 0x0fc00000ce1c7fae */ /* 0x0003e8000d121844 */
[----:B------:R1:W-:Y:S04]  /*5fe0*/  LDGSTS.E [R28+0x10c00], [R244.64], !P1 ;  /* 0x10c00000f41c7fae */ /* 0x0003e8000c921844 */
[----:B------:R1:W-:Y:S04]  /*5ff0*/  LDGSTS.E [R28+0x11c00], [R154.64], !P4 ;  /* 0x11c000009a1c7fae */ /* 0x0003e8000e121844 */
[----:B--2---:R2:W-:Y:S04]  /*6000*/  LDGSTS.E [R28+0x12c00], [R8.64], !P5 ;  /* 0x12c00000081c7fae */ /* 0x0045e8000e921844 */
[----:B--2---:R-:W2:Y:S04]  /*6010*/  LDL.64 R8, [R1+0x1e0] ;  /* 0x0001e00001087983 */ /* 0x004ea80000100a00 */
[----:B-1----:R-:W2:Y:S04]  /*6020*/  LDL.LU.64 R156, [R1+0x248] ;  /* 0x00024800019c7983 */ /* 0x002ea80000300a00 */
[----:B------:R-:W2:Y:S04]  /*6030*/  LDL.LU.64 R142, [R1+0x240] ;  /* 0x00024000018e7983 */ /* 0x000ea80000300a00 */
[----:B------:R-:W2:Y:S04]  /*6040*/  LDL.64 R162, [R1+0x1f0] ;  /* 0x0001f00001a27983 */ /* 0x000ea80000100a00 */
[----:B------:R-:W2:Y:S01]  /*6050*/  LDL.64 R154, [R1+0x1f8] ;  /* 0x0001f800019a7983 */ /* 0x000ea20000100a00 */
[----:B------:R-:W-:-:S04]  /*6060*/  IADD3 R2, R3, -0x50, RZ ;  /* 0xffffffb003027810 */ /* 0x000fc80007ffe0ff */
[----:B------:R-:W-:Y:S02]  /*6070*/  ISETP.GE.U32.AND P2, PT, R2, 0x7fffff31, PT ;  /* 0x7fffff310200780c */ /* 0x000fe40003f46070 */
[----:B------:R-:W-:-:S04]  /*6080*/  IADD3 R2, R3, -0x54, RZ ;  /* 0xffffffac03027810 */ /* 0x000fc80007ffe0ff */
[----:B------:R-:W-:Y:S02]  /*6090*/  ISETP.GE.U32.AND P1, PT, R2, 0x7fffff2d, PT ;  /* 0x7fffff2d0200780c */ /* 0x000fe40003f26070 */
[----:B------:R-:W-:-:S04]  /*60a0*/  IADD3 R2, R3, -0x58, RZ ;  /* 0xffffffa803027810 */ /* 0x000fc80007ffe0ff */
[----:B------:R-:W-:Y:S01]  /*60b0*/  ISETP.GE.U32.AND P4, PT, R2, 0x7fffff29, PT ;  /* 0x7fffff290200780c */ /* 0x000fe20003f86070 */
[----:B----4-:R1:W-:Y:S01]  /*60c0*/  LDGSTS.E [R28+0x13c00], [R146.64], !P2 ;  /* 0x13c00000921c7fae */ /* 0x0103e2000d121844 */
[----:B------:R-:W-:-:S04]  /*60d0*/  IADD3 R2, R3, -0x5c, RZ ;  /* 0xffffffa403027810 */ /* 0x000fc80007ffe0ff */
[----:B------:R-:W-:Y:S02]  /*60e0*/  ISETP.GE.U32.AND P5, PT, R2, 0x7fffff25, PT ;  /* 0x7fffff250200780c */ /* 0x000fe40003fa6070 */
[----:B------:R-:W-:-:S04]  /*60f0*/  IADD3 R2, R3, -0x60, RZ ;  /* 0xffffffa003027810 */ /* 0x000fc80007ffe0ff */
[----:B------:R-:W-:Y:S01]  /*6100*/  ISETP.GE.U32.AND P2, PT, R2, 0x7fffff21, PT ;  /* 0x7fffff210200780c */ /* 0x000fe20003f46070 */
[----:B-1----:R-:W4:Y:S01]  /*6110*/  LDL.64 R146, [R1+0x210] ;  /* 0x0002100001927983 */ /* 0x002f220000100a00 */
[----:B------:R-:W-:-:S03]  /*6120*/  IADD3 R2, R3, -0x64, RZ ;  /* 0xffffff9c03027810 */ /* 0x000fc60007ffe0ff */
[----:B---3--:R1:W-:Y:S01]  /*6130*/  LDGSTS.E [R28+0x14c00], [R6.64], !P1 ;  /* 0x14c00000061c7fae */ /* 0x0083e2000c921844 */
        /* <DEDUP_REMOVED lines=12> */
[----:B------:R-:W-:-:S03]  /*6200*/  IADD3 R2, R3, -0x74, RZ ;  /* 0xffffff8c03027810 */ /* 0x000fc60007ffe0ff */
[----:B-1----:R-:W3:Y:S01]  /*6210*/  LDL.64 R6, [R1+0x218] ;  /* 0x0002180001067983 */ /* 0x002ee20000100a00 */
[----:B------:R-:W-:Y:S02]  /*6220*/  ISETP.GE.U32.AND P1, PT, R2, 0x7fffff0d, PT ;  /* 0x7fffff0d0200780c */ /* 0x000fe40003f26070 */
[----:B------:R-:W-:-:S04]  /*6230*/  IADD3 R2, R3, -0x78, RZ ;  /* 0xffffff8803027810 */ /* 0x000fc80007ffe0ff */
[----:B------:R-:W-:Y:S02]  /*6240*/  ISETP.GE.U32.AND P4, PT, R2, 0x7fffff09, PT ;  /* 0x7fffff090200780c */ /* 0x000fe40003f86070 */
[C---:B------:R-:W-:Y:S01]  /*6250*/  IADD3 R2, R3.reuse, -0x7c, RZ ;  /* 0xffffff8403027810 */ /* 0x040fe20007ffe0ff */
[----:B--2---:R1:W-:Y:S03]  /*6260*/  LDGSTS.E [R28+0x1ac00], [R8.64], !P5 ;  /* 0x1ac00000081c7fae */ /* 0x0043e6000e921844 */
[----:B------:R-:W-:Y:S01]  /*6270*/  ISETP.GE.U32.AND P5, PT, R2, 0x7fffff05, PT ;  /* 0x7fffff050200780c */ /* 0x000fe20003fa6070 */
[----:B------:R2:W-:Y:S04]  /*6280*/  LDGSTS.E [R28+0x1bc00], [R138.64], !P2 ;  /* 0x1bc000008a1c7fae */ /* 0x0005e8000d121844 */
[----:B-1----:R-:W3:Y:S04]  /*6290*/  LDL.64 R8, [R1+0x220] ;  /* 0x0002200001087983 */ /* 0x002ee80000100a00 */
[----:B--2---:R-:W2:Y:S04]  /*62a0*/  LDL.64 R138, [R1+0x228] ;  /* 0x00022800018a7983 */ /* 0x004ea80000100a00 */
[----:B------:R-:W2:Y:S04]  /*62b0*/  LDL.LU.64 R134, [R1+0x2f8] ;  /* 0x0002f80001867983 */ /* 0x000ea80000300a00 */
[----:B------:R1:W-:Y:S04]  /*62c0*/  LDGSTS.E [R28+0x1cc00], [R162.64], !P1 ;  /* 0x1cc00000a21c7fae */ /* 0x0003e8000c921844 */
[----:B------:R-:W2:Y:S04]  /*62d0*/  LDL.64 R174, [R1+0x238] ;  /* 0x0002380001ae7983 */ /* 0x000ea80000100a00 */
[----:B------:R1:W-:Y:S04]  /*62e0*/  LDGSTS.E [R28+0x1dc00], [R154.64], !P4 ;  /* 0x1dc000009a1c7fae */ /* 0x0003e8000e121844 */
[----:B------:R1:W-:Y:S01]  /*62f0*/  LDGSTS.E [R28+0x1ec00], [R250.64], !P5 ;  /* 0x1ec00000fa1c7fae */ /* 0x0003e2000e921844 */
[----:B------:R-:W-:Y:S01]  /*6300*/  IMAD.MOV.U32 R210, RZ, RZ, R18 ;  /* 0x000000ffffd27224 */ /* 0x000fe200078e0012 */
[----:B------:R-:W-:-:S02]  /*6310*/  IADD3 R27, R3, -0x80, RZ ;  /* 0xffffff80031b7810 */ /* 0x000fc40007ffe0ff */
[----:B------:R-:W-:Y:S01]  /*6320*/  IADD3 R2, R3, -0x81, RZ ;  /* 0xffffff7f03027810 */ /* 0x000fe20007ffe0ff */
[----:B------:R-:W2:Y:S04]  /*6330*/  LDL.64 R180, [R1+0x268] ;  /* 0x0002680001b47983 */ /* 0x000ea80000100a00 */
[----:B------:R-:W2:Y:S04]  /*6340*/  LDL.64 R182, [R1+0x2d8] ;  /* 0x0002d80001b67983 */ /* 0x000ea80000100a00 */
[----:B-1----:R-:W2:Y:S04]  /*6350*/  LDL.64 R250, [R1+0x250] ;  /* 0x0002500001fa7983 */ /* 0x002ea80000100a00 */
[----:B------:R-:W1:Y:S01]  /*6360*/  S2R R18, SR_TID.X ;  /* 0x0000000000127919 */ /* 0x000e620000002100 */
[----:B------:R-:W-:-:S02]  /*6370*/  ISETP.GE.U32.AND P6, PT, R27, 0x7fffff01, PT ;  /* 0x7fffff011b00780c */ /* 0x000fc40003fc6070 */
[----:B------:R-:W-:Y:S01]  /*6380*/  ISETP.GE.U32.AND P2, PT, R2, 0x7fffff00, PT ;  /* 0x7fffff000200780c */ /* 0x000fe20003f46070 */
[----:B------:R-:W2:Y:S04]  /*6390*/  LDL.64 R188, [R1+0x2e0] ;  /* 0x0002e00001bc7983 */ /* 0x000ea80000100a00 */
[----:B------:R-:W2:Y:S04]  /*63a0*/  LDL.64 R190, [R1+0x2e8] ;  /* 0x0002e80001be7983 */ /* 0x000ea80000100a00 */
[----:B------:R-:W2:Y:S04]  /*63b0*/  LDL.64 R196, [R1+0x2f0] ;  /* 0x0002f00001c47983 */ /* 0x000ea80000100a00 */
[----:B------:R2:W-:Y:S04]  /*63c0*/  LDGSTS.E [R28+0x1fc00], [R212.64], !P6 ;  /* 0x1fc00000d41c7fae */ /* 0x0005e8000f121844 */
[----:B------:R-:W0:Y:S01]  /*63d0*/  LDGDEPBAR ;  /* 0x00000000000079af */ /* 0x000e220000000000 */
[----:B-1----:R-:W-:-:S03]  /*63e0*/  LOP3.LUT R29, R18, 0x7f, RZ, 0xc0, !PT ;  /* 0x0000007f121d7812 */ /* 0x002fc600078ec0ff */
[----:B------:R-:W2:Y:S01]  /*63f0*/  LDL.64 R198, [R1+0x300] ;  /* 0x0003000001c67983 */ /* 0x000ea20000100a00 */
[----:B------:R-:W-:Y:S01]  /*6400*/  SHF.R.S32.HI R18, RZ, 0x7, R18 ;  /* 0x00000007ff127819 */ /* 0x000fe20000011412 */
[----:B------:R-:W-:-:S03]  /*6410*/  IMAD.SHL.U32 R2, R29, 0x4, RZ ;  /* 0x000000041d027824 */ /* 0x000fc600078e00ff */
[----:B------:R-:W-:Y:S01]  /*6420*/  SGXT R18, R18, 0x1 ;  /* 0x000000011212781a */ /* 0x000fe20000000200 */
[----:B------:R-:W2:Y:S03]  /*6430*/  LDL.64 R204, [R1+0x308] ;  /* 0x0003080001cc7983 */ /* 0x000ea60000100a00 */
[----:B------:R-:W-:Y:S01]  /*6440*/  LOP3.LUT R2, R2, 0x210, R18, 0x78, !PT ;  /* 0x0000021002027812 */ /* 0x000fe200078e7812 */
[----:B------:R-:W2:Y:S04]  /*6450*/  LDL.64 R202, [R1+0x310] ;  /* 0x0003100001ca7983 */ /* 0x000ea80000100a00 */
[----:B----4-:R1:W-:Y:S01]  /*6460*/  LDGSTS.E [R2+0x40000], [R146.64], P0 ;  /* 0x4000000092027fae */ /* 0x0103e20008121844 */
[----:B------:R-:W-:-:S03]  /*6470*/  LOP3.LUT R18, R2, 0x20, RZ, 0x3c, !PT ;  /* 0x0000002002127812 */ /* 0x000fc600078e3cff */
[----:B------:R-:W4:Y:S04]  /*6480*/  LDL.64 R194, [R1+0x318] ;  /* 0x0003180001c27983 */ /* 0x000f280000100a00 */
[----:B------:R-:W4:Y:S04]  /*6490*/  LDL.64 R186, [R1+0x320] ;  /* 0x0003200001ba7983 */ /* 0x000f280000100a00 */
[----:B------:R-:W4:Y:S04]  /*64a0*/  LDL.64 R178, [R1+0x328] ;  /* 0x0003280001b27983 */ /* 0x000f280000100a00 */
[----:B------:R-:W4:Y:S04]  /*64b0*/  LDL.64 R170, [R1+0x330] ;  /* 0x0003300001aa7983 */ /* 0x000f280000100a00 */
[----:B------:R-:W4:Y:S04]  /*64c0*/  LDL.64 R162, [R1+0x338] ;  /* 0x0003380001a27983 */ /* 0x000f280000100a00 */
[----:B------:R-:W4:Y:S04]  /*64d0*/  LDL.64 R154, [R1+0x340] ;  /* 0x00034000019a7983 */ /* 0x000f280000100a00 */
[----:B-1----:R-:W4:Y:S04]  /*64e0*/  LDL.64 R146, [R1+0x348] ;  /* 0x0003480001927983 */ /* 0x002f280000100a00 */
[----:B---3--:R1:W-:Y:S04]  /*64f0*/  LDGSTS.E [R2+0x41000], [R6.64], P0 ;  /* 0x4100000006027fae */ /* 0x0083e80008121844 */
[----:B-1----:R-:W3:Y:S04]  /*6500*/  LDL.64 R6, [R1+0x350] ;  /* 0x0003500001067983 */ /* 0x002ee80000100a00 */
[----:B------:R1:W-:Y:S04]  /*6510*/  LDGSTS.E [R2+0x42000], [R8.64], P0 ;  /* 0x4200000008027fae */ /* 0x0003e80008121844 */
[----:B--2---:R2:W-:Y:S04]  /*6520*/  LDGSTS.E [R2+0x43000], [R138.64], P0 ;  /* 0x430000008a027fae */ /* 0x0045e80008121844 */
[----:B------:R2:W-:Y:S04]  /*6530*/  LDGSTS.E [R2+0x44000], [R222.64], P0 ;  /* 0x44000000de027fae */ /* 0x0005e80008121844 */
[----:B-1----:R-:W3:Y:S04]  /*6540*/  LDL.64 R8, [R1+0x358] ;  /* 0x0003580001087983 */ /* 0x002ee80000100a00 */
[----:B------:R1:W-:Y:S04]  /*6550*/  LDGSTS.E [R2+0x45000], [R174.64], P0 ;  /* 0x45000000ae027fae */ /* 0x0003e80008121844 */
[----:B------:R1:W-:Y:S04]  /*6560*/  LDGSTS.E [R2+0x46000], [R142.64], P0 ;  /* 0x460000008e027fae */ /* 0x0003e80008121844 */
[----:B--2---:R-:W2:Y:S04]  /*6570*/  LDL.64 R138, [R1+0x360] ;  /* 0x00036000018a7983 */ /* 0x004ea80000100a00 */
[----:B------:R2:W-:Y:S04]  /*6580*/  LDGSTS.E [R2+0x47000], [R156.64], P0 ;  /* 0x470000009c027fae */ /* 0x0005e80008121844 */
[----:B-1----:R-:W2:Y:S04]  /*6590*/  LDL.LU.64 R174, [R1+0x418] ;  /* 0x0004180001ae7983 */ /* 0x002ea80000300a00 */
[----:B------:R1:W-:Y:S04]  /*65a0*/  LDGSTS.E [R18+0x40400], [R250.64], P0 ;  /* 0x40400000fa127fae */ /* 0x0003e80008121844 */
[----:B-1----:R-:W2:Y:S01]  /*65b0*/  LDL.LU.64 R250, [R1+0x410] ;  /* 0x0004100001fa7983 */ /* 0x002ea20000300a00 */
[----:B------:R-:W-:-:S03]  /*65c0*/  LOP3.LUT R29, R2, 0x40, RZ, 0x3c, !PT ;  /* 0x00000040021d7812 */ /* 0x000fc600078e3cff */
[----:B--2---:R1:W-:Y:S04]  /*65d0*/  LDGSTS.E [R18+0x41400], [R250.64], P0 ;  /* 0x41400000fa127fae */ /* 0x0043e80008121844 */
[----:B------:R2:W-:Y:S04]  /*65e0*/  LDGSTS.E [R18+0x42400], [R180.64], P0 ;  /* 0x42400000b4127fae */ /* 0x0005e80008121844 */
[----:B------:R1:W-:Y:S04]  /*65f0*/  LDGSTS.E [R18+0x43400], [R230.64], P0 ;  /* 0x43400000e6127fae */ /* 0x0003e80008121844 */
[----:B------:R1:W-:Y:S04]  /*6600*/  LDGSTS.E [R18+0x44400], [R182.64], P0 ;  /* 0x44400000b6127fae */ /* 0x0003e80008121844 */
[----:B------:R1:W-:Y:S04]  /*6610*/  LDGSTS.E [R18+0x45400], [R188.64], P0 ;  /* 0x45400000bc127fae */ /* 0x0003e80008121844 */
[----:B--2---:R-:W2:Y:S04]  /*6620*/  LDL.LU.64 R180, [R1+0x408] ;  /* 0x0004080001b47983 */ /* 0x004ea80000300a00 */
[----:B------:R3:W-:Y:S04]  /*6630*/  LDGSTS.E [R18+0x46400], [R190.64], P0 ;  /* 0x46400000be127fae */ /* 0x0007e80008121844 */
[----:B-1----:R-:W2:Y:S04]  /*6640*/  LDL.LU.64 R182, [R1+0x400] ;  /* 0x0004000001b67983 */ /* 0x002ea80000300a00 */
[----:B------:R1:W-:Y:S04]  /*6650*/  LDGSTS.E [R18+0x47400], [R196.64], P0 ;  /* 0x47400000c4127fae */ /* 0x0003e80008121844 */
[----:B------:R-:W2:Y:S04]  /*6660*/  LDL.LU.64 R188, [R1+0x3f8] ;  /* 0x0003f80001bc7983 */ /* 0x000ea80000300a00 */
[----:B------:R2:W-:Y:S04]  /*6670*/  LDGSTS.E [R29+0x40800], [R134.64], P0 ;  /* 0x40800000861d7fae */ /* 0x0005e80008121844 */
[----:B---3--:R-:W3:Y:S01]  /*6680*/  LDL.LU.64 R190, [R1+0x3f0] ;  /* 0x0003f00001be7983 */ /* 0x008ee20000300a00 */
[----:B-1----:R-:W-:-:S03]  /*6690*/  LOP3.LUT R18, R2, 0x60, RZ, 0x3c, !PT ;  /* 0x0000006002127812 */ /* 0x002fc600078e3cff */
[----:B------:R1:W-:Y:S04]  /*66a0*/  LDGSTS.E [R29+0x41800], [R198.64], P0 ;  /* 0x41800000c61d7fae */ /* 0x0003e80008121844 */
[----:B------:R-:W2:Y:S04]  /*66b0*/  LDL.LU.64 R196, [R1+0x3e8] ;  /* 0x0003e80001c47983 */ /* 0x000ea80000300a00 */
[----:B------:R2:W-:Y:S04]  /*66c0*/  LDGSTS.E [R29+0x42800], [R220.64], P0 ;  /* 0x42800000dc1d7fae */ /* 0x0005e80008121844 */
[----:B-1----:R-:W2:Y:S04]  /*66d0*/  LDL.LU.64 R198, [R1+0x3e0] ;  /* 0x0003e00001c67983 */ /* 0x002ea80000300a00 */
[----:B------:R1:W-:Y:S04]  /*66e0*/  LDGSTS.E [R29+0x43800], [R204.64], P0 ;  /* 0x43800000cc1d7fae */ /* 0x0003e80008121844 */
[----:B------:R1:W-:Y:S04]  /*66f0*/  LDGSTS.E [R29+0x44800], [R202.64], P0 ;  /* 0x44800000ca1d7fae */ /* 0x0003e80008121844 */
[----:B----4-:R4:W-:Y:S04]  /*6700*/  LDGSTS.E [R29+0x45800], [R194.64], P0 ;  /* 0x45800000c21d7fae */ /* 0x0109e80008121844 */
[----:B-1----:R-:W2:Y:S04]  /*6710*/  LDL.LU.64 R204, [R1+0x3d8] ;  /* 0x0003d80001cc7983 */ /* 0x002ea80000300a00 */
[----:B------:R-:W2:Y:S04]  /*6720*/  LDL.LU.64 R202, [R1+0x3d0] ;  /* 0x0003d00001ca7983 */ /* 0x000ea80000300a00 */
[----:B----4-:R-:W4:Y:S04]  /*6730*/  LDL.LU.64 R194, [R1+0x3c8] ;  /* 0x0003c80001c27983 */ /* 0x010f280000300a00 */
[----:B------:R1:W-:Y:S04]  /*6740*/  LDGSTS.E [R29+0x46800], [R186.64], P0 ;  /* 0x46800000ba1d7fae */ /* 0x0003e80008121844 */
[----:B------:R1:W-:Y:S04]  /*6750*/  LDGSTS.E [R29+0x47800], [R178.64], P0 ;  /* 0x47800000b21d7fae */ /* 0x0003e80008121844 */
[----:B------:R1:W-:Y:S04]  /*6760*/  LDGSTS.E [R18+0x40c00], [R170.64], P0 ;  /* 0x40c00000aa127fae */ /* 0x0003e80008121844 */
[----:B-1----:R-:W2:Y:S04]  /*6770*/  LDL.LU.64 R186, [R1+0x3c0] ;  /* 0x0003c00001ba7983 */ /* 0x002ea80000300a00 */
[----:B------:R-:W2:Y:S04]  /*6780*/  LDL.LU.64 R178, [R1+0x3b8] ;  /* 0x0003b80001b27983 */ /* 0x000ea80000300a00 */
[----:B------:R-:W2:Y:S04]  /*6790*/  LDL.LU.64 R170, [R1+0x3b0] ;  /* 0x0003b00001aa7983 */ /* 0x000ea80000300a00 */
        /* <DEDUP_REMOVED lines=11> */
[----:B------:R1:W-:Y:S04]  /*6850*/  LDGSTS.E [R18+0x47c00], [R138.64], P0 ;  /* 0x47c000008a127fae */ /* 0x0003e80008121844 */
[----:B------:R-:W0:Y:S01]  /*6860*/  LDGDEPBAR ;  /* 0x00000000000079af */ /* 0x000e220000000000 */
[----:B------:R-:W-:-:S04]  /*6870*/  IMAD.SHL.U32 R26, R26, 0x80, RZ ;  /* 0x000000801a1a7824 */ /* 0x000fc800078e00ff */
[----:B------:R-:W-:Y:S01]  /*6880*/  IMAD.WIDE R4, R26, 0x4, R4 ;  /* 0x000000041a047825 */ /* 0x000fe200078e0204 */
[----:B------:R-:W-:Y:S03]  /*6890*/  BAR.SYNC.DEFER_BLOCKING 0x0 ;  /* 0x0000000000007b1d */ /* 0x000fe60000010000 */
[----:B-1----:R-:W-:-:S03]  /*68a0*/  IMAD.MOV.U32 R18, RZ, RZ, R4 ;  /* 0x000000ffff127224 */ /* 0x002fc600078e0004 */
[----:B------:R-:W-:Y:S01]  /*68b0*/  @!PT LDS RZ, [RZ] ;  /* 0x00000000fffff984 */ /* 0x000fe20000000800 */
[----:B------:R-:W-:Y:S01]  /*68c0*/  @!PT LDS RZ, [RZ] ;  /* 0x00000000fffff984 */ /* 0x000fe20000000800 */
[----:B------:R-:W-:Y:S01]  /*68d0*/  @!PT LDS RZ, [RZ] ;  /* 0x00000000fffff984 */ /* 0x000fe20000000800 */
[----:B------:R1:W-:Y:S02]  /*68e0*/  LDGSTS.E [R252+0x20000], [R4.64], !P2 ;  /* 0x2000000004fc7fae */ /* 0x0003e4000d121844 */
[----:B-1----:R-:W-:-:S04]  /*68f0*/  IADD3 R4, R3, -0x85, RZ ;  /* 0xffffff7b03047810 */ /* 0x002fc80007ffe0ff */
[----:B------:R-:W-:Y:S02]  /*6900*/  ISETP.GE.U32.AND P0, PT, R4, 0x7ffffefc, PT ;  /* 0x7ffffefc0400780c */ /* 0x000fe40003f06070 */
[----:B------:R-:W-:Y:S01]  /*6910*/  IADD3 R4, R3, -0x89, RZ ;  /* 0xffffff7703047810 */ /* 0x000fe20007ffe0ff */
[----:B------:R-:W-:-:S04]  /*6920*/  IMAD.WIDE R174, R26, 0x4, R174 ;  /* 0x000000041aae7825 */ /* 0x000fc800078e02ae */
[----:B--2---:R-:W-:-:S06]  /*6930*/  IMAD.WIDE R8, R26, 0x4, R8 ;  /* 0x000000041a087825 */ /* 0x004fcc00078e0208 */
[----:B------:R1:W-:Y:S01]  /*6940*/  LDGSTS.E [R252+0x21000], [R8.64], !P0 ;  /* 0x2100000008fc7fae */ /* 0x0003e2000c121844 */
[----:B------:R-:W-:Y:S01]  /*6950*/  ISETP.GE.U32.AND P0, PT, R4, 0x7ffffef8, PT ;  /* 0x7ffffef80400780c */ /* 0x000fe20003f06070 */
[----:B------:R-:W-:Y:S01]  /*6960*/  IMAD.WIDE R6, R26, 0x4, R6 ;  /* 0x000000041a067825 */ /* 0x000fe200078e0206 */
[----:B------:R-:W-:-:S11]  /*6970*/  IADD3 R4, R3, -0x8d, RZ ;  /* 0xffffff7303047810 */ /* 0x000fd60007ffe0ff */
        /* <DEDUP_REMOVED lines=26> */
[----:B----4-:R-:W-:Y:S01]  /*6b20*/  IMAD.WIDE R194, R26, 0x4, R194 ;  /* 0x000000041ac27825 */ /* 0x010fe200078e02c2 */
        /* <DEDUP_REMOVED lines=19> */
[----:B---3--:R-:W-:Y:S01]  /*6c60*/  IMAD.WIDE R190, R26, 0x4, R190 ;  /* 0x000000041abe7825 */ /* 0x008fe200078e02be */
        /* <DEDUP_REMOVED lines=14> */
[----:B------:R-:W-:Y:S02]  /*6d50*/  ISETP.GE.U32.AND P0, PT, R4, 0x7ffffeb8, PT ;  /* 0x7ffffeb80400780c */ /* 0x000fe40003f06070 */
[----:B------:R-:W-:Y:S01]  /*6d60*/  IADD3 R4, R3, -0xcd, RZ ;  /* 0xffffff3303047810 */ /* 0x000fe20007ffe0ff */
[----:B------:R-:W-:Y:S02]  /*6d70*/  IMAD.MOV.U32 R139, RZ, RZ, R146 ;  /* 0x000000ffff8b7224 */ /* 0x000fe400078e0092 */
[----:B------:R-:W-:-:S08]  /*6d80*/  IMAD.MOV.U32 R138, RZ, RZ, R147 ;  /* 0x000000ffff8a7224 */ /* 0x000fd000078e0093 */
[----:B------:R2:W-:Y:S01]  /*6d90*/  LDGSTS.E [R252+0x32000], [R174.64], !P0 ;  /* 0x32000000aefc7fae */ /* 0x0005e2000c121844 */
[----:B------:R-:W-:Y:S01]  /*6da0*/  ISETP.GE.U32.AND P0, PT, R4, 0x7ffffeb4, PT ;  /* 0x7ffffeb40400780c */ /* 0x000fe20003f06070 */
[----:B-1----:R-:W-:Y:S02]  /*6db0*/  IMAD.MOV.U32 R147, RZ, RZ, R154 ;  /* 0x000000ffff937224 */ /* 0x002fe400078e009a */
[----:B------:R-:W-:Y:S02]  /*6dc0*/  IMAD.MOV.U32 R146, RZ, RZ, R155 ;  /* 0x000000ffff927224 */ /* 0x000fe400078e009b */
[----:B------:R-:W-:Y:S02]  /*6dd0*/  IMAD.MOV.U32 R155, RZ, RZ, R162 ;  /* 0x000000ffff9b7224 */ /* 0x000fe400078e00a2 */
[----:B------:R-:W-:Y:S02]  /*6de0*/  IMAD.MOV.U32 R154, RZ, RZ, R163 ;  /* 0x000000ffff9a7224 */ /* 0x000fe400078e00a3 */
[----:B------:R-:W-:Y:S01]  /*6df0*/  IMAD.WIDE R172, R26, 0x4, R172 ;  /* 0x000000041aac7825 */ /* 0x000fe200078e02ac */
[----:B------:R-:W-:-:S03]  /*6e00*/  IADD3 R4, R3, -0xd1, RZ ;  /* 0xffffff2f03047810 */ /* 0x000fc60007ffe0ff */
[----:B------:R-:W-:Y:S01]  /*6e10*/  IMAD.MOV.U32 R163, RZ, RZ, R170 ;  /* 0x000000ffffa37224 */ /* 0x000fe200078e00aa */
[----:B------:R1:W-:Y:S01]  /*6e20*/  LDGSTS.E [R252+0x33000], [R172.64], !P0 ;  /* 0x33000000acfc7fae */ /* 0x0003e2000c121844 */
[----:B------:R-:W-:Y:S02]  /*6e30*/  IMAD.MOV.U32 R162, RZ, RZ, R171 ;  /* 0x000000ffffa27224 */ /* 0x000fe400078e00ab */
[----:B------:R-:W-:Y:S02]  /*6e40*/  IMAD.MOV.U32 R171, RZ, RZ, R178 ;  /* 0x000000ffffab7224 */ /* 0x000fe400078e00b2 */
[----:B------:R-:W-:Y:S02]  /*6e50*/  IMAD.MOV.U32 R170, RZ, RZ, R179 ;  /* 0x000000ffffaa7224 */ /* 0x000fe400078e00b3 */
[----:B------:R-:W-:Y:S02]  /*6e60*/  IMAD.MOV.U32 R179, RZ, RZ, R186 ;  /* 0x000000ffffb37224 */ /* 0x000fe400078e00ba */
[----:B------:R-:W-:-:S02]  /*6e70*/  IMAD.MOV.U32 R178, RZ, RZ, R187 ;  /* 0x000000ffffb27224 */ /* 0x000fc400078e00bb */
[----:B------:R-:W-:Y:S02]  /*6e80*/  IMAD.MOV.U32 R187, RZ, RZ, R194 ;  /* 0x000000ffffbb7224 */ /* 0x000fe400078e00c2 */
[----:B------:R-:W-:Y:S01]  /*6e90*/  IMAD.MOV.U32 R186, RZ, RZ, R195 ;  /* 0x000000ffffba7224 */ /* 0x000fe200078e00c3 */
[----:B------:R-:W-:Y:S01]  /*6ea0*/  ISETP.GE.U32.AND P0, PT, R4, 0x7ffffeb0, PT ;  /* 0x7ffffeb00400780c */ /* 0x000fe20003f06070 */
[----:B----4-:R-:W-:Y:S02]  /*6eb0*/  IMAD.MOV.U32 R195, RZ, RZ, R202 ;  /* 0x000000ffffc37224 */ /* 0x010fe400078e00ca */
[----:B------:R-:W-:Y:S02]  /*6ec0*/  IMAD.MOV.U32 R194, RZ, RZ, R203 ;  /* 0x000000ffffc27224 */ /* 0x000fe400078e00cb */
[----:B------:R-:W-:Y:S02]  /*6ed0*/  IMAD.MOV.U32 R203, RZ, RZ, R204 ;  /* 0x000000ffffcb7224 */ /* 0x000fe400078e00cc */
[----:B------:R-:W-:-:S02]  /*6ee0*/  IMAD.MOV.U32 R202, RZ, RZ, R205 ;  /* 0x000000ffffca7224 */ /* 0x000fc400078e00cd */
[----:B------:R-:W-:Y:S02]  /*6ef0*/  IMAD.MOV.U32 R204, RZ, RZ, R210 ;  /* 0x000000ffffcc7224 */ /* 0x000fe400078e00d2 */
[----:B------:R-:W-:Y:S02]  /*6f00*/  IMAD.MOV.U32 R205, RZ, RZ, R211 ;  /* 0x000000ffffcd7224 */ /* 0x000fe400078e00d3 */
[----:B------:R-:W-:Y:S02]  /*6f10*/  IMAD.MOV.U32 R211, RZ, RZ, R198 ;  /* 0x000000ffffd37224 */ /* 0x000fe400078e00c6 */
        /* <DEDUP_REMOVED lines=9> */
[----:B------:R-:W-:Y:S01]  /*6fb0*/  IMAD.WIDE R166, R26, 0x4, R166 ;  /* 0x000000041aa67825 */ /* 0x000fe200078e02a6 */
[----:B------:R-:W-:-:S03]  /*6fc0*/  IADD3 R4, R3, -0xd5, RZ ;  /* 0xffffff2b03047810 */ /* 0x000fc60007ffe0ff */
[----:B------:R-:W-:Y:S01]  /*6fd0*/  IMAD.MOV.U32 R227, RZ, RZ, R190 ;  /* 0x000000ffffe37224 */ /* 0x000fe200078e00be */
[----:B------:R4:W-:Y:S01]  /*6fe0*/  LDGSTS.E [R252+0x34000], [R166.64], !P0 ;  /* 0x34000000a6fc7fae */ /* 0x0009e2000c121844 */
[----:B------:R-:W-:Y:S02]  /*6ff0*/  IMAD.MOV.U32 R226, RZ, RZ, R191 ;  /* 0x000000ffffe27224 */ /* 0x000fe400078e00bf */
[----:B---3--:R-:W-:Y:S02]  /*7000*/  IMAD.MOV.U32 R190, RZ, RZ, R234 ;  /* 0x000000ffffbe7224 */ /* 0x008fe400078e00ea */
[----:B------:R-:W-:Y:S02]  /*7010*/  IMAD.MOV.U32 R191, RZ, RZ, R235 ;  /* 0x000000ffffbf7224 */ /* 0x000fe400078e00eb */
[----:B------:R-:W-:Y:S02]  /*7020*/  IMAD.MOV.U32 R235, RZ, RZ, R188 ;  /* 0x000000ffffeb7224 */ /* 0x000fe400078e00bc */
[----:B------:R-:W-:-:S02]  /*7030*/  IMAD.MOV.U32 R234, RZ, RZ, R189 ;  /* 0x000000ffffea7224 */ /* 0x000fc400078e00bd */
[----:B------:R-:W-:Y:S02]  /*7040*/  IMAD.MOV.U32 R188, RZ, RZ, R242 ;  /* 0x000000ffffbc7224 */ /* 0x000fe400078e00f2 */
[----:B------:R-:W-:Y:S01]  /*7050*/  IMAD.MOV.U32 R189, RZ, RZ, R243 ;  /* 0x000000ffffbd7224 */ /* 0x000fe200078e00f3 */
[----:B------:R-:W-:Y:S01]  /*7060*/  ISETP.GE.U32.AND P0, PT, R4, 0x7ffffeac, PT ;  /* 0x7ffffeac0400780c */ /* 0x000fe20003f06070 */
[----:B------:R-:W-:Y:S02]  /*7070*/  IMAD.MOV.U32 R243, RZ, RZ, R182 ;  /* 0x000000fffff37224 */ /* 0x000fe400078e00b6 */
[----:B------:R-:W-:Y:S02]  /*7080*/  IMAD.MOV.U32 R242, RZ, RZ, R183 ;  /* 0x000000fffff27224 */ /* 0x000fe400078e00b7 */
[----:B------:R-:W-:Y:S02]  /*7090*/  IMAD.MOV.U32 R182, RZ, RZ, R250 ;  /* 0x000000ffffb67224 */ /* 0x000fe400078e00fa */
[----:B------:R-:W-:-:S02]  /*70a0*/  IMAD.MOV.U32 R183, RZ, RZ, R251 ;  /* 0x000000ffffb77224 */ /* 0x000fc400078e00fb */
[----:B------:R-:W-:Y:S02]  /*70b0*/  IMAD.MOV.U32 R251, RZ, RZ, R180 ;  /* 0x000000fffffb7224 */ /* 0x000fe400078e00b4 */
[----:B------:R-:W-:Y:S02]  /*70c0*/  IMAD.MOV.U32 R250, RZ, RZ, R181 ;  /* 0x000000fffffa7224 */ /* 0x000fe400078e00b5 */
[----:B------:R-:W3:Y:S04]  /*70d0*/  LDL.LU.64 R180, [R1+0x1e8] ;  /* 0x0001e80001b47983 */ /* 0x000ee80000300a00 */
[----:B------:R-:W-:Y:S01]  /*70e0*/  STL [R1+0x18], R174 ;  /* 0x000018ae01007387 */ /* 0x000fe20000100800 */
[----:B------:R-:W-:-:S03]  /*70f0*/  IMAD.WIDE R164, R26, 0x4, R164 ;  /* 0x000000041aa47825 */ /* 0x000fc600078e02a4 */
[----:B------:R2:W-:Y:S04]  /*7100*/  STL [R1+0x14], R175 ;  /* 0x000014af01007387 */ /* 0x0005e80000100800 */
[----:B------:R1:W-:Y:S04]  /*7110*/  LDGSTS.E [R252+0x35000], [R164.64], !P0 ;  /* 0x35000000a4fc7fae */ /* 0x0003e8000c121844 */
[----:B--2---:R-:W2:Y:S04]  /*7120*/  LDL.LU.64 R174, [R1+0x1f0] ;  /* 0x0001f00001ae7983 */ /* 0x004ea80000300a00 */
[----:B------:R-:W-:Y:S04]  /*7130*/  STL [R1+0x38], R172 ;  /* 0x000038ac01007387 */ /* 0x000fe80000100800 */
[----:B------:R1:W-:Y:S04]  /*7140*/  STL [R1+0x34], R173 ;  /* 0x000034ad01007387 */ /* 0x0003e80000100800 */
[----:B-1----:R-:W2:Y:S04]  /*7150*/  LDL.LU.64 R172, [R1+0x198] ;  /* 0x0001980001ac7983 */ /* 0x002ea80000300a00 */
[----:B------:R-:W-:Y:S04]  /*7160*/  STL [R1+0x58], R166 ;  /* 0x000058a601007387 */ /* 0x000fe80000100800 */
[----:B------:R4:W-:Y:S04]  /*7170*/  STL [R1+0x54], R167 ;  /* 0x000054a701007387 */ /* 0x0009e80000100800 */
[----:B----4-:R-:W4:Y:S04]  /*7180*/  LDL.LU.64 R166, [R1+0x1b0] ;  /* 0x0001b00001a67983 */ /* 0x010f280000300a00 */
[----:B------:R1:W-:Y:S04]  /*7190*/  STL [R1+0x78], R164 ;  /* 0x000078a401007387 */ /* 0x0003e80000100800 */
[----:B------:R1:W-:Y:S02]  /*71a0*/  STL [R1+0x74], R165 ;  /* 0x000074a501007387 */ /* 0x0003e40000100800 */
[----:B-1----:R-:W-:-:S02]  /*71b0*/  IMAD.MOV.U32 R164, RZ, RZ, R156 ;  /* 0x000000ffffa47224 */ /* 0x002fc400078e009c */
[----:B------:R-:W-:Y:S02]  /*71c0*/  IMAD.MOV.U32 R165, RZ, RZ, R157 ;  /* 0x000000ffffa57224 */ /* 0x000fe400078e009d */
[----:B------:R-:W2:Y:S01]  /*71d0*/  LDL.LU.64 R156, [R1+0x380] ;  /* 0x00038000019c7983 */ /* 0x000ea20000300a00 */
[----:B------:R-:W-:-:S04]  /*71e0*/  IADD3 R4, R3, -0xd9, RZ ;  /* 0xffffff2703047810 */ /* 0x000fc80007ffe0ff */
[----:B------:R-:W-:Y:S01]  /*71f0*/  ISETP.GE.U32.AND P0, PT, R4, 0x7ffffea8, PT ;  /* 0x7ffffea80400780c */ /* 0x000fe20003f06070 */
[----:B------:R-:W-:Y:S01]  /*7200*/  IMAD.WIDE R158, R26, 0x4, R158 ;  /* 0x000000041a9e7825 */ /* 0x000fe200078e029e */
[----:B------:R-:W-:-:S11]  /*7210*/  IADD3 R4, R3, -0xdd, RZ ;  /* 0xffffff2303047810 */ /* 0x000fd60007ffe0ff */
[----:B------:R1:W-:Y:S01]  /*7220*/  LDGSTS.E [R252+0x36000], [R158.64], !P0 ;  /* 0x360000009efc7fae */ /* 0x0003e2000c121844 */
[----:B------:R-:W-:Y:S02]  /*7230*/  ISETP.GE.U32.AND P0, PT, R4, 0x7ffffea4, PT ;  /* 0x7ffffea40400780c */ /* 0x000fe40003f06070 */
[----:B------:R-:W-:Y:S01]  /*7240*/  IADD3 R4, R3, -0xe1, RZ ;  /* 0xffffff1f03047810 */ /* 0x000fe20007ffe0ff */
[C---:B------:R-:W-:Y:S01]  /*7250*/  IMAD.WIDE R150, R26.reuse, 0x4, R150 ;  /* 0x000000041a967825 */ /* 0x040fe200078e0296 */
[----:B------:R-:W-:Y:S04]  /*7260*/  STL [R1+0x98], R158 ;  /* 0x0000989e01007387 */ /* 0x000fe80000100800 */
[----:B------:R1:W-:Y:S01]  /*7270*/  STL [R1+0x94], R159 ;  /* 0x0000949f01007387 */ /* 0x0003e20000100800 */
[----:B------:R-:W-:-:S03]  /*7280*/  IMAD.WIDE R148, R26, 0x4, R148 ;  /* 0x000000041a947825 */ /* 0x000fc600078e0294 */
[----:B-1----:R-:W3:Y:S01]  /*7290*/  LDL.LU.64 R158, [R1+0x180] ;  /* 0x00018000019e7983 */ /* 0x002ee20000300a00 */
[----:B--2---:R-:W-:-:S05]  /*72a0*/  IMAD.WIDE R156, R26, 0x4, R156 ;  /* 0x000000041a9c7825 */ /* 0x004fca00078e029c */
[----:B------:R1:W-:Y:S01]  /*72b0*/  LDGSTS.E [R252+0x37000], [R156.64], !P0 ;  /* 0x370000009cfc7fae */ /* 0x0003e2000c121844 */
[----:B------:R-:W-:Y:S02]  /*72c0*/  ISETP.GE.U32.AND P0, PT, R4, 0x7ffffea0, PT ;  /* 0x7ffffea00400780c */ /* 0x000fe40003f06070 */
[----:B------:R-:W-:Y:S01]  /*72d0*/  IADD3 R4, R3, -0xe5, RZ ;  /* 0xffffff1b03047810 */ /* 0x000fe20007ffe0ff */
[----:B------:R-:W-:Y:S10]  /*72e0*/  STL [R1+0xb8], R156 ;  /* 0x0000b89c01007387 */ /* 0x000ff40000100800 */
[----:B------:R2:W-:Y:S01]  /*72f0*/  LDGSTS.E [R252+0x38000], [R150.64], !P0 ;  /* 0x3800000096fc7fae */ /* 0x0005e2000c121844 */
[----:B------:R-:W-:-:S03]  /*7300*/  ISETP.GE.U32.AND P0, PT, R4, 0x7ffffe9c, PT ;  /* 0x7ffffe9c0400780c */ /* 0x000fc60003f06070 */
[----:B------:R1:W-:Y:S04]  /*7310*/  STL [R1+0xb4], R157 ;  /* 0x0000b49d01007387 */ /* 0x0003e80000100800 */
[----:B-1----:R-:W3:Y:S04]  /*7320*/  LDL.LU.64 R156, [R1+0x1e0] ;  /* 0x0001e000019c7983 */ /* 0x002ee80000300a00 */
[----:B------:R-:W-:Y:S04]  /*7330*/  STL [R1+0xd8], R150 ;  /* 0x0000d89601007387 */ /* 0x000fe80000100800 */
[----:B------:R2:W-:Y:S04]  /*7340*/  STL [R1+0xd4], R151 ;  /* 0x0000d49701007387 */ /* 0x0005e80000100800 */
[----:B------:R1:W-:Y:S04]  /*7350*/  LDGSTS.E [R252+0x39000], [R148.64], !P0 ;  /* 0x3900000094fc7fae */ /* 0x0003e8000c121844 */
[----:B--2---:R-:W2:Y:S04]  /*7360*/  LDL.LU.64 R150, [R1+0x170] ;  /* 0x0001700001967983 */ /* 0x004ea80000300a00 */
[----:B------:R1:W-:Y:S04]  /*7370*/  STL [R1+0xf8], R148 ;  /* 0x0000f89401007387 */ /* 0x0003e80000100800 */
[----:B------:R4:W-:Y:S01]  /*7380*/  STL [R1+0xf4], R149 ;  /* 0x0000f49501007387 */ /* 0x0009e20000100800 */
[----:B-1----:R-:W-:-:S02]  /*7390*/  IMAD.MOV.U32 R148, RZ, RZ, R142 ;  /* 0x000000ffff947224 */ /* 0x002fc400078e008e */
[----:B----4-:R-:W-:Y:S02]  /*73a0*/  IMAD.MOV.U32 R149, RZ, RZ, R143 ;  /* 0x000000ffff957224 */ /* 0x010fe400078e008f */
[----:B------:R-:W4:Y:S01]  /*73b0*/  LDL.LU.64 R142, [R1+0x378] ;  /* 0x00037800018e7983 */ /* 0x000f220000300a00 */
[----:B------:R-:W-:-:S04]  /*73c0*/  IADD3 R4, R3, -0xe9, RZ ;  /* 0xffffff1703047810 */ /* 0x000fc80007ffe0ff */
[----:B------:R-:W-:Y:S02]  /*73d0*/  ISETP.GE.U32.AND P0, PT, R4, 0x7ffffe98, PT ;  /* 0x7ffffe980400780c */ /* 0x000fe40003f06070 */
[----:B------:R-:W-:Y:S01]  /*73e0*/  IADD3 R4, R3, -0xed, RZ ;  /* 0xffffff1303047810 */ /* 0x000fe20007ffe0ff */
[----:B------:R-:W-:-:S04]  /*73f0*/  IMAD.WIDE R140, R26, 0x4, R140 ;  /* 0x000000041a8c7825 */ /* 0x000fc800078e028c */
[----:B----4-:R-:W-:-:S06]  /*7400*/  IMAD.WIDE R142, R26, 0x4, R142 ;  /* 0x000000041a8e7825 */ /* 0x010fcc00078e028e */
[----:B------:R1:W-:Y:S01]  /*7410*/  LDGSTS.E [R252+0x3a000], [R142.64], !P0 ;  /* 0x3a0000008efc7fae */ /* 0x0003e2000c121844 */
[----:B------:R-:W-:-:S03]  /*7420*/  ISETP.GE.U32.AND P0, PT, R4, 0x7ffffe94, PT ;  /* 0x7ffffe940400780c */ /* 0x000fc60003f06070 */
[----:B------:R-:W-:Y:S04]  /*7430*/  STL [R1+0x278], R142 ;  /* 0x0002788e01007387 */ /* 0x000fe80000100800 */
[----:B------:R1:W-:Y:S06]  /*7440*/  STL [R1+0x114], R143 ;  /* 0x0001148f01007387 */ /* 0x0003ec0000100800 */
[----:B------:R4:W-:Y:S04]  /*7450*/  LDGSTS.E [R252+0x3b000], [R140.64], !P0 ;  /* 0x3b0000008cfc7fae */ /* 0x0009e8000c121844 */
[----:B-1----:R-:W2:Y:S04]  /*7460*/  LDL.LU.64 R142, [R1+0x1a8] ;  /* 0x0001a800018e7983 */ /* 0x002ea80000300a00 */
[----:B------:R4:W-:Y:S04]  /*7470*/  STL [R1+0x2b0], R140 ;  /* 0x0002b08c01007387 */ /* 0x0009e80000100800 */
[----:B------:R1:W-:Y:S01]  /*7480*/  STL [R1+0x2ac], R141 ;  /* 0x0002ac8d01007387 */ /* 0x0003e20000100800 */
[----:B----4-:R-:W-:-:S02]  /*7490*/  IMAD.MOV.U32 R140, RZ, RZ, R134 ;  /* 0x000000ffff8c7224 */ /* 0x010fc400078e0086 */
[----:B-1----:R-:W-:Y:S02]  /*74a0*/  IMAD.MOV.U32 R141, RZ, RZ, R135 ;  /* 0x000000ffff8d7224 */ /* 0x002fe400078e0087 */
[----:B------:R-:W4:Y:S01]  /*74b0*/  LDL.LU.64 R134, [R1+0x370] ;  /* 0x0003700001867983 */ /* 0x000f220000300a00 */
[----:B------:R-:W-:-:S04]  /*74c0*/  IADD3 R4, R3, -0xf1, RZ ;  /* 0xffffff0f03047810 */ /* 0x000fc80007ffe0ff */
[----:B------:R-:W-:Y:S01]  /*74d0*/  ISETP.GE.U32.AND P0, PT, R4, 0x7ffffe90, PT ;  /* 0x7ffffe900400780c */ /* 0x000fe20003f06070 */
[----:B------:R-:W-:Y:S01]  /*74e0*/  IMAD.WIDE R136, R26, 0x4, R136 ;  /* 0x000000041a887825 */ /* 0x000fe200078e0288 */
[----:B------:R-:W-:-:S11]  /*74f0*/  IADD3 R4, R3, -0xf5, RZ ;  /* 0xffffff0b03047810 */ /* 0x000fd60007ffe0ff */
[----:B------:R1:W-:Y:S01]  /*7500*/  LDGSTS.E [R252+0x3c000], [R136.64], !P0 ;  /* 0x3c00000088fc7fae */ /* 0x0003e2000c121844 */
[----:B------:R-:W-:Y:S02]  /*7510*/  ISETP.GE.U32.AND P0, PT, R4, 0x7ffffe8c, PT ;  /* 0x7ffffe8c0400780c */ /* 0x000fe40003f06070 */
[----:B------:R-:W-:Y:S01]  /*7520*/  IADD3 R4, R3, -0xf9, RZ ;  /* 0xffffff0703047810 */ /* 0x000fe20007ffe0ff */
[----:B------:R-:W-:-:S04]  /*7530*/  IMAD.WIDE R130, R26, 0x4, R130 ;  /* 0x000000041a827825 */ /* 0x000fc800078e0282 */
[----:B------:R-:W-:-:S04]  /*7540*/  IMAD.WIDE R128, R26, 0x4, R128 ;  /* 0x000000041a807825 */ /* 0x000fc800078e0280 */
[----:B------:R-:W-:Y:S02]  /*7550*/  IMAD.MOV.U32 R29, RZ, RZ, R8 ;  /* 0x000000ffff1d7224 */ /* 0x000fe400078e0008 */
[----:B------:R-:W-:-:S04]  /*7560*/  IMAD.WIDE R10, R26, 0x4, R10 ;  /* 0x000000041a0a7825 */ /* 0x000fc800078e020a */
[----:B------:R-:W-:Y:S01]  /*7570*/  IMAD.MOV.U32 R8, RZ, RZ, R9 ;  /* 0x000000ffff087224 */ /* 0x000fe200078e0009 */
[----:B------:R-:W-:Y:S01]  /*7580*/  IADD3 R9, R3, -0x86, RZ ;  /* 0xffffff7a03097810 */ /* 0x000fe20007ffe0ff */
[----:B------:R-:W-:-:S04]  /*7590*/  IMAD.WIDE R12, R26, 0x4, R12 ;  /* 0x000000041a0c7825 */ /* 0x000fc800078e020c */
        /* <DEDUP_REMOVED lines=11> */
[----:B----4-:R-:W-:-:S05]  /*7650*/  IMAD.WIDE R134, R26, 0x4, R134 ;  /* 0x000000041a867825 */ /* 0x010fca00078e0286 */
[----:B------:R1:W-:Y:S01]  /*7660*/  LDGSTS.E [R252+0x3d000], [R134.64], !P0 ;  /* 0x3d00000086fc7fae */ /* 0x0003e2000c121844 */
[----:B------:R-:W-:Y:S02]  /*7670*/  ISETP.GE.U32.AND P0, PT, R4, 0x7ffffe88, PT ;  /* 0x7ffffe880400780c */ /* 0x000fe40003f06070 */
[----:B------:R-:W-:-:S11]  /*7680*/  IADD3 R4, R3, -0xfd, RZ ;  /* 0xffffff0303047810 */ /* 0x000fd60007ffe0ff */
[----:B------:R1:W-:Y:S01]  /*7690*/  LDGSTS.E [R252+0x3e000], [R130.64], !P0 ;  /* 0x3e00000082fc7fae */ /* 0x0003e2000c121844 */
[----:B------:R-:W-:Y:S02]  /*76a0*/  ISETP.GE.U32.AND P0, PT, R4, 0x7ffffe84, PT ;  /* 0x7ffffe840400780c */ /* 0x000fe40003f06070 */
[----:B------:R-:W-:-:S11]  /*76b0*/  IADD3 R4, R3, -0x82, RZ ;  /* 0xffffff7e03047810 */ /* 0x000fd60007ffe0ff */
[----:B------:R4:W-:Y:S01]  /*76c0*/  LDGSTS.E [R252+0x3f000], [R128.64], !P0 ;  /* 0x3f00000080fc7fae */ /* 0x0009e2000c121844 */
[----:B------:R-:W-:Y:S01]  /*76d0*/  ISETP.GE.U32.AND P0, PT, R4, 0x7ffffeff, PT ;  /* 0x7ffffeff0400780c */ /* 0x000fe20003f06070 */
[----:B------:R-:W-:-:S12]  /*76e0*/  IMAD.MOV.U32 R4, RZ, RZ, R10 ;  /* 0x000000ffff047224 */ /* 0x000fd800078e000a */
[----:B------:R1:W-:Y:S01]  /*76f0*/  LDGSTS.E [R0+0x20400], [R10.64], !P0 ;  /* 0x204000000a007fae */ /* 0x0003e2000c121844 */
[----:B------:R-:W-:Y:S01]  /*7700*/  ISETP.GE.U32.AND P0, PT, R9, 0x7ffffefb, PT ;  /* 0x7ffffefb0900780c */ /* 0x000fe20003f06070 */
[----:B------:R-:W-:Y:S01]  /*7710*/  IMAD.MOV.U32 R9, RZ, RZ, R12 ;  /* 0x000000ffff097224 */ /* 0x000fe200078e000c */
[----:B-1----:R-:W-:-:S11]  /*7720*/  IADD3 R10, R3, -0x8a, RZ ;  /* 0xffffff76030a7810 */ /* 0x002fd60007ffe0ff */
[----:B------:R1:W-:Y:S01]  /*7730*/  LDGSTS.E [R0+0x21400], [R12.64], !P0 ;  /* 0x214000000c007fae */ /* 0x0003e2000c121844 */
[----:B------:R-:W-:Y:S02]  /*7740*/  ISETP.GE.U32.AND P0, PT, R10, 0x7ffffef7, PT ;  /* 0x7ffffef70a00780c */ /* 0x000fe40003f06070 */
[----:B------:R-:W-:Y:S01]  /*7750*/  IADD3 R10, R3, -0x8e, RZ ;  /* 0xffffff72030a7810 */ /* 0x000fe20007ffe0ff */
[----:B-1----:R-:W-:Y:S01]  /*7760*/  IMAD.MOV.U32 R12, RZ, RZ, R13 ;  /* 0x000000ffff0c7224 */ /* 0x002fe200078e000d */
[----:B------:R-:W-:-:S09]  /*7770*/  LOP3.LUT R13, R252, 0x20, RZ, 0x3c, !PT ;  /* 0x00000020fc0d7812 */ /* 0x000fd200078e3cff */
[----:B------:R1:W-:Y:S01]  /*7780*/  LDGSTS.E [R13+0x22400], [R122.64], !P0 ;  /* 0x224000007a0d7fae */ /* 0x0003e2000c121844 */
[----:B------:R-:W-:Y:S02]  /*7790*/  ISETP.GE.U32.AND P0, PT, R10, 0x7ffffef3, PT ;  /* 0x7ffffef30a00780c */ /* 0x000fe40003f06070 */
[----:B------:R-:W-:-:S11]  /*77a0*/  IADD3 R10, R3, -0x92, RZ ;  /* 0xffffff6e030a7810 */ /* 0x000fd60007ffe0ff */
        /* <DEDUP_REMOVED lines=26> */
[----:B------:R-:W-:Y:S01]  /*7950*/  IADD3 R10, R3, -0xb6, RZ ;  /* 0xffffff4a030a7810 */ /* 0x000fe20007ffe0ff */
[----:B------:R-:W-:-:S10]  /*7960*/  IMAD.WIDE R78, R26, 0x4, R78 ;  /* 0x000000041a4e7825 */ /* 0x000fd400078e024e */
        /* <DEDUP_REMOVED lines=78> */
[----:B-1----:R-:W-:-:S11]  /*7e50*/  IADD3 R13, R3, -0x87, RZ ;  /* 0xffffff79030d7810 */ /* 0x002fd60007ffe0ff */
[----:B------:R1:W-:Y:S01]  /*7e60*/  LDGSTS.E [R19+0x20800], [R14.64], !P0 ;  /* 0x208000000e137fae */ /* 0x0003e2000c121844 */
[----:B------:R-:W-:Y:S01]  /*7e70*/  ISETP.GE.U32.AND P0, PT, R13, 0x7ffffefa, PT ;  /* 0x7ffffefa0d00780c */ /* 0x000fe20003f06070 */
[----:B------:R-:W-:-:S04]  /*7e80*/  IMAD.WIDE R16, R26, 0x4, R16 ;  /* 0x000000041a107825 */ /* 0x000fc800078e0210 */
[----:B------:R-:W-:Y:S01]  /*7e90*/  IMAD.MOV.U32 R10, RZ, RZ, R14 ;  /* 0x000000ffff0a7224 */ /* 0x000fe200078e000e */
[----:B-1----:R-:W-:-:S07]  /*7ea0*/  IADD3 R14, R3, -0x8b, RZ ;  /* 0xffffff75030e7810 */ /* 0x002fce0007ffe0ff */
        /* <DEDUP_REMOVED lines=27> */
[----:B------:R-:W-:Y:S01]  /*8060*/  IADD3 R14, R3, -0xa7, RZ ;  /* 0xffffff59030e7810 */ /* 0x000fe20007ffe0ff */
[----:B------:R-:W-:Y:S10]  /*8070*/  STL [R1+0x2b8], R136 ;  /* 0x0002b88801007387 */ /* 0x000ff40000100800 */
[----:B------:R1:W-:Y:S01]  /*8080*/  LDGSTS.E [R19+0x28800], [R20.64], !P0 ;  /* 0x2880000014137fae */ /* 0x0003e2000c121844 */
[----:B------:R-:W-:Y:S01]  /*8090*/  ISETP.GE.U32.AND P0, PT, R14, 0x7ffffeda, PT ;  /* 0x7ffffeda0e00780c */ /* 0x000fe20003f06070 */
[----:B------:R-:W-:-:S02]  /*80a0*/  IMAD.WIDE R72, R26, 0x4, R72 ;  /* 0x000000041a487825 */ /* 0x000fc400078e0248 */
[----:B------:R-:W-:Y:S01]  /*80b0*/  STL [R1+0x2b4], R137 ;  /* 0x0002b48901007387 */ /* 0x000fe20000100800 */
[----:B------:R-:W-:-:S03]  /*80c0*/  IADD3 R14, R3, -0xab, RZ ;  /* 0xffffff55030e7810 */ /* 0x000fc60007ffe0ff */
[----:B------:R-:W-:Y:S04]  /*80d0*/  STL [R1+0x2c0], R134 ;  /* 0x0002c08601007387 */ /* 0x000fe80000100800 */
[----:B------:R-:W-:Y:S04]  /*80e0*/  STL [R1+0x2bc], R135 ;  /* 0x0002bc8701007387 */ /* 0x000fe80000100800 */
[----:B------:R-:W-:Y:S04]  /*80f0*/  STL [R1+0x2c8], R130 ;  /* 0x0002c88201007387 */ /* 0x000fe80000100800 */
[----:B------:R-:W-:Y:S04]  /*8100*/  STL [R1+0x2c4], R131 ;  /* 0x0002c48301007387 */ /* 0x000fe80000100800 */
[----:B------:R4:W-:Y:S04]  /*8110*/  STL [R1+0x2d0], R128 ;  /* 0x0002d08001007387 */ /* 0x0009e80000100800 */
[----:B------:R1:W-:Y:S04]  /*8120*/  STL [R1+0x2cc], R129 ;  /* 0x0002cc8101007387 */ /* 0x0003e80000100800 */
[----:B------:R2:W-:Y:S01]  /*8130*/  LDGSTS.E [R19+0x29800], [R72.64], !P0 ;  /* 0x2980000048137fae */ /* 0x0005e2000c121844 */
[----:B------:R-:W-:Y:S01]  /*8140*/  ISETP.GE.U32.AND P0, PT, R14, 0x7ffffed6, PT ;  /* 0x7ffffed60e00780c */ /* 0x000fe20003f06070 */
[----:B----4-:R-:W-:-:S02]  /*8150*/  IMAD.MOV.U32 R128, RZ, RZ, R123 ;  /* 0x000000ffff807224 */ /* 0x010fc400078e007b */
[----:B------:R4:W5:Y:S01]  /*8160*/  LDL.LU R0, [R1+0x36c] ;  /* 0x00036c0001007983 */ /* 0x0009620000300800 */
[----:B-1----:R-:W-:Y:S02]  /*8170*/  IMAD.MOV.U32 R129, RZ, RZ, R122 ;  /* 0x000000ffff817224 */ /* 0x002fe400078e007a */
[----:B------:R-:W-:Y:S02]  /*8180*/  IMAD.MOV.U32 R122, RZ, RZ, R148 ;  /* 0x000000ffff7a7224 */ /* 0x000fe400078e0094 */
[----:B------:R-:W-:Y:S01]  /*8190*/  IMAD.MOV.U32 R123, RZ, RZ, R149 ;  /* 0x000000ffff7b7224 */ /* 0x000fe200078e0095 */
[----:B------:R1:W-:Y:S01]  /*81a0*/  STL [R1], R66 ;  /* 0x0000004201007387 */ /* 0x0003e20000100800 */
[----:B------:R-:W-:Y:S01]  /*81b0*/  IMAD.MOV.U32 R252, RZ, RZ, R67 ;  /* 0x000000fffffc7224 */ /* 0x000fe200078e0043 */
[----:B------:R-:W-:Y:S01]  /*81c0*/  IADD3 R14, R3, -0xaf, RZ ;  /* 0xffffff51030e7810 */ /* 0x000fe20007ffe0ff */
[----:B---3--:R-:W-:Y:S02]  /*81d0*/  IMAD.MOV.U32 R130, RZ, RZ, R156 ;  /* 0x000000ffff827224 */ /* 0x008fe400078e009c */
[----:B------:R-:W-:-:S02]  /*81e0*/  IMAD.MOV.U32 R131, RZ, RZ, R157 ;  /* 0x000000ffff837224 */ /* 0x000fc400078e009d */
[----:B-1----:R-:W-:Y:S02]  /*81f0*/  IMAD.MOV.U32 R66, RZ, RZ, R122 ;  /* 0x000000ffff427224 */ /* 0x002fe400078e007a */
[----:B------:R-:W-:Y:S02]  /*8200*/  IMAD.MOV.U32 R67, RZ, RZ, R123 ;  /* 0x000000ffff437224 */ /* 0x000fe400078e007b */
[----:B------:R-:W-:Y:S02]  /*8210*/  IMAD.MOV.U32 R122, RZ, RZ, R182 ;  /* 0x000000ffff7a7224 */ /* 0x000fe400078e00b6 */
[----:B------:R-:W-:Y:S02]  /*8220*/  IMAD.MOV.U32 R123, RZ, RZ, R183 ;  /* 0x000000ffff7b7224 */ /* 0x000fe400078e00b7 */
[----:B------:R-:W-:Y:S02]  /*8230*/  IMAD.MOV.U32 R183, RZ, RZ, R20 ;  /* 0x000000ffffb77224 */ /* 0x000fe400078e0014 */
[----:B------:R-:W-:-:S02]  /*8240*/  IMAD.MOV.U32 R182, RZ, RZ, R21 ;  /* 0x000000ffffb67224 */ /* 0x000fc400078e0015 */
[----:B------:R-:W-:-:S04]  /*8250*/  IMAD.WIDE R20, R26, 0x4, R76 ;  /* 0x000000041a147825 */ /* 0x000fc800078e024c */
[----:B------:R-:W-:Y:S01]  /*8260*/  IMAD.MOV.U32 R157, RZ, RZ, R110 ;  /* 0x000000ffff9d7224 */ /* 0x000fe200078e006e */
[----:B------:R1:W-:Y:S01]  /*8270*/  LDGSTS.E [R19+0x2a800], [R20.64], !P0 ;  /* 0x2a80000014137fae */ /* 0x0003e2000c121844 */
        /* <DEDUP_REMOVED lines=18> */
[----:B-1----:R-:W-:Y:S01]  /*83a0*/  IMAD.WIDE R20, R26, 0x4, R80 ;  /* 0x000000041a147825 */ /* 0x002fe200078e0250 */
[----:B------:R-:W-:Y:S01]  /*83b0*/  IADD3 R14, R3, -0xb3, RZ ;  /* 0xffffff4d030e7810 */ /* 0x000fe20007ffe0ff */
[----:B------:R-:W-:Y:S04]  /*83c0*/  STL [R1+0x20], R64 ;  /* 0x0000204001007387 */ /* 0x000fe80000100800 */
[----:B------:R1:W-:Y:S01]  /*83d0*/  LDGSTS.E [R19+0x2b800], [R20.64], !P0 ;  /* 0x2b80000014137fae */ /* 0x0003e2000c121844 */
[----:B------:R-:W-:-:S03]  /*83e0*/  ISETP.GE.U32.AND P0, PT, R14, 0x7ffffece, PT ;  /* 0x7ffffece0e00780c */ /* 0x000fc60003f06070 */
[----:B------:R-:W-:Y:S04]  /*83f0*/  STL [R1+0x1c], R65 ;  /* 0x00001c4101007387 */ /* 0x000fe80000100800 */
[----:B------:R-:W-:Y:S04]  /*8400*/  STL [R1+0x40], R62 ;  /* 0x0000403e01007387 */ /* 0x000fe80000100800 */
[----:B------:R-:W-:Y:S04]  /*8410*/  STL [R1+0x3c], R63 ;  /* 0x00003c3f01007387 */ /* 0x000fe80000100800 */
[----:B------:R3:W-:Y:S04]  /*8420*/  STL [R1+0x60], R60 ;  /* 0x0000603c01007387 */ /* 0x0007e80000100800 */
[----:B------:R1:W-:Y:S01]  /*8430*/  STL [R1+0x5c], R61 ;  /* 0x00005c3d01007387 */ /* 0x0003e20000100800 */
[----:B------:R-:W-:Y:S01]  /*8440*/  IADD3 R14, R3, -0xb7, RZ ;  /* 0xffffff49030e7810 */ /* 0x000fe20007ffe0ff */
[----:B---3--:R-:W-:-:S02]  /*8450*/  IMAD.MOV.U32 R60, RZ, RZ, R206 ;  /* 0x000000ffff3c7224 */ /* 0x008fc400078e00ce */
[----:B-1----:R-:W-:Y:S02]  /*8460*/  IMAD.MOV.U32 R61, RZ, RZ, R207 ;  /* 0x000000ffff3d7224 */ /* 0x002fe400078e00cf */
[----:B------:R-:W-:Y:S02]  /*8470*/  IMAD.MOV.U32 R207, RZ, RZ, R20 ;  /* 0x000000ffffcf7224 */ /* 0x000fe400078e0014 */
[----:B------:R-:W-:Y:S02]  /*8480*/  IMAD.MOV.U32 R206, RZ, RZ, R21 ;  /* 0x000000ffffce7224 */ /* 0x000fe400078e0015 */
[----:B------:R-:W-:Y:S01]  /*8490*/  IMAD.WIDE R20, R26, 0x4, R84 ;  /* 0x000000041a147825 */ /* 0x000fe200078e0254 */
[----:B------:R-:W-:Y:S04]  /*84a0*/  STL [R1+0x80], R58 ;  /* 0x0000803a01007387 */ /* 0x000fe80000100800 */
[----:B------:R-:W-:Y:S04]  /*84b0*/  STL [R1+0x7c], R59 ;  /* 0x00007c3b01007387 */ /* 0x000fe80000100800 */
[----:B------:R1:W-:Y:S01]  /*84c0*/  LDGSTS.E [R19+0x2c800], [R20.64], !P0 ;  /* 0x2c80000014137fae */ /* 0x0003e2000c121844 */
[----:B------:R-:W-:-:S03]  /*84d0*/  ISETP.GE.U32.AND P0, PT, R14, 0x7ffffeca, PT ;  /* 0x7ffffeca0e00780c */ /* 0x000fc60003f06070 */
[----:B------:R-:W-:Y:S04]  /*84e0*/  STL [R1+0xa0], R56 ;  /* 0x0000a03801007387 */ /* 0x000fe80000100800 */
[----:B------:R-:W-:Y:S04]  /*84f0*/  STL [R1+0x9c], R57 ;  /* 0x00009c3901007387 */ /* 0x000fe80000100800 */
[----:B------:R-:W-:Y:S04]  /*8500*/  STL [R1+0xc0], R54 ;  /* 0x0000c03601007387 */ /* 0x000fe80000100800 */
[----:B------:R-:W-:Y:S04]  /*8510*/  STL [R1+0xbc], R55 ;  /* 0x0000bc3701007387 */ /* 0x000fe80000100800 */
[----:B------:R3:W-:Y:S04]  /*8520*/  STL [R1+0xe0], R52 ;  /* 0x0000e03401007387 */ /* 0x0007e80000100800 */
[----:B------:R1:W-:Y:S01]  /*8530*/  STL [R1+0xdc], R53 ;  /* 0x0000dc3501007387 */ /* 0x0003e20000100800 */
[----:B------:R-:W-:Y:S01]  /*8540*/  IADD3 R14, R3, -0xbb, RZ ;  /* 0xffffff45030e7810 */ /* 0x000fe20007ffe0ff */
[----:B------:R-:W-:-:S02]  /*8550*/  IMAD.MOV.U32 R149, RZ, RZ, R114 ;  /* 0x000000ffff957224 */ /* 0x000fc400078e0072 */
[----:B---3--:R-:W-:Y:S02]  /*8560*/  IMAD.MOV.U32 R52, RZ, RZ, R214 ;  /* 0x000000ffff347224 */ /* 0x008fe400078e00d6 */
[----:B-1----:R-:W-:Y:S02]  /*8570*/  IMAD.MOV.U32 R53, RZ, RZ, R215 ;  /* 0x000000ffff357224 */ /* 0x002fe400078e00d7 */
[----:B------:R-:W-:Y:S02]  /*8580*/  IMAD.MOV.U32 R215, RZ, RZ, R20 ;  /* 0x000000ffffd77224 */ /* 0x000fe400078e0014 */
[----:B------:R-:W-:Y:S02]  /*8590*/  IMAD.MOV.U32 R214, RZ, RZ, R21 ;  /* 0x000000ffffd67224 */ /* 0x000fe400078e0015 */
[----:B------:R-:W-:-:S04]  /*85a0*/  IMAD.WIDE R20, R26, 0x4, R88 ;  /* 0x000000041a147825 */ /* 0x000fc800078e0258 */
[----:B------:R-:W-:Y:S01]  /*85b0*/  IMAD.MOV.U32 R148, RZ, RZ, R115 ;  /* 0x000000ffff947224 */ /* 0x000fe200078e0073 */
[----:B------:R1:W-:Y:S01]  /*85c0*/  LDGSTS.E [R19+0x2d800], [R20.64], !P0 ;  /* 0x2d80000014137fae */ /* 0x0003e2000c121844 */
[----:B------:R-:W-:Y:S02]  /*85d0*/  IMAD.MOV.U32 R134, RZ, RZ, R164 ;  /* 0x000000ffff867224 */ /* 0x000fe400078e00a4 */
[----:B------:R-:W-:Y:S02]  /*85e0*/  IMAD.MOV.U32 R135, RZ, RZ, R165 ;  /* 0x000000ffff877224 */ /* 0x000fe400078e00a5 */
[----:B------:R-:W-:Y:S02]  /*85f0*/  IMAD.MOV.U32 R114, RZ, RZ, R204 ;  /* 0x000000ffff727224 */ /* 0x000fe400078e00cc */
[----:B------:R-:W-:Y:S01]  /*8600*/  IMAD.MOV.U32 R115, RZ, RZ, R205 ;  /* 0x000000ffff737224 */ /* 0x000fe200078e00cd */
[----:B------:R-:W-:Y:S01]  /*8610*/  ISETP.GE.U32.AND P0, PT, R14, 0x7ffffec6, PT ;  /* 0x7ffffec60e00780c */ /* 0x000fe20003f06070 */
        /* <DEDUP_REMOVED lines=22> */
[----:B-1----:R-:W-:Y:S01]  /*8780*/  IMAD.WIDE R20, R26, 0x4, R92 ;  /* 0x000000041a147825 */ /* 0x002fe200078e025c */
[----:B------:R-:W-:-:S03]  /*8790*/  IADD3 R14, R3, -0xbf, RZ ;  /* 0xffffff41030e7810 */ /* 0x000fc60007ffe0ff */
[----:B------:R-:W-:Y:S01]  /*87a0*/  IMAD.MOV.U32 R136, RZ, RZ, R140 ;  /* 0x000000ffff887224 */ /* 0x000fe200078e008c */
[----:B------:R1:W-:Y:S01]  /*87b0*/  LDGSTS.E [R19+0x2e800], [R20.64], !P0 ;  /* 0x2e80000014137fae */ /* 0x0003e2000c121844 */
[----:B------:R-:W-:Y:S02]  /*87c0*/  IMAD.MOV.U32 R137, RZ, RZ, R141 ;  /* 0x000000ffff897224 */ /* 0x000fe400078e008d */
        /* <DEDUP_REMOVED lines=22> */
[----:B------:R-:W-:-:S04]  /*8930*/  IADD3 R14, R3, -0xc3, RZ ;  /* 0xffffff3d030e7810 */ /* 0x000fc80007ffe0ff */
[----:B------:R1:W-:Y:S01]  /*8940*/  LDGSTS.E [R19+0x2f800], [R20.64], !P0 ;  /* 0x2f80000014137fae */ /* 0x0003e2000c121844 */
[----:B------:R-:W-:Y:S01]  /*8950*/  ISETP.GE.U32.AND P0, PT, R14, 0x7ffffebe, PT ;  /* 0x7ffffebe0e00780c */ /* 0x000fe20003f06070 */
[----:B------:R-:W-:Y:S02]  /*8960*/  IMAD.MOV.U32 R54, RZ, RZ, R238 ;  /* 0x000000ffff367224 */ /* 0x000fe400078e00ee */
[----:B------:R-:W-:Y:S02]  /*8970*/  IMAD.MOV.U32 R55, RZ, RZ, R239 ;  /* 0x000000ffff377224 */ /* 0x000fe400078e00ef */
[----:B------:R-:W-:Y:S02]  /*8980*/  IMAD.MOV.U32 R239, RZ, RZ, R20 ;  /* 0x000000ffffef7224 */ /* 0x000fe400078e0014 */
[----:B------:R-:W-:Y:S01]  /*8990*/  IMAD.MOV.U32 R238, RZ, RZ, R21 ;  /* 0x000000ffffee7224 */ /* 0x000fe200078e0015 */
[----:B------:R-:W-:Y:S01]  /*89a0*/  IADD3 R14, R3, -0xc7, RZ ;  /* 0xffffff39030e7810 */ /* 0x000fe20007ffe0ff */
[----:B-1----:R-:W-:-:S05]  /*89b0*/  IMAD.WIDE R20, R26, 0x4, R100 ;  /* 0x000000041a147825 */ /* 0x002fca00078e0264 */
[----:B------:R1:W-:Y:S01]  /*89c0*/  LDGSTS.E [R19+0x30800], [R20.64], !P0 ;  /* 0x3080000014137fae */ /* 0x0003e2000c121844 */
[----:B------:R-:W-:-:S03]  /*89d0*/  ISETP.GE.U32.AND P0, PT, R14, 0x7ffffeba, PT ;  /* 0x7ffffeba0e00780c */ /* 0x000fc60003f06070 */
[----:B------:R3:W-:Y:S04]  /*89e0*/  STL [R1+0x100], R50 ;  /* 0x0001003201007387 */ /* 0x0007e80000100800 */
[----:B------:R1:W-:Y:S01]  /*89f0*/  STL [R1+0xfc], R51 ;  /* 0x0000fc3301007387 */ /* 0x0003e20000100800 */
[----:B------:R-:W-:-:S03]  /*8a00*/  IADD3 R14, R3, -0xcb, RZ ;  /* 0xffffff35030e7810 */ /* 0x000fc60007ffe0ff */
[----:B------:R-:W-:Y:S01]  /*8a10*/  STL [R1+0x2a8], R48 ;  /* 0x0002a83001007387 */ /* 0x000fe20000100800 */
[----:B---3--:R-:W-:Y:S02]  /*8a20*/  IMAD.MOV.U32 R50, RZ, RZ, R246 ;  /* 0x000000ffff327224 */ /* 0x008fe400078e00f6 */
[----:B-1----:R-:W-:Y:S02]  /*8a30*/  IMAD.MOV.U32 R51, RZ, RZ, R247 ;  /* 0x000000ffff337224 */ /* 0x002fe400078e00f7 */
[----:B------:R-:W-:Y:S02]  /*8a40*/  IMAD.MOV.U32 R247, RZ, RZ, R20 ;  /* 0x000000fffff77224 */ /* 0x000fe400078e0014 */
[----:B------:R-:W-:Y:S01]  /*8a50*/  IMAD.MOV.U32 R246, RZ, RZ, R21 ;  /* 0x000000fffff67224 */ /* 0x000fe200078e0015 */
[----:B------:R-:W-:Y:S01]  /*8a60*/  STL [R1+0x27c], R49 ;  /* 0x00027c3101007387 */ /* 0x000fe20000100800 */
[----:B------:R-:W-:-:S03]  /*8a70*/  IMAD.WIDE R20, R26, 0x4, R104 ;  /* 0x000000041a147825 */ /* 0x000fc600078e0268 */
[----:B------:R-:W-:Y:S04]  /*8a80*/  STL [R1+0x2a4], R46 ;  /* 0x0002a42e01007387 */ /* 0x000fe80000100800 */
[----:B------:R-:W-:Y:S04]  /*8a90*/  STL [R1+0x280], R47 ;  /* 0x0002802f01007387 */ /* 0x000fe80000100800 */
        /* <DEDUP_REMOVED lines=8> */
[----:B------:R-:W-:Y:S04]  /*8b20*/  STL [R1+0x294], R38 ;  /* 0x0002942601007387 */ /* 0x000fe80000100800 */
[----:B------:R-:W-:Y:S04]  /*8b30*/  STL [R1+0x290], R39 ;  /* 0x0002902701007387 */ /* 0x000fe80000100800 */
[----:B------:R-:W-:Y:S01]  /*8b40*/  STL [R1+0x8], R20 ;  /* 0x0000081401007387 */ /* 0x000fe20000100800 */
[----:B------:R-:W-:-:S03]  /*8b50*/  IADD3 R14, R3, -0xcf, RZ ;  /* 0xffffff31030e7810 */ /* 0x000fc60007ffe0ff */
[----:B------:R1:W-:Y:S02]  /*8b60*/  STL [R1+0x4], R21 ;  /* 0x0000041501007387 */ /* 0x0003e40000100800 */
[----:B-1----:R-:W-:-:S05]  /*8b70*/  IMAD.WIDE R20, R26, 0x4, R108 ;  /* 0x000000041a147825 */ /* 0x002fca00078e026c */
[----:B------:R1:W-:Y:S01]  /*8b80*/  LDGSTS.E [R19+0x32800], [R20.64], !P0 ;  /* 0x3280000014137fae */ /* 0x0003e2000c121844 */
[----:B------:R-:W-:-:S03]  /*8b90*/  ISETP.GE.U32.AND P0, PT, R14, 0x7ffffeb2, PT ;  /* 0x7ffffeb20e00780c */ /* 0x000fc60003f06070 */
        /* <DEDUP_REMOVED lines=66> */
[----:B------:R-:W-:Y:S04]  /*8fc0*/  STL [R1+0x14c], R20 ;  /* 0x00014c1401007387 */ /* 0x000fe80000100800 */
[----:B------:R1:W-:Y:S01]  /*8fd0*/  STL [R1+0x148], R21 ;  /* 0x0001481501007387 */ /* 0x0003e20000100800 */
[----:B------:R-:W-:Y:S02]  /*8fe0*/  IMAD.MOV.U32 R48, RZ, RZ, R90 ;  /* 0x000000ffff307224 */ /* 0x000fe400078e005a */
[----:B-1----:R-:W-:-:S05]  /*8ff0*/  IMAD.WIDE R20, R26, 0x4, R184 ;  /* 0x000000041a147825 */ /* 0x002fca00078e02b8 */
[----:B------:R-:W-:Y:S01]  /*9000*/  STL [R1+0x15c], R20 ;  /* 0x00015c1401007387 */ /* 0x000fe20000100800 */
[----:B------:R-:W-:-:S03]  /*9010*/  IMAD.MOV.U32 R49, RZ, RZ, R91 ;  /* 0x000000ffff317224 */ /* 0x000fc600078e005b */
[----:B------:R1:W-:Y:S01]  /*9020*/  LDGSTS.E [R19+0x3e800], [R20.64], !P0 ;  /* 0x3e80000014137fae */ /* 0x0003e2000c121844 */
[----:B------:R-:W-:-:S03]  /*9030*/  IMAD.MOV.U32 R46, RZ, RZ, R110 ;  /* 0x000000ffff2e7224 */ /* 0x000fc600078e006e */
[----:B------:R1:W-:Y:S01]  /*9040*/  STL [R1+0x158], R21 ;  /* 0x0001581501007387 */ /* 0x0003e20000100800 */
[----:B------:R-:W-:Y:S02]  /*9050*/  IMAD.MOV.U32 R47, RZ, RZ, R111 ;  /* 0x000000ffff2f7224 */ /* 0x000fe400078e006f */
[----:B------:R-:W-:Y:S02]  /*9060*/  IMAD.MOV.U32 R110, RZ, RZ, R136 ;  /* 0x000000ffff6e7224 */ /* 0x000fe400078e0088 */
[----:B------:R-:W-:Y:S02]  /*9070*/  IMAD.MOV.U32 R111, RZ, RZ, R137 ;  /* 0x000000ffff6f7224 */ /* 0x000fe400078e0089 */
[----:B-1----:R-:W-:-:S04]  /*9080*/  IMAD.WIDE R20, R26, 0x4, R192 ;  /* 0x000000041a147825 */ /* 0x002fc800078e02c0 */
[----:B------:R-:W-:Y:S01]  /*9090*/  IMAD.MOV.U32 R44, RZ, RZ, R48 ;  /* 0x000000ffff2c7224 */ /* 0x000fe200078e0030 */
[----:B------:R-:W-:Y:S01]  /*90a0*/  STL [R1+0x16c], R20 ;  /* 0x00016c1401007387 */ /* 0x000fe20000100800 */
[----:B------:R-:W-:Y:S02]  /*90b0*/  IMAD.MOV.U32 R45, RZ, RZ, R49 ;  /* 0x000000ffff2d7224 */ /* 0x000fe400078e0031 */
[----:B------:R-:W-:Y:S01]  /*90c0*/  IMAD.MOV.U32 R40, RZ, RZ, R70 ;  /* 0x000000ffff287224 */ /* 0x000fe200078e0046 */
[----:B------:R1:W-:Y:S01]  /*90d0*/  STL [R1+0x168], R21 ;  /* 0x0001681501007387 */ /* 0x0003e20000100800 */
[----:B------:R-:W-:Y:S02]  /*90e0*/  IMAD.MOV.U32 R41, RZ, RZ, R71 ;  /* 0x000000ffff297224 */ /* 0x000fe400078e0047 */
[----:B------:R-:W-:Y:S01]  /*90f0*/  IMAD.MOV.U32 R70, RZ, RZ, R110 ;  /* 0x000000ffff467224 */ /* 0x000fe200078e006e */
[----:B------:R-:W3:Y:S01]  /*9100*/  LDL.LU.64 R48, [R1+0x1a0] ;  /* 0x0001a00001307983 */ /* 0x000ee20000300a00 */
[----:B------:R-:W-:-:S03]  /*9110*/  IMAD.MOV.U32 R71, RZ, RZ, R111 ;  /* 0x000000ffff477224 */ /* 0x000fc600078e006f */
[----:B------:R-:W3:Y:S04]  /*9120*/  LDL.LU.64 R110, [R1+0x178] ;  /* 0x00017800016e7983 */ /* 0x000ee80000300a00 */
[----:B------:R-:W3:Y:S01]  /*9130*/  LDL.LU.64 R38, [R1+0x120] ;  /* 0x0001200001267983 */ /* 0x000ee20000300a00 */
[----:B------:R-:W-:-:S04]  /*9140*/  IADD3 R14, R3, -0xff, RZ ;  /* 0xffffff01030e7810 */ /* 0x000fc80007ffe0ff */
[----:B------:R-:W-:Y:S02]  /*9150*/  ISETP.GE.U32.AND P0, PT, R14, 0x7ffffe82, PT ;  /* 0x7ffffe820e00780c */ /* 0x000fe40003f06070 */
[----:B------:R-:W-:Y:S01]  /*9160*/  IADD3 R14, R3, -0x84, RZ ;  /* 0xffffff7c030e7810 */ /* 0x000fe20007ffe0ff */
[----:B------:R-:W-:-:S10]  /*9170*/  IMAD.MOV.U32 R13, RZ, RZ, R16 ;  /* 0x000000ffff0d7224 */ /* 0x000fd400078e0010 */
[----:B------:R1:W-:Y:S01]  /*9180*/  LDGSTS.E [R19+0x3f800], [R20.64], !P0 ;  /* 0x3f80000014137fae */ /* 0x0003e2000c121844 */
[----:B------:R-:W-:Y:S01]  /*9190*/  ISETP.GE.U32.AND P0, PT, R14, 0x7ffffefd, PT ;  /* 0x7ffffefd0e00780c */ /* 0x000fe20003f06070 */
[----:B------:R-:W-:Y:S01]  /*91a0*/  IMAD.MOV.U32 R16, RZ, RZ, R17 ;  /* 0x000000ffff107224 */ /* 0x000fe200078e0011 */
[----:B------:R-:W-:Y:S01]  /*91b0*/  IADD3 R17, R3, -0x88, RZ ;  /* 0xffffff7803117810 */ /* 0x000fe20007ffe0ff */
[----:B-1----:R-:W-:-:S10]  /*91c0*/  IMAD.WIDE R20, R26, 0x4, R200 ;  /* 0x000000041a147825 */ /* 0x002fd400078e02c8 */
[----:B------:R1:W-:Y:S01]  /*91d0*/  LDGSTS.E [R28+0x20c00], [R20.64], !P0 ;  /* 0x20c00000141c7fae */ /* 0x0003e2000c121844 */
[----:B------:R-:W-:Y:S01]  /*91e0*/  ISETP.GE.U32.AND P0, PT, R17, 0x7ffffef9, PT ;  /* 0x7ffffef91100780c */ /* 0x000fe20003f06070 */
[----:B------:R-:W-:Y:S02]  /*91f0*/  IMAD.MOV.U32 R14, RZ, RZ, R20 ;  /* 0x000000ffff0e7224 */ /* 0x000fe400078e0014 */
[----:B--2---:R-:W-:Y:S02]  /*9200*/  IMAD.MOV.U32 R19, RZ, RZ, R21 ;  /* 0x000000ffff137224 */ /* 0x004fe400078e0015 */
[----:B-1----:R-:W-:-:S04]  /*9210*/  IMAD.WIDE R20, R26, 0x4, R208 ;  /* 0x000000041a147825 */ /* 0x002fc800078e02d0 */
[----:B------:R-:W-:-:S04]  /*9220*/  IMAD.MOV.U32 R17, RZ, RZ, R20 ;  /* 0x000000ffff117224 */ /* 0x000fc800078e0014 */
[----:B------:R1:W-:Y:S01]  /*9230*/  LDGSTS.E [R28+0x21c00], [R20.64], !P0 ;  /* 0x21c00000141c7fae */ /* 0x0003e2000c121844 */
[----:B------:R-:W-:Y:S02]  /*9240*/  IMAD.MOV.U32 R136, RZ, RZ, R174 ;  /* 0x000000ffff887224 */ /* 0x000fe400078e00ae */
[----:B-1----:R-:W-:Y:S01]  /*9250*/  IMAD.MOV.U32 R20, RZ, RZ, R21 ;  /* 0x000000ffff147224 */ /* 0x002fe200078e0015 */
[----:B------:R-:W-:-:S04]  /*9260*/  IADD3 R21, R3, -0x8c, RZ ;  /* 0xffffff7403157810 */ /* 0x000fc80007ffe0ff */
[----:B------:R-:W-:Y:S01]  /*9270*/  ISETP.GE.U32.AND P0, PT, R21, 0x7ffffef5, PT ;  /* 0x7ffffef51500780c */ /* 0x000fe20003f06070 */
[----:B------:R-:W-:Y:S02]  /*9280*/  IMAD.MOV.U32 R137, RZ, RZ, R175 ;  /* 0x000000ffff897224 */ /* 0x000fe400078e00af */
[----:B------:R-:W-:Y:S02]  /*9290*/  IMAD.MOV.U32 R175, RZ, RZ, R22 ;  /* 0x000000ffffaf7224 */ /* 0x000fe400078e0016 */
[----:B------:R-:W-:Y:S02]  /*92a0*/  IMAD.MOV.U32 R174, RZ, RZ, R23 ;  /* 0x000000ffffae7224 */ /* 0x000fe400078e0017 */
[----:B------:R-:W-:Y:S01]  /*92b0*/  IMAD.WIDE R22, R26, 0x4, R216 ;  /* 0x000000041a167825 */ /* 0x000fe200078e02d8 */
[----:B------:R-:W-:-:S03]  /*92c0*/  IADD3 R21, R3, -0x90, RZ ;  /* 0xffffff7003157810 */ /* 0x000fc60007ffe0ff */
[----:B------:R-:W-:Y:S02]  /*92d0*/  IMAD.MOV.U32 R245, RZ, RZ, R68 ;  /* 0x000000fffff57224 */ /* 0x000fe400078e0044 */
        /* <DEDUP_REMOVED lines=14> */
[----:B------:R-:W-:-:S04]  /*93c0*/  IADD3 R21, R3, -0x94, RZ ;  /* 0xffffff6c03157810 */ /* 0x000fc80007ffe0ff */
[----:B------:R1:W-:Y:S01]  /*93d0*/  LDGSTS.E [R28+0x23c00], [R22.64], !P0 ;  /* 0x23c00000161c7fae */ /* 0x0003e2000c121844 */
[----:B------:R-:W-:Y:S01]  /*93e0*/  ISETP.GE.U32.AND P0, PT, R21, 0x7ffffeed, PT ;  /* 0x7ffffeed1500780c */ /* 0x000fe20003f06070 */
[----:B------:R-:W-:Y:S02]  /*93f0*/  IMAD.MOV.U32 R145, RZ, RZ, R22 ;  /* 0x000000ffff917224 */ /* 0x000fe400078e0016 */
[----:B------:R-:W-:Y:S01]  /*9400*/  IMAD.MOV.U32 R144, RZ, RZ, R23 ;  /* 0x000000ffff907224 */ /* 0x000fe200078e0017 */
[----:B------:R-:W-:Y:S01]  /*9410*/  IADD3 R21, R3, -0x98, RZ ;  /* 0xffffff6803157810 */ /* 0x000fe20007ffe0ff */
[----:B-1----:R-:W-:-:S08]  /*9420*/  IMAD.WIDE R22, R26, 0x4, R232 ;  /* 0x000000041a167825 */ /* 0x002fd000078e02e8 */
        /* <DEDUP_REMOVED lines=9> */
[----:B------:R-:W-:Y:S02]  /*94c0*/  IMAD.MOV.U32 R160, RZ, RZ, R23 ;  /* 0x000000ffffa07224 */ /* 0x000fe400078e0017 */
[----:B------:R-:W-:Y:S02]  /*94d0*/  IMAD.MOV.U32 R58, RZ, RZ, R94 ;  /* 0x000000ffff3a7224 */ /* 0x000fe400078e005e */
[----:B-1----:R-:W-:-:S04]  /*94e0*/  IMAD.WIDE R22, R26, 0x4, R248 ;  /* 0x000000041a167825 */ /* 0x002fc800078e02f8 */
[----:B------:R-:W-:Y:S02]  /*94f0*/  IMAD.MOV.U32 R59, RZ, RZ, R95 ;  /* 0x000000ffff3b7224 */ /* 0x000fe400078e005f */
[----:B------:R3:W-:Y:S01]  /*9500*/  LDGSTS.E [R28+0x26c00], [R22.64], !P0 ;  /* 0x26c00000161c7fae */ /* 0x0007e2000c121844 */
[----:B------:R-:W-:Y:S02]  /*9510*/  IMAD.MOV.U32 R169, RZ, RZ, R22 ;  /* 0x000000ffffa97224 */ /* 0x000fe400078e0016 */
[----:B------:R-:W-:Y:S02]  /*9520*/  IMAD.MOV.U32 R168, RZ, RZ, R23 ;  /* 0x000000ffffa87224 */ /* 0x000fe400078e0017 */
[----:B------:R-:W-:Y:S02]  /*9530*/  IMAD.MOV.U32 R94, RZ, RZ, R150 ;  /* 0x000000ffff5e7224 */ /* 0x000fe400078e0096 */
[----:B------:R-:W-:Y:S02]  /*9540*/  IMAD.MOV.U32 R95, RZ, RZ, R151 ;  /* 0x000000ffff5f7224 */ /* 0x000fe400078e0097 */
[----:B---3--:R-:W-:-:S04]  /*9550*/  IMAD.WIDE R22, R26, 0x4, R38 ;  /* 0x000000041a167825 */ /* 0x008fc800078e0226 */
        /* <DEDUP_REMOVED lines=10> */
[----:B------:R-:W2:Y:S01]  /*9600*/  LDL.LU.64 R94, [R1+0x300] ;  /* 0x00030000015e7983 */ /* 0x000ea20000300a00 */
[----:B------:R-:W-:-:S04]  /*9610*/  IADD3 R21, R3, -0xa0, RZ ;  /* 0xffffff6003157810 */ /* 0x000fc80007ffe0ff */
[----:B------:R-:W-:Y:S02]  /*9620*/  ISETP.GE.U32.AND P0, PT, R21, 0x7ffffee1, PT ;  /* 0x7ffffee11500780c */ /* 0x000fe40003f06070 */
[----:B------:R-:W-:Y:S01]  /*9630*/  IADD3 R21, R3, -0xa4, RZ ;  /* 0xffffff5c03157810 */ /* 0x000fe20007ffe0ff */
[----:B------:R-:W-:Y:S02]  /*9640*/  IMAD.MOV.U32 R177, RZ, RZ, R22 ;  /* 0x000000ffffb17224 */ /* 0x000fe400078e0016 */
[----:B------:R-:W-:-:S08]  /*9650*/  IMAD.MOV.U32 R176, RZ, RZ, R23 ;  /* 0x000000ffffb07224 */ /* 0x000fd000078e0017 */
[----:B------:R1:W-:Y:S01]  /*9660*/  LDGSTS.E [R28+0x27c00], [R22.64], !P0 ;  /* 0x27c00000161c7fae */ /* 0x0003e2000c121844 */
[----:B------:R-:W-:Y:S02]  /*9670*/  ISETP.GE.U32.AND P0, PT, R21, 0x7ffffedd, PT ;  /* 0x7ffffedd1500780c */ /* 0x000fe40003f06070 */
[----:B------:R-:W-:Y:S01]  /*9680*/  IADD3 R21, R3, -0xa8, RZ ;  /* 0xffffff5803157810 */ /* 0x000fe20007ffe0ff */
[----:B-1----:R-:W-:-:S10]  /*9690*/  IMAD.WIDE R22, R26, 0x4, R38 ;  /* 0x000000041a167825 */ /* 0x002fd400078e0226 */
[----:B------:R1:W-:Y:S01]  /*96a0*/  LDGSTS.E [R28+0x28c00], [R22.64], !P0 ;  /* 0x28c00000161c7fae */ /* 0x0003e2000c121844 */
[----:B------:R-:W-:Y:S01]  /*96b0*/  ISETP.GE.U32.AND P0, PT, R21, 0x7ffffed9, PT ;  /* 0x7ffffed91500780c */ /* 0x000fe20003f06070 */
[----:B------:R-:W-:Y:S02]  /*96c0*/  IMAD.MOV.U32 R38, RZ, RZ, R40 ;  /* 0x000000ffff267224 */ /* 0x000fe400078e0028 */
[----:B------:R-:W-:Y:S02]  /*96d0*/  IMAD.MOV.U32 R39, RZ, RZ, R41 ;  /* 0x000000ffff277224 */ /* 0x000fe400078e0029 */
[----:B------:R-:W-:Y:S02]  /*96e0*/  IMAD.MOV.U32 R185, RZ, RZ, R22 ;  /* 0x000000ffffb97224 */ /* 0x000fe400078e0016 */
[----:B------:R-:W-:Y:S01]  /*96f0*/  IMAD.MOV.U32 R184, RZ, RZ, R23 ;  /* 0x000000ffffb87224 */ /* 0x000fe200078e0017 */
[----:B------:R-:W-:Y:S01]  /*9700*/  IADD3 R21, R3, -0xac, RZ ;  /* 0xffffff5403157810 */ /* 0x000fe20007ffe0ff */
[----:B-1----:R-:W-:-:S04]  /*9710*/  IMAD.WIDE R22, R26, 0x4, R38 ;  /* 0x000000041a167825 */ /* 0x002fc800078e0226 */
[----:B------:R-:W-:Y:S01]  /*9720*/  IMAD.MOV.U32 R40, RZ, RZ, R42 ;  /* 0x000000ffff287224 */ /* 0x000fe200078e002a */
[----:B------:R1:W-:Y:S01]  /*9730*/  LDGSTS.E [R28+0x29c00], [R22.64], !P0 ;  /* 0x29c00000161c7fae */ /* 0x0003e2000c121844 */
[----:B------:R-:W-:Y:S01]  /*9740*/  IMAD.MOV.U32 R41, RZ, RZ, R43 ;  /* 0x000000ffff297224 */ /* 0x000fe200078e002b */
        /* <DEDUP_REMOVED lines=19> */
[----:B-1----:R-:W-:Y:S01]  /*9880*/  IMAD.WIDE R22, R26, 0x4, R38 ;  /* 0x000000041a167825 */ /* 0x002fe200078e0226 */
[----:B------:R-:W-:-:S03]  /*9890*/  IADD3 R21, R3, -0xb4, RZ ;  /* 0xffffff4c03157810 */ /* 0x000fc60007ffe0ff */
        /* <DEDUP_REMOVED lines=10> */
[----:B------:R-:W-:Y:S01]  /*9940*/  IMAD.MOV.U32 R208, RZ, RZ, R23 ;  /* 0x000000ffffd07224 */ /* 0x000fe200078e0017 */
[----:B------:R-:W-:Y:S01]  /*9950*/  IADD3 R21, R3, -0xb8, RZ ;  /* 0xffffff4803157810 */ /* 0x000fe20007ffe0ff */
[----:B------:R-:W-:Y:S01]  /*9960*/  IMAD.MOV.U32 R39, RZ, RZ, R41 ;  /* 0x000000ffff277224 */ /* 0x000fe200078e0029 */
[----:B------:R-:W3:Y:S01]  /*9970*/  LDL.LU.64 R110, [R1+0x340] ;  /* 0x00034000016e7983 */ /* 0x000ee20000300a00 */
[----:B------:R-:W-:Y:S02]  /*9980*/  IMAD.MOV.U32 R44, RZ, RZ, R46 ;  /* 0x000000ffff2c7224 */ /* 0x000fe400078e002e */
[----:B------:R-:W-:-:S02]  /*9990*/  IMAD.MOV.U32 R45, RZ, RZ, R47 ;  /* 0x000000ffff2d7224 */ /* 0x000fc400078e002f */
[----:B-1----:R-:W-:-:S04]  /*99a0*/  IMAD.WIDE R22, R26, 0x4, R38 ;  /* 0x000000041a167825 */ /* 0x002fc800078e0226 */
        /* <DEDUP_REMOVED lines=14> */
[----:B------:R-:W-:Y:S01]  /*9a90*/  IMAD.MOV.U32 R216, RZ, RZ, R23 ;  /* 0x000000ffffd87224 */ /* 0x000fe200078e0017 */
[----:B------:R-:W-:Y:S01]  /*9aa0*/  IADD3 R21, R3, -0xbc, RZ ;  /* 0xffffff4403157810 */ /* 0x000fe20007ffe0ff */
[----:B------:R-:W-:Y:S01]  /*9ab0*/  IMAD.MOV.U32 R39, RZ, RZ, R41 ;  /* 0x000000ffff277224 */ /* 0x000fe200078e0029 */
[----:B------:R-:W3:Y:S01]  /*9ac0*/  LDL.LU.64 R134, [R1+0x268] ;  /* 0x0002680001867983 */ /* 0x000ee20000300a00 */
[----:B------:R-:W-:-:S02]  /*9ad0*/  IMAD.MOV.U32 R44, RZ, RZ, R46 ;  /* 0x000000ffff2c7224 */ /* 0x000fc400078e002e */
[----:B------:R-:W-:Y:S02]  /*9ae0*/  IMAD.MOV.U32 R45, RZ, RZ, R47 ;  /* 0x000000ffff2d7224 */ /* 0x000fe400078e002f */
[----:B------:R-:W-:Y:S02]  /*9af0*/  IMAD.MOV.U32 R46, RZ, RZ, R60 ;  /* 0x000000ffff2e7224 */ /* 0x000fe400078e003c */
[----:B------:R-:W-:Y:S02]  /*9b00*/  IMAD.MOV.U32 R47, RZ, RZ, R61 ;  /* 0x000000ffff2f7224 */ /* 0x000fe400078e003d */
[----:B-1----:R-:W-:Y:S01]  /*9b10*/  IMAD.WIDE R22, R26, 0x4, R38 ;  /* 0x000000041a167825 */ /* 0x002fe200078e0226 */
[----:B------:R-:W3:Y:S03]  /*9b20*/  LDL.LU.64 R60, [R1+0x210] ;  /* 0x00021000013c7983 */ /* 0x000ee60000300a00 */
[----:B------:R-:W-:Y:S01]  /*9b30*/  IMAD.MOV.U32 R42, RZ, RZ, R44 ;  /* 0x000000ffff2a7224 */ /* 0x000fe200078e002c */
[----:B------:R1:W-:Y:S01]  /*9b40*/  LDGSTS.E [R28+0x2dc00], [R22.64], !P0 ;  /* 0x2dc00000161c7fae */ /* 0x0003e2000c121844 */
        /* <DEDUP_REMOVED lines=8> */
[----:B------:R-:W-:Y:S01]  /*9bd0*/  IMAD.MOV.U32 R82, RZ, RZ, R102 ;  /* 0x000000ffff527224 */ /* 0x000fe200078e0066 */
[----:B------:R-:W3:Y:S01]  /*9be0*/  LDL.LU.64 R78, [R1+0x228] ;  /* 0x00022800014e7983 */ /* 0x000ee20000300a00 */
        /* <DEDUP_REMOVED lines=21> */
[----:B-1----:R-:W-:-:S04]  /*9d40*/  IMAD.WIDE R22, R26, 0x4, R38 ;  /* 0x000000041a167825 */ /* 0x002fc800078e0226 */
        /* <DEDUP_REMOVED lines=19> */
[----:B-1----:R-:W-:-:S04]  /*9e80*/  IMAD.WIDE R22, R26, 0x4, R38 ;  /* 0x000000041a167825 */ /* 0x002fc800078e0226 */
        /* <DEDUP_REMOVED lines=14> */
[----:B------:R-:W-:Y:S01]  /*9f70*/  IMAD.MOV.U32 R46, RZ, RZ, R48 ;  /* 0x000000ffff2e7224 */ /* 0x000fe200078e0030 */
[----:B------:R-:W3:Y:S01]  /*9f80*/  LDL.LU.64 R86, [R1+0x320] ;  /* 0x0003200001567983 */ /* 0x000ee20000300a00 */
[----:B------:R-:W-:Y:S02]  /*9f90*/  IMAD.MOV.U32 R47, RZ, RZ, R49 ;  /* 0x000000ffff2f7224 */ /* 0x000fe400078e0031 */
[----:B------:R-:W-:Y:S02]  /*9fa0*/  IMAD.MOV.U32 R48, RZ, RZ, R50 ;  /* 0x000000ffff307224 */ /* 0x000fe400078e0032 */
[----:B------:R-:W-:-:S02]  /*9fb0*/  IMAD.MOV.U32 R49, RZ, RZ, R51 ;  /* 0x000000ffff317224 */ /* 0x000fc400078e0033 */
[----:B--2---:R-:W-:Y:S02]  /*9fc0*/  IMAD.MOV.U32 R90, RZ, RZ, R94 ;  /* 0x000000ffff5a7224 */ /* 0x004fe400078e005e */
[----:B------:R-:W-:Y:S02]  /*9fd0*/  IMAD.MOV.U32 R91, RZ, RZ, R95 ;  /* 0x000000ffff5b7224 */ /* 0x000fe400078e005f */
[----:B------:R-:W2:Y:S01]  /*9fe0*/  LDL.LU.64 R94, [R1+0x238] ;  /* 0x00023800015e7983 */ /* 0x000ea20000300a00 */
[----:B------:R-:W-:Y:S02]  /*9ff0*/  IMAD.MOV.U32 R50, RZ, RZ, R52 ;  /* 0x000000ffff327224 */ /* 0x000fe400078e0034 */
[----:B------:R-:W-:Y:S01]  /*a000*/  IMAD.MOV.U32 R51, RZ, RZ, R53 ;  /* 0x000000ffff337224 */ /* 0x000fe200078e0035 */
[----:B------:R-:W2:Y:S01]  /*a010*/  LDL.LU.64 R102, [R1+0x330] ;  /* 0x0003300001667983 */ /* 0x000ea20000300a00 */
[----:B------:R-:W-:Y:S02]  /*a020*/  IMAD.MOV.U32 R52, RZ, RZ, R54 ;  /* 0x000000ffff347224 */ /* 0x000fe400078e0036 */
[----:B------:R-:W-:-:S02]  /*a030*/  IMAD.MOV.U32 R53, RZ, RZ, R55 ;  /* 0x000000ffff357224 */ /* 0x000fc400078e0037 */
        /* <DEDUP_REMOVED lines=14> */
[----:B-1----:R-:W-:-:S04]  /*a120*/  IMAD.WIDE R22, R26, 0x4, R40 ;  /* 0x000000041a167825 */ /* 0x002fc800078e0228 */
[----:B------:R-:W-:Y:S02]  /*a130*/  IMAD.MOV.U32 R40, RZ, RZ, R42 ;  /* 0x000000ffff287224 */ /* 0x000fe400078e002a */
[----:B------:R-:W-:Y:S01]  /*a140*/  IMAD.MOV.U32 R41, RZ, RZ, R43 ;  /* 0x000000ffff297224 */ /* 0x000fe200078e002b */
[----:B------:R-:W-:Y:S01]  /*a150*/  STL [R1+0x10], R22 ;  /* 0x0000101601007387 */ /* 0x000fe20000100800 */
[----:B------:R-:W-:Y:S02]  /*a160*/  IMAD.MOV.U32 R42, RZ, RZ, R44 ;  /* 0x000000ffff2a7224 */ /* 0x000fe400078e002c */
[----:B------:R-:W-:Y:S01]  /*a170*/  IMAD.MOV.U32 R43, RZ, RZ, R45 ;  /* 0x000000ffff2b7224 */ /* 0x000fe200078e002d */
[----:B------:R1:W-:Y:S01]  /*a180*/  LDGSTS.E [R28+0x31c00], [R22.64], !P0 ;  /* 0x31c00000161c7fae */ /* 0x0003e2000c121844 */
[----:B------:R-:W-:Y:S02]  /*a190*/  IMAD.MOV.U32 R44, RZ, RZ, R46 ;  /* 0x000000ffff2c7224 */ /* 0x000fe400078e002e */
[----:B------:R-:W-:Y:S01]  /*a1a0*/  IMAD.MOV.U32 R45, RZ, RZ, R47 ;  /* 0x000000ffff2d7224 */ /* 0x000fe200078e002f */
[----:B------:R1:W-:Y:S01]  /*a1b0*/  STL [R1+0xc], R23 ;  /* 0x00000c1701007387 */ /* 0x0003e20000100800 */
[----:B------:R-:W-:-:S02]  /*a1c0*/  IMAD.MOV.U32 R46, RZ, RZ, R48 ;  /* 0x000000ffff2e7224 */ /* 0x000fc400078e0030 */
[----:B------:R-:W-:Y:S02]  /*a1d0*/  IMAD.MOV.U32 R47, RZ, RZ, R49 ;  /* 0x000000ffff2f7224 */ /* 0x000fe400078e0031 */
[----:B------:R-:W-:Y:S02]  /*a1e0*/  IMAD.MOV.U32 R48, RZ, RZ, R50 ;  /* 0x000000ffff307224 */ /* 0x000fe400078e0032 */
[----:B------:R-:W-:Y:S02]  /*a1f0*/  IMAD.MOV.U32 R49, RZ, RZ, R51 ;  /* 0x000000ffff317224 */ /* 0x000fe400078e0033 */
[----:B------:R-:W-:Y:S02]  /*a200*/  IMAD.MOV.U32 R50, RZ, RZ, R52 ;  /* 0x000000ffff327224 */ /* 0x000fe400078e0034 */
[----:B------:R-:W-:Y:S02]  /*a210*/  IMAD.MOV.U32 R51, RZ, RZ, R53 ;  /* 0x000000ffff337224 */ /* 0x000fe400078e0035 */
        /* <DEDUP_REMOVED lines=13> */
[----:B--2---:R-:W-:Y:S02]  /*a2f0*/  IMAD.MOV.U32 R52, RZ, RZ, R54 ;  /* 0x000000ffff347224 */ /* 0x004fe400078e0036 */
[----:B------:R-:W-:Y:S02]  /*a300*/  IMAD.MOV.U32 R53, RZ, RZ, R55 ;  /* 0x000000ffff357224 */ /* 0x000fe400078e0037 */
[----:B------:R-:W-:Y:S02]  /*a310*/  IMAD.MOV.U32 R54, RZ, RZ, R56 ;  /* 0x000000ffff367224 */ /* 0x000fe400078e0038 */
[----:B------:R-:W-:Y:S02]  /*a320*/  IMAD.MOV.U32 R55, RZ, RZ, R57 ;  /* 0x000000ffff377224 */ /* 0x000fe400078e0039 */
[----:B------:R-:W-:Y:S02]  /*a330*/  IMAD.MOV.U32 R56, RZ, RZ, R58 ;  /* 0x000000ffff387224 */ /* 0x000fe400078e003a */
[----:B------:R-:W-:-:S02]  /*a340*/  IMAD.MOV.U32 R57, RZ, RZ, R59 ;  /* 0x000000ffff397224 */ /* 0x000fc400078e003b */
[----:B---3--:R-:W-:Y:S02]  /*a350*/  IMAD.MOV.U32 R58, RZ, RZ, R60 ;  /* 0x000000ffff3a7224 */ /* 0x008fe400078e003c */
        /* <DEDUP_REMOVED lines=14> */
[----:B------:R-:W2:Y:S01]  /*a440*/  LDL.LU.64 R82, [R1+0x310] ;  /* 0x0003100001527983 */ /* 0x000ea20000300a00 */
[----:B------:R-:W-:Y:S02]  /*a450*/  IMAD.MOV.U32 R57, RZ, RZ, R59 ;  /* 0x000000ffff397224 */ /* 0x000fe400078e003b */
[----:B------:R-:W-:Y:S02]  /*a460*/  IMAD.MOV.U32 R58, RZ, RZ, R60 ;  /* 0x000000ffff3a7224 */ /* 0x000fe400078e003c */
[----:B------:R-:W-:-:S02]  /*a470*/  IMAD.MOV.U32 R59, RZ, RZ, R61 ;  /* 0x000000ffff3b7224 */ /* 0x000fc400078e003d */
[----:B------:R-:W-:Y:S02]  /*a480*/  IMAD.MOV.U32 R60, RZ, RZ, R62 ;  /* 0x000000ffff3c7224 */ /* 0x000fe400078e003e */
[----:B------:R-:W-:Y:S01]  /*a490*/  IMAD.MOV.U32 R61, RZ, RZ, R63 ;  /* 0x000000ffff3d7224 */ /* 0x000fe200078e003f */
[----:B------:R-:W-:Y:S01]  /*a4a0*/  STL [R1+0x30], R22 ;  /* 0x0000301601007387 */ /* 0x000fe20000100800 */
[----:B------:R-:W-:Y:S02]  /*a4b0*/  IMAD.MOV.U32 R62, RZ, RZ, R64 ;  /* 0x000000ffff3e7224 */ /* 0x000fe400078e0040 */
[----:B------:R-:W-:Y:S01]  /*a4c0*/  IMAD.MOV.U32 R63, RZ, RZ, R65 ;  /* 0x000000ffff3f7224 */ /* 0x000fe200078e0041 */
[----:B------:R1:W-:Y:S01]  /*a4d0*/  STL [R1+0x2c], R23 ;  /* 0x00002c1701007387 */ /* 0x0003e20000100800 */
[----:B------:R-:W-:Y:S02]  /*a4e0*/  IMAD.MOV.U32 R64, RZ, RZ, R66 ;  /* 0x000000ffff407224 */ /* 0x000fe400078e0042 */
[----:B------:R-:W-:-:S02]  /*a4f0*/  IMAD.MOV.U32 R65, RZ, RZ, R67 ;  /* 0x000000ffff417224 */ /* 0x000fc400078e0043 */
[----:B------:R-:W-:Y:S02]  /*a500*/  IMAD.MOV.U32 R66, RZ, RZ, R68 ;  /* 0x000000ffff427224 */ /* 0x000fe400078e0044 */
[----:B------:R-:W-:Y:S02]  /*a510*/  IMAD.MOV.U32 R67, RZ, RZ, R69 ;  /* 0x000000ffff437224 */ /* 0x000fe400078e0045 */
[----:B------:R-:W3:Y:S01]  /*a520*/  LDL.LU.64 R68, [R1+0x2d8] ;  /* 0x0002d80001447983 */ /* 0x000ee20000300a00 */
[----:B------:R-:W-:-:S04]  /*a530*/  IADD3 R21, R3, -0xcc, RZ ;  /* 0xffffff3403157810 */ /* 0x000fc80007ffe0ff */
[----:B------:R-:W-:Y:S02]  /*a540*/  ISETP.GE.U32.AND P0, PT, R21, 0x7ffffeb5, PT ;  /* 0x7ffffeb51500780c */ /* 0x000fe40003f06070 */
[----:B------:R-:W-:-:S11]  /*a550*/  IADD3 R21, R3, -0xd0, RZ ;  /* 0xffffff3003157810 */ /* 0x000fd60007ffe0ff */
[----:B------:R1:W-:Y:S01]  /*a560*/  LDGSTS.E [R28+0x32c00], [R22.64], !P0 ;  /* 0x32c00000161c7fae */ /* 0x0003e2000c121844 */
[----:B------:R-:W-:Y:S01]  /*a570*/  ISETP.GE.U32.AND P0, PT, R21, 0x7ffffeb1, PT ;  /* 0x7ffffeb11500780c */ /* 0x000fe20003f06070 */
[----:B-1----:R-:W-:-:S04]  /*a580*/  IMAD.WIDE R22, R26, 0x4, R40 ;  /* 0x000000041a167825 */ /* 0x002fc800078e0228 */
[----:B------:R-:W-:Y:S02]  /*a590*/  IMAD.MOV.U32 R40, RZ, RZ, R42 ;  /* 0x000000ffff287224 */ /* 0x000fe400078e002a */
[----:B------:R-:W-:Y:S01]  /*a5a0*/  IMAD.MOV.U32 R41, RZ, RZ, R43 ;  /* 0x000000ffff297224 */ /* 0x000fe200078e002b */
[----:B------:R-:W-:Y:S01]  /*a5b0*/  STL [R1+0x50], R22 ;  /* 0x0000501601007387 */ /* 0x000fe20000100800 */
[----:B------:R-:W-:Y:S02]  /*a5c0*/  IMAD.MOV.U32 R42, RZ, RZ, R44 ;  /* 0x000000ffff2a7224 */ /* 0x000fe400078e002c */
[----:B------:R-:W-:Y:S02]  /*a5d0*/  IMAD.MOV.U32 R43, RZ, RZ, R45 ;  /* 0x000000ffff2b7224 */ /* 0x000fe400078e002d */
[----:B------:R1:W-:Y:S01]  /*a5e0*/  LDGSTS.E [R28+0x33c00], [R22.64], !P0 ;  /* 0x33c00000161c7fae */ /* 0x0003e2000c121844 */
[----:B------:R-:W-:Y:S02]  /*a5f0*/  IMAD.MOV.U32 R44, RZ, RZ, R46 ;  /* 0x000000ffff2c7224 */ /* 0x000fe400078e002e */
[----:B------:R-:W-:-:S02]  /*a600*/  IMAD.MOV.U32 R45, RZ, RZ, R47 ;  /* 0x000000ffff2d7224 */ /* 0x000fc400078e002f */
[----:B------:R-:W-:Y:S02]  /*a610*/  IMAD.MOV.U32 R46, RZ, RZ, R48 ;  /* 0x000000ffff2e7224 */ /* 0x000fe400078e0030 */
[----:B------:R-:W-:Y:S01]  /*a620*/  IMAD.MOV.U32 R47, RZ, RZ, R49 ;  /* 0x000000ffff2f7224 */ /* 0x000fe200078e0031 */
[----:B------:R1:W-:Y:S01]  /*a630*/  STL [R1+0x4c], R23 ;  /* 0x00004c1701007387 */ /* 0x0003e20000100800 */
[----:B------:R-:W-:Y:S02]  /*a640*/  IMAD.MOV.U32 R48, RZ, RZ, R50 ;  /* 0x000000ffff307224 */ /* 0x000fe400078e0032 */
[----:B------:R-:W-:Y:S02]  /*a650*/  IMAD.MOV.U32 R49, RZ, RZ, R51 ;  /* 0x000000ffff317224 */ /* 0x000fe400078e0033 */
[----:B------:R-:W-:Y:S02]  /*a660*/  IMAD.MOV.U32 R50, RZ, RZ, R54 ;  /* 0x000000ffff327224 */ /* 0x000fe400078e0036 */
[----:B------:R-:W-:-:S02]  /*a670*/  IMAD.MOV.U32 R51, RZ, RZ, R55 ;  /* 0x000000ffff337224 */ /* 0x000fc400078e0037 */
        /* <DEDUP_REMOVED lines=31> */
[----:B---3--:R-:W-:Y:S02]  /*a870*/  IMAD.MOV.U32 R66, RZ, RZ, R68 ;  /* 0x000000ffff427224 */ /* 0x008fe400078e0044 */
[----:B------:R-:W-:-:S02]  /*a880*/  IMAD.MOV.U32 R67, RZ, RZ, R69 ;  /* 0x000000ffff437224 */ /* 0x000fc400078e0045 */
[----:B------:R-:W-:Y:S02]  /*a890*/  IMAD.MOV.U32 R68, RZ, RZ, R70 ;  /* 0x000000ffff447224 */ /* 0x000fe400078e0046 */
[----:B------:R-:W-:Y:S02]  /*a8a0*/  IMAD.MOV.U32 R69, RZ, RZ, R71 ;  /* 0x000000ffff457224 */ /* 0x000fe400078e0047 */
[----:B------:R-:W-:Y:S02]  /*a8b0*/  IMAD.MOV.U32 R70, RZ, RZ, R90 ;  /* 0x000000ffff467224 */ /* 0x000fe400078e005a */
[----:B------:R-:W-:Y:S02]  /*a8c0*/  IMAD.MOV.U32 R71, RZ, RZ, R91 ;  /* 0x000000ffff477224 */ /* 0x000fe400078e005b */
[----:B------:R-:W-:Y:S01]  /*a8d0*/  IMAD.MOV.U32 R64, RZ, RZ, R66 ;  /* 0x000000ffff407224 */ /* 0x000fe200078e0042 */
[----:B------:R-:W3:Y:S01]  /*a8e0*/  LDL.LU.64 R90, [R1+0x328] ;  /* 0x00032800015a7983 */ /* 0x000ee20000300a00 */
        /* <DEDUP_REMOVED lines=11> */
[----:B------:R-:W2:Y:S01]  /*a9a0*/  LDL.LU.64 R106, [R1+0x1f8] ;  /* 0x0001f800016a7983 */ /* 0x000ea20000300a00 */
[----:B------:R-:W-:-:S04]  /*a9b0*/  IADD3 R21, R3, -0xd4, RZ ;  /* 0xffffff2c03157810 */ /* 0x000fc80007ffe0ff */
[----:B------:R-:W-:Y:S02]  /*a9c0*/  ISETP.GE.U32.AND P0, PT, R21, 0x7ffffead, PT ;  /* 0x7ffffead1500780c */ /* 0x000fe40003f06070 */
[----:B------:R-:W-:-:S11]  /*a9d0*/  IADD3 R21, R3, -0xd8, RZ ;  /* 0xffffff2803157810 */ /* 0x000fd60007ffe0ff */
[----:B------:R1:W-:Y:S01]  /*a9e0*/  LDGSTS.E [R28+0x34c00], [R22.64], !P0 ;  /* 0x34c00000161c7fae */ /* 0x0003e2000c121844 */
[----:B------:R-:W-:Y:S02]  /*a9f0*/  ISETP.GE.U32.AND P0, PT, R21, 0x7ffffea9, PT ;  /* 0x7ffffea91500780c */ /* 0x000fe40003f06070 */
[----:B------:R-:W-:Y:S01]  /*aa00*/  IADD3 R21, R3, -0xdc, RZ ;  /* 0xffffff2403157810 */ /* 0x000fe20007ffe0ff */
[----:B-1----:R-:W-:-:S10]  /*aa10*/  IMAD.WIDE R22, R26, 0x4, R40 ;  /* 0x000000041a167825 */ /* 0x002fd400078e0228 */
[----:B------:R1:W-:Y:S01]  /*aa20*/  LDGSTS.E [R28+0x35c00], [R22.64], !P0 ;  /* 0x35c00000161c7fae */ /* 0x0003e2000c121844 */
[----:B------:R-:W-:Y:S01]  /*aa30*/  ISETP.GE.U32.AND P0, PT, R21, 0x7ffffea5, PT ;  /* 0x7ffffea51500780c */ /* 0x000fe20003f06070 */
[----:B------:R-:W-:Y:S02]  /*aa40*/  IMAD.MOV.U32 R40, RZ, RZ, R42 ;  /* 0x000000ffff287224 */ /* 0x000fe400078e002a */
[----:B------:R-:W-:Y:S01]  /*aa50*/  IMAD.MOV.U32 R41, RZ, RZ, R43 ;  /* 0x000000ffff297224 */ /* 0x000fe200078e002b */
[----:B------:R-:W-:Y:S01]  /*aa60*/  STL [R1+0x90], R22 ;  /* 0x0000901601007387 */ /* 0x000fe20000100800 */
[----:B------:R-:W-:-:S03]  /*aa70*/  IMAD.MOV.U32 R42, RZ, RZ, R44 ;  /* 0x000000ffff2a7224 */ /* 0x000fc600078e002c */
[----:B------:R1:W-:Y:S01]  /*aa80*/  STL [R1+0x8c], R23 ;  /* 0x00008c1701007387 */ /* 0x0003e20000100800 */
[----:B------:R-:W-:Y:S01]  /*aa90*/  IMAD.MOV.U32 R43, RZ, RZ, R45 ;  /* 0x000000ffff2b7224 */ /* 0x000fe200078e002d */
[----:B------:R-:W-:Y:S01]  /*aaa0*/  IADD3 R21, R3, -0xe0, RZ ;  /* 0xffffff2003157810 */ /* 0x000fe20007ffe0ff */
[----:B------:R-:W-:Y:S02]  /*aab0*/  IMAD.MOV.U32 R44, RZ, RZ, R46 ;  /* 0x000000ffff2c7224 */ /* 0x000fe400078e002e */
[----:B------:R-:W-:Y:S02]  /*aac0*/  IMAD.MOV.U32 R45, RZ, RZ, R47 ;  /* 0x000000ffff2d7224 */ /* 0x000fe400078e002f */
[----:B------:R-:W-:Y:S02]  /*aad0*/  IMAD.MOV.U32 R46, RZ, RZ, R48 ;  /* 0x000000ffff2e7224 */ /* 0x000fe400078e0030 */
[----:B-1----:R-:W-:-:S04]  /*aae0*/  IMAD.WIDE R22, R26, 0x4, R40 ;  /* 0x000000041a167825 */ /* 0x002fc800078e0228 */
[----:B------:R-:W-:Y:S01]  /*aaf0*/  IMAD.MOV.U32 R47, RZ, RZ, R49 ;  /* 0x000000ffff2f7224 */ /* 0x000fe200078e0031 */
[----:B------:R1:W-:Y:S01]  /*ab00*/  LDGSTS.E [R28+0x36c00], [R22.64], !P0 ;  /* 0x36c00000161c7fae */ /* 0x0003e2000c121844 */
[----:B------:R-:W-:Y:S02]  /*ab10*/  IMAD.MOV.U32 R48, RZ, RZ, R50 ;  /* 0x000000ffff307224 */ /* 0x000fe400078e0032 */
[----:B------:R-:W-:Y:S01]  /*ab20*/  IMAD.MOV.U32 R49, RZ, RZ, R51 ;  /* 0x000000ffff317224 */ /* 0x000fe200078e0033 */
[----:B------:R-:W-:Y:S01]  /*ab30*/  ISETP.GE.U32.AND P0, PT, R21, 0x7ffffea1, PT ;  /* 0x7ffffea11500780c */ /* 0x000fe20003f06070 */
        /* <DEDUP_REMOVED lines=27> */
[----:B--2---:R-:W-:-:S02]  /*acf0*/  IMAD.MOV.U32 R94, RZ, RZ, R106 ;  /* 0x000000ffff5e7224 */ /* 0x004fc400078e006a */
[----:B------:R-:W-:Y:S02]  /*ad00*/  IMAD.MOV.U32 R95, RZ, RZ, R107 ;  /* 0x000000ffff5f7224 */ /* 0x000fe400078e006b */
[----:B------:R-:W2:Y:S04]  /*ad10*/  LDL.LU.64 R106, [R1+0x338] ;  /* 0x00033800016a7983 */ /* 0x000ea80000300a00 */
[----:B------:R-:W-:Y:S04]  /*ad20*/  STL [R1+0xb0], R22 ;  /* 0x0000b01601007387 */ /* 0x000fe80000100800 */
[----:B------:R1:W-:Y:S01]  /*ad30*/  STL [R1+0xac], R23 ;  /* 0x0000ac1701007387 */ /* 0x0003e20000100800 */
[----:B------:R-:W-:-:S02]  /*ad40*/  IMAD.MOV.U32 R70, RZ, RZ, R94 ;  /* 0x000000ffff467224 */ /* 0x000fc400078e005e */
[----:B-1----:R-:W-:-:S05]  /*ad50*/  IMAD.WIDE R22, R26, 0x4, R40 ;  /* 0x000000041a167825 */ /* 0x002fca00078e0228 */
[----:B------:R1:W-:Y:S01]  /*ad60*/  LDGSTS.E [R28+0x37c00], [R22.64], !P0 ;  /* 0x37c00000161c7fae */ /* 0x0003e2000c121844 */
[----:B------:R-:W-:Y:S01]  /*ad70*/  ISETP.GE.U32.AND P0, PT, R21, 0x7ffffe9d, PT ;  /* 0x7ffffe9d1500780c */ /* 0x000fe20003f06070 */
[----:B------:R-:W-:Y:S02]  /*ad80*/  IMAD.MOV.U32 R71, RZ, RZ, R95 ;  /* 0x000000ffff477224 */ /* 0x000fe400078e005f */
[----:B------:R-:W-:Y:S01]  /*ad90*/  IMAD.MOV.U32 R40, RZ, RZ, R42 ;  /* 0x000000ffff287224 */ /* 0x000fe200078e002a */
[----:B------:R-:W2:Y:S01]  /*ada0*/  LDL.LU.64 R94, [R1+0x2f0] ;  /* 0x0002f000015e7983 */ /* 0x000ea20000300a00 */
[----:B------:R-:W-:Y:S02]  /*adb0*/  IMAD.MOV.U32 R41, RZ, RZ, R43 ;  /* 0x000000ffff297224 */ /* 0x000fe400078e002b */
[----:B------:R-:W-:Y:S01]  /*adc0*/  IMAD.MOV.U32 R42, RZ, RZ, R44 ;  /* 0x000000ffff2a7224 */ /* 0x000fe200078e002c */
[----:B------:R-:W-:Y:S01]  /*add0*/  STL [R1+0xd0], R22 ;  /* 0x0000d01601007387 */ /* 0x000fe20000100800 */
[----:B------:R-:W-:-:S02]  /*ade0*/  IMAD.MOV.U32 R43, RZ, RZ, R45 ;  /* 0x000000ffff2b7224 */ /* 0x000fc400078e002d */
[----:B------:R-:W-:Y:S01]  /*adf0*/  IMAD.MOV.U32 R44, RZ, RZ, R46 ;  /* 0x000000ffff2c7224 */ /* 0x000fe200078e002e */
[----:B------:R1:W-:Y:S01]  /*ae00*/  STL [R1+0xcc], R23 ;  /* 0x0000cc1701007387 */ /* 0x0003e20000100800 */
[----:B------:R-:W-:Y:S02]  /*ae10*/  IMAD.MOV.U32 R45, RZ, RZ, R47 ;  /* 0x000000ffff2d7224 */ /* 0x000fe400078e002f */
[----:B------:R-:W-:Y:S02]  /*ae20*/  IMAD.MOV.U32 R46, RZ, RZ, R48 ;  /* 0x000000ffff2e7224 */ /* 0x000fe400078e0030 */
[----:B------:R-:W-:Y:S02]  /*ae30*/  IMAD.MOV.U32 R47, RZ, RZ, R49 ;  /* 0x000000ffff2f7224 */ /* 0x000fe400078e0031 */
        /* <DEDUP_REMOVED lines=8> */
[----:B------:R-:W-:Y:S01]  /*aec0*/  IMAD.MOV.U32 R40, RZ, RZ, R42 ;  /* 0x000000ffff287224 */ /* 0x000fe200078e002a */
[----:B------:R-:W2:Y:S01]  /*aed0*/  LDL.LU.64 R134, [R1+0x348] ;  /* 0x0003480001867983 */ /* 0x000ea20000300a00 */
[----:B------:R-:W-:-:S02]  /*aee0*/  IMAD.MOV.U32 R41, RZ, RZ, R43 ;  /* 0x000000ffff297224 */ /* 0x000fc400078e002b */
[----:B------:R-:W-:Y:S01]  /*aef0*/  IMAD.MOV.U32 R42, RZ, RZ, R44 ;  /* 0x000000ffff2a7224 */ /* 0x000fe200078e002c */
[----:B------:R-:W-:Y:S01]  /*af00*/  STL [R1+0xf0], R22 ;  /* 0x0000f01601007387 */ /* 0x000fe20000100800 */
[----:B------:R-:W-:Y:S02]  /*af10*/  IMAD.MOV.U32 R43, RZ, RZ, R45 ;  /* 0x000000ffff2b7224 */ /* 0x000fe400078e002d */
[----:B------:R-:W-:Y:S01]  /*af20*/  IMAD.MOV.U32 R44, RZ, RZ, R46 ;  /* 0x000000ffff2c7224 */ /* 0x000fe200078e002e */
[----:B------:R1:W-:Y:S01]  /*af30*/  STL [R1+0xec], R23 ;  /* 0x0000ec1701007387 */ /* 0x0003e20000100800 */
        /* <DEDUP_REMOVED lines=12> */
[----:B------:R-:W-:Y:S01]  /*b000*/  IMAD.MOV.U32 R42, RZ, RZ, R44 ;  /* 0x000000ffff2a7224 */ /* 0x000fe200078e002c */
[----:B------:R-:W2:Y:S01]  /*b010*/  LDL.LU.64 R118, [R1+0x360] ;  /* 0x0003600001767983 */ /* 0x000ea20000300a00 */
[----:B------:R-:W-:Y:S02]  /*b020*/  IMAD.MOV.U32 R43, RZ, RZ, R45 ;  /* 0x000000ffff2b7224 */ /* 0x000fe400078e002d */
[----:B------:R-:W-:Y:S02]  /*b030*/  IMAD.MOV.U32 R44, RZ, RZ, R46 ;  /* 0x000000ffff2c7224 */ /* 0x000fe400078e002e */
[----:B------:R-:W-:Y:S02]  /*b040*/  IMAD.MOV.U32 R45, RZ, RZ, R47 ;  /* 0x000000ffff2d7224 */ /* 0x000fe400078e002f */
        /* <DEDUP_REMOVED lines=10> */
[----:B------:R-:W2:Y:S01]  /*b0f0*/  LDL.LU.64 R54, [R1+0x218] ;  /* 0x0002180001367983 */ /* 0x000ea20000300a00 */
[----:B------:R-:W-:-:S04]  /*b100*/  IADD3 R21, R3, -0xe8, RZ ;  /* 0xffffff1803157810 */ /* 0x000fc80007ffe0ff */
[----:B------:R-:W-:-:S13]  /*b110*/  ISETP.GE.U32.AND P0, PT, R21, 0x7ffffe99, PT ;  /* 0x7ffffe991500780c */ /* 0x000fda0003f06070 */
[----:B------:R1:W-:Y:S02]  /*b120*/  LDGSTS.E [R28+0x39c00], [R22.64], !P0 ;  /* 0x39c00000161c7fae */ /* 0x0003e4000c121844 */
        /* <DEDUP_REMOVED lines=12> */
[----:B------:R-:W-:Y:S01]  /*b1f0*/  IMAD.MOV.U32 R51, RZ, RZ, R53 ;  /* 0x000000ffff337224 */ /* 0x000fe200078e0035 */
[----:B------:R-:W-:Y:S04]  /*b200*/  STL [R1+0x124], R22 ;  /* 0x0001241601007387 */ /* 0x000fe80000100800 */
[----:B------:R1:W-:Y:S01]  /*b210*/  STL [R1+0x120], R23 ;  /* 0x0001201701007387 */ /* 0x0003e20000100800 */
[----:B--2---:R-:W-:-:S02]  /*b220*/  IMAD.MOV.U32 R52, RZ, RZ, R54 ;  /* 0x000000ffff347224 */ /* 0x004fc400078e0036 */
[----:B------:R-:W-:Y:S02]  /*b230*/  IMAD.MOV.U32 R53, RZ, RZ, R55 ;  /* 0x000000ffff357224 */ /* 0x000fe400078e0037 */
[----:B------:R-:W-:Y:S02]  /*b240*/  IMAD.MOV.U32 R54, RZ, RZ, R56 ;  /* 0x000000ffff367224 */ /* 0x000fe400078e0038 */
[----:B------:R-:W-:Y:S02]  /*b250*/  IMAD.MOV.U32 R55, RZ, RZ, R57 ;  /* 0x000000ffff377224 */ /* 0x000fe400078e0039 */
        /* <DEDUP_REMOVED lines=9> */
[----:B-1----:R-:W-:-:S04]  /*b2f0*/  IMAD.WIDE R22, R26, 0x4, R40 ;  /* 0x000000041a167825 */ /* 0x002fc800078e0228 */
[----:B------:R-:W-:-:S06]  /*b300*/  IMAD.MOV.U32 R40, RZ, RZ, R42 ;  /* 0x000000ffff287224 */ /* 0x000fcc00078e002a */
[----:B------:R1:W-:Y:S01]  /*b310*/  LDGSTS.E [R28+0x3bc00], [R22.64], !P0 ;  /* 0x3bc00000161c7fae */ /* 0x0003e2000c121844 */
[----:B------:R-:W-:Y:S01]  /*b320*/  IMAD.MOV.U32 R41, RZ, RZ, R43 ;  /* 0x000000ffff297224 */ /* 0x000fe200078e002b */
[----:B------:R-:W-:Y:S01]  /*b330*/  ISETP.GE.U32.AND P0, PT, R21, 0x7ffffe8d, PT ;  /* 0x7ffffe8d1500780c */ /* 0x000fe20003f06070 */
[----:B------:R-:W-:Y:S02]  /*b340*/  IMAD.MOV.U32 R42, RZ, RZ, R44 ;  /* 0x000000ffff2a7224 */ /* 0x000fe400078e002c */
[----:B------:R-:W-:Y:S02]  /*b350*/  IMAD.MOV.U32 R43, RZ, RZ, R45 ;  /* 0x000000ffff2b7224 */ /* 0x000fe400078e002d */
[----:B------:R-:W-:Y:S02]  /*b360*/  IMAD.MOV.U32 R44, RZ, RZ, R46 ;  /* 0x000000ffff2c7224 */ /* 0x000fe400078e002e */
[----:B------:R-:W-:Y:S02]  /*b370*/  IMAD.MOV.U32 R45, RZ, RZ, R47 ;  /* 0x000000ffff2d7224 */ /* 0x000fe400078e002f */
        /* <DEDUP_REMOVED lines=28> */
[----:B--2---:R-:W-:Y:S02]  /*b540*/  IMAD.MOV.U32 R56, RZ, RZ, R58 ;  /* 0x000000ffff387224 */ /* 0x004fe400078e003a */
[----:B------:R-:W-:Y:S02]  /*b550*/  IMAD.MOV.U32 R57, RZ, RZ, R59 ;  /* 0x000000ffff397224 */ /* 0x000fe400078e003b */
[----:B------:R-:W-:Y:S02]  /*b560*/  IMAD.MOV.U32 R58, RZ, RZ, R78 ;  /* 0x000000ffff3a7224 */ /* 0x000fe400078e004e */
[----:B------:R-:W-:-:S02]  /*b570*/  IMAD.MOV.U32 R59, RZ, RZ, R79 ;  /* 0x000000ffff3b7224 */ /* 0x000fc400078e004f */
[----:B------:R-:W-:Y:S02]  /*b580*/  IMAD.MOV.U32 R78, RZ, RZ, R82 ;  /* 0x000000ffff4e7224 */ /* 0x000fe400078e0052 */
[----:B------:R-:W-:Y:S02]  /*b590*/  IMAD.MOV.U32 R79, RZ, RZ, R83 ;  /* 0x000000ffff4f7224 */ /* 0x000fe400078e0053 */
[----:B------:R-:W2:Y:S01]  /*b5a0*/  LDL.LU.64 R82, [R1+0x318] ;  /* 0x0003180001527983 */ /* 0x000ea20000300a00 */
[----:B------:R-:W-:-:S03]  /*b5b0*/  IMAD.MOV.U32 R54, RZ, RZ, R56 ;  /* 0x000000ffff367224 */ /* 0x000fc600078e0038 */
[----:B------:R-:W-:Y:S01]  /*b5c0*/  STL [R1+0x144], R22 ;  /* 0x0001441601007387 */ /* 0x000fe20000100800 */
[----:B------:R-:W-:-:S03]  /*b5d0*/  IMAD.MOV.U32 R55, RZ, RZ, R57 ;  /* 0x000000ffff377224 */ /* 0x000fc600078e0039 */
[----:B------:R1:W-:Y:S01]  /*b5e0*/  STL [R1+0x140], R23 ;  /* 0x0001401701007387 */ /* 0x0003e20000100800 */
[----:B------:R-:W-:Y:S02]  /*b5f0*/  IMAD.MOV.U32 R56, RZ, RZ, R58 ;  /* 0x000000ffff387224 */ /* 0x000fe400078e003a */
[----:B------:R-:W-:Y:S02]  /*b600*/  IMAD.MOV.U32 R57, RZ, RZ, R59 ;  /* 0x000000ffff397224 */ /* 0x000fe400078e003b */
[----:B------:R-:W-:Y:S02]  /*b610*/  IMAD.MOV.U32 R58, RZ, RZ, R60 ;  /* 0x000000ffff3a7224 */ /* 0x000fe400078e003c */
[----:B------:R-:W-:Y:S02]  /*b620*/  IMAD.MOV.U32 R59, RZ, RZ, R61 ;  /* 0x000000ffff3b7224 */ /* 0x000fe400078e003d */
[----:B------:R-:W2:Y:S01]  /*b630*/  LDL.LU.64 R60, [R1+0x2e0] ;  /* 0x0002e000013c7983 */ /* 0x000ea20000300a00 */
[----:B-1----:R-:W-:-:S04]  /*b640*/  IMAD.WIDE R22, R26, 0x4, R38 ;  /* 0x000000041a167825 */ /* 0x002fc800078e0226 */
[----:B------:R-:W-:Y:S02]  /*b650*/  IMAD.MOV.U32 R38, RZ, RZ, R42 ;  /* 0x000000ffff267224 */ /* 0x000fe400078e002a */
[----:B------:R-:W-:Y:S02]  /*b660*/  IMAD.MOV.U32 R39, RZ, RZ, R43 ;  /* 0x000000ffff277224 */ /* 0x000fe400078e002b */
[----:B------:R-:W-:Y:S02]  /*b670*/  IMAD.MOV.U32 R42, RZ, RZ, R46 ;  /* 0x000000ffff2a7224 */ /* 0x000fe400078e002e */
[----:B------:R-:W-:Y:S01]  /*b680*/  IMAD.MOV.U32 R43, RZ, RZ, R47 ;  /* 0x000000ffff2b7224 */ /* 0x000fe200078e002f */
[----:B------:R1:W-:Y:S01]  /*b690*/  STL [R1+0x154], R22 ;  /* 0x0001541601007387 */ /* 0x0003e20000100800 */
[----:B------:R-:W-:Y:S02]  /*b6a0*/  IMAD.MOV.U32 R46, RZ, RZ, R52 ;  /* 0x000000ffff2e7224 */ /* 0x000fe400078e0034 */
[----:B------:R-:W-:Y:S01]  /*b6b0*/  IMAD.MOV.U32 R47, RZ, RZ, R53 ;  /* 0x000000ffff2f7224 */ /* 0x000fe200078e0035 */
[----:B------:R1:W-:Y:S01]  /*b6c0*/  STL [R1+0x150], R23 ;  /* 0x0001501701007387 */ /* 0x0003e20000100800 */
[----:B------:R-:W-:-:S02]  /*b6d0*/  IMAD.MOV.U32 R52, RZ, RZ, R56 ;  /* 0x000000ffff347224 */ /* 0x000fc400078e0038 */
[----:B------:R-:W-:Y:S02]  /*b6e0*/  IMAD.MOV.U32 R53, RZ, RZ, R57 ;  /* 0x000000ffff357224 */ /* 0x000fe400078e0039 */
[----:B------:R-:W-:Y:S02]  /*b6f0*/  IMAD.MOV.U32 R56, RZ, RZ, R64 ;  /* 0x000000ffff387224 */ /* 0x000fe400078e0040 */
[----:B------:R-:W-:Y:S02]  /*b700*/  IMAD.MOV.U32 R57, RZ, RZ, R65 ;  /* 0x000000ffff397224 */ /* 0x000fe400078e0041 */
[----:B------:R-:W2:Y:S04]  /*b710*/  LDL.LU.64 R64, [R1+0x2e8] ;  /* 0x0002e80001407983 */ /* 0x000ea80000300a00 */
[----:B------:R-:W1:Y:S01]  /*b720*/  S2R R41, SR_TID.X ;  /* 0x0000000000297919 */ /* 0x000e620000002100 */
[----:B------:R-:W-:-:S04]  /*b730*/  IADD3 R21, R3, -0xf8, RZ ;  /* 0xffffff0803157810 */ /* 0x000fc80007ffe0ff */
[----:B------:R-:W-:Y:S02]  /*b740*/  ISETP.GE.U32.AND P0, PT, R21, 0x7ffffe89, PT ;  /* 0x7ffffe891500780c */ /* 0x000fe40003f06070 */
[----:B------:R-:W-:-:S04]  /*b750*/  IADD3 R21, R3, -0xfc, RZ ;  /* 0xffffff0403157810 */ /* 0x000fc80007ffe0ff */
[----:B------:R-:W-:-:S07]  /*b760*/  ISETP.GE.U32.AND P2, PT, R21, 0x7ffffe85, PT ;  /* 0x7ffffe851500780c */ /* 0x000fce0003f46070 */
[----:B------:R3:W-:Y:S01]  /*b770*/  LDGSTS.E [R28+0x3dc00], [R22.64], !P0 ;  /* 0x3dc00000161c7fae */ /* 0x0007e2000c121844 */
[----:B-1----:R-:W-:-:S04]  /*b780*/  LOP3.LUT R41, R41, 0x7f, RZ, 0xc0, !PT ;  /* 0x0000007f29297812 */ /* 0x002fc800078ec0ff */
[----:B------:R-:W-:Y:S02]  /*b790*/  ISETP.GE.AND P1, PT, R41, R27, PT ;  /* 0x0000001b2900720c */ /* 0x000fe40003f26270 */
[----:B---3--:R-:W-:Y:S02]  /*b7a0*/  IADD3 R22, R3, -0x100, RZ ;  /* 0xffffff0003167810 */ /* 0x008fe40007ffe0ff */
[----:B------:R-:W-:Y:S02]  /*b7b0*/  SEL R3, RZ, 0x4, P1 ;  /* 0x00000004ff037807 */ /* 0x000fe40000800000 */
[----:B------:R-:W-:Y:S01]  /*b7c0*/  ISETP.GE.U32.AND P1, PT, R22, 0x7ffffe81, PT ;  /* 0x7ffffe811600780c */ /* 0x000fe20003f26070 */
[----:B------:R-:W-:Y:S02]  /*b7d0*/  IMAD.MOV.U32 R40, RZ, RZ, R44 ;  /* 0x000000ffff287224 */ /* 0x000fe400078e002c */
[----:B------:R-:W-:Y:S02]  /*b7e0*/  IMAD.MOV.U32 R41, RZ, RZ, R45 ;  /* 0x000000ffff297224 */ /* 0x000fe400078e002d */
[----:B------:R-:W-:-:S02]  /*b7f0*/  IMAD.MOV.U32 R167, RZ, RZ, R24 ;  /* 0x000000ffffa77224 */ /* 0x000fc400078e0018 */
[----:B------:R-:W-:Y:S02]  /*b800*/  IMAD.MOV.U32 R166, RZ, RZ, R25 ;  /* 0x000000ffffa67224 */ /* 0x000fe400078e0019 */
[----:B------:R-:W-:-:S04]  /*b810*/  IMAD.WIDE R22, R26, 0x4, R38 ;  /* 0x000000041a167825 */ /* 0x000fc800078e0226 */
[----:B------:R-:W-:Y:S01]  /*b820*/  IMAD.WIDE R24, R26, 0x4, R40 ;  /* 0x000000041a187825 */ /* 0x000fe200078e0228 */
[----:B------:R1:W-:Y:S03]  /*b830*/  LDGSTS.E [R28+0x3ec00], [R22.64], !P2 ;  /* 0x3ec00000161c7fae */ /* 0x0003e6000d121844 */
[----:B------:R-:W-:Y:S01]  /*b840*/  IMAD.MOV.U32 R44, RZ, RZ, R48 ;  /* 0x000000ffff2c7224 */ /* 0x000fe200078e0030 */
[----:B------:R1:W-:Y:S01]  /*b850*/  LDGSTS.E [R28+0x3fc00], [R24.64], !P1 ;  /* 0x3fc00000181c7fae */ /* 0x0003e2000c921844 */
[----:B------:R-:W-:Y:S02]  /*b860*/  IMAD.MOV.U32 R45, RZ, RZ, R49 ;  /* 0x000000ffff2d7224 */ /* 0x000fe400078e0031 */
[----:B------:R-:W-:Y:S02]  /*b870*/  IMAD.MOV.U32 R48, RZ, RZ, R50 ;  /* 0x000000ffff307224 */ /* 0x000fe400078e0032 */
[----:B------:R-:W-:-:S02]  /*b880*/  IMAD.MOV.U32 R131, RZ, RZ, R36 ;  /* 0x000000ffff837224 */ /* 0x000fc400078e0024 */
[----:B------:R-:W-:Y:S01]  /*b890*/  IMAD.MOV.U32 R130, RZ, RZ, R37 ;  /* 0x000000ffff827224 */ /* 0x000fe200078e0025 */
[----:B------:R-:W-:Y:S01]  /*b8a0*/  STL [R1+0x164], R22 ;  /* 0x0001641601007387 */ /* 0x000fe20000100800 */
[----:B------:R-:W-:Y:S02]  /*b8b0*/  IMAD.MOV.U32 R49, RZ, RZ, R51 ;  /* 0x000000ffff317224 */ /* 0x000fe400078e0033 */
[----:B------:R-:W-:Y:S01]  /*b8c0*/  IMAD.MOV.U32 R50, RZ, RZ, R54 ;  /* 0x000000ffff327224 */ /* 0x000fe200078e0036 */
[----:B------:R-:W0:Y:S01]  /*b8d0*/  LDGDEPBAR ;  /* 0x00000000000079af */ /* 0x000e220000000000 */
[----:B------:R-:W-:Y:S02]  /*b8e0*/  IMAD.MOV.U32 R51, RZ, RZ, R55 ;  /* 0x000000ffff337224 */ /* 0x000fe400078e0037 */
[----:B-1----:R-:W-:Y:S02]  /*b8f0*/  IMAD.MOV.U32 R28, RZ, RZ, c[0x0][0x18c] ;  /* 0x00006300ff1c7624 */ /* 0x002fe400078e00ff */
[----:B------:R-:W-:-:S02]  /*b900*/  IMAD.MOV.U32 R54, RZ, RZ, R62 ;  /* 0x000000ffff367224 */ /* 0x000fc400078e003e */
[----:B------:R-:W-:Y:S02]  /*b910*/  IMAD.MOV.U32 R55, RZ, RZ, R63 ;  /* 0x000000ffff377224 */ /* 0x000fe400078e003f */
[----:B------:R-:W-:Y:S02]  /*b920*/  IMAD.MOV.U32 R62, RZ, RZ, R122 ;  /* 0x000000ffff3e7224 */ /* 0x000fe400078e007a */
[----:B------:R-:W-:Y:S02]  /*b930*/  IMAD.MOV.U32 R63, RZ, RZ, R123 ;  /* 0x000000ffff3f7224 */ /* 0x000fe400078e007b */
[----:B------:R-:W-:Y:S02]  /*b940*/  IMAD.MOV.U32 R36, RZ, RZ, R42 ;  /* 0x000000ffff247224 */ /* 0x000fe400078e002a */
[----:B------:R-:W-:Y:S02]  /*b950*/  IMAD.MOV.U32 R37, RZ, RZ, R43 ;  /* 0x000000ffff257224 */ /* 0x000fe400078e002b */
[----:B------:R-:W-:-:S02]  /*b960*/  IMAD.SHL.U32 R28, R28, 0x80, RZ ;  /* 0x000000801c1c7824 */ /* 0x000fc400078e00ff */
        /* <DEDUP_REMOVED lines=8> */
[----:B------:R-:W-:Y:S01]  /*b9f0*/  IMAD.MOV.U32 R55, RZ, RZ, R71 ;  /* 0x000000ffff377224 */ /* 0x000fe200078e0047 */
[----:B------:R-:W-:Y:S01]  /*ba00*/  STL [R1+0x174], R24 ;  /* 0x0001741801007387 */ /* 0x000fe20000100800 */
[----:B------:R-:W-:Y:S02]  /*ba10*/  IMAD.MOV.U32 R52, RZ, RZ, R62 ;  /* 0x000000ffff347224 */ /* 0x000fe400078e003e */
[----:B------:R-:W-:Y:S02]  /*ba20*/  IMAD.MOV.U32 R53, RZ, RZ, R63 ;  /* 0x000000ffff357224 */ /* 0x000fe400078e003f */
[----:B------:R-:W-:Y:S02]  /*ba30*/  IMAD.MOV.U32 R70, RZ, RZ, R98 ;  /* 0x000000ffff467224 */ /* 0x000fe400078e0062 */
[----:B------:R-:W-:Y:S01]  /*ba40*/  IMAD.MOV.U32 R71, RZ, RZ, R99 ;  /* 0x000000ffff477224 */ /* 0x000fe200078e0063 */
[----:B------:R3:W-:Y:S01]  /*ba50*/  STL [R1+0x170], R25 ;  /* 0x0001701901007387 */ /* 0x0007e20000100800 */
[----:B------:R-:W-:-:S02]  /*ba60*/  IMAD.MOV.U32 R98, RZ, RZ, R106 ;  /* 0x000000ffff627224 */ /* 0x000fc400078e006a */
[----:B------:R-:W-:Y:S02]  /*ba70*/  IMAD.MOV.U32 R99, RZ, RZ, R107 ;  /* 0x000000ffff637224 */ /* 0x000fe400078e006b */
[----:B-1----:R-:W-:-:S04]  /*ba80*/  IMAD.WIDE R22, R28, 0x4, R36 ;  /* 0x000000041c167825 */ /* 0x002fc800078e0224 */
[----:B------:R-:W-:Y:S02]  /*ba90*/  IMAD.MOV.U32 R44, RZ, RZ, R56 ;  /* 0x000000ffff2c7224 */ /* 0x000fe400078e0038 */
[----:B------:R-:W-:Y:S02]  /*baa0*/  IMAD.MOV.U32 R45, RZ, RZ, R57 ;  /* 0x000000ffff2d7224 */ /* 0x000fe400078e0039 */
[----:B------:R-:W-:Y:S02]  /*bab0*/  IMAD.MOV.U32 R106, RZ, RZ, R134 ;  /* 0x000000ffff6a7224 */ /* 0x000fe400078e0086 */
[----:B------:R-:W-:Y:S02]  /*bac0*/  IMAD.MOV.U32 R107, RZ, RZ, R135 ;  /* 0x000000ffff6b7224 */ /* 0x000fe400078e0087 */
[----:B------:R-:W-:Y:S01]  /*bad0*/  IMAD.MOV.U32 R56, RZ, RZ, R74 ;  /* 0x000000ffff387224 */ /* 0x000fe200078e004a */
[----:B------:R-:W4:Y:S01]  /*bae0*/  LDL.LU.64 R134, [R1+0x350] ;  /* 0x0003500001867983 */ /* 0x000f220000300a00 */
[----:B------:R-:W-:-:S02]  /*baf0*/  IMAD.MOV.U32 R57, RZ, RZ, R75 ;  /* 0x000000ffff397224 */ /* 0x000fc400078e004b */
[----:B---3--:R-:W-:Y:S01]  /*bb00*/  IMAD.WIDE R24, R28, 0x4, R38 ;  /* 0x000000041c187825 */ /* 0x008fe200078e0226 */
[----:B------:R-:W3:Y:S03]  /*bb10*/  LDL.LU.64 R74, [R1+0x308] ;  /* 0x00030800014a7983 */ /* 0x000ee60000300a00 */
[----:B--2---:R-:W-:Y:S02]  /*bb20*/  IMAD.MOV.U32 R62, RZ, RZ, R64 ;  /* 0x000000ffff3e7224 */ /* 0x004fe400078e0040 */
[----:B------:R-:W-:Y:S02]  /*bb30*/  IMAD.MOV.U32 R63, RZ, RZ, R65 ;  /* 0x000000ffff3f7224 */ /* 0x000fe400078e0041 */
[----:B------:R-:W-:Y:S02]  /*bb40*/  IMAD.MOV.U32 R64, RZ, RZ, R94 ;  /* 0x000000ffff407224 */ /* 0x000fe400078e005e */
[----:B------:R-:W-:-:S02]  /*bb50*/  IMAD.MOV.U32 R65, RZ, RZ, R95 ;  /* 0x000000ffff417224 */ /* 0x000fc400078e005f */
[----:B------:R-:W-:Y:S02]  /*bb60*/  IMAD.MOV.U32 R94, RZ, RZ, R102 ;  /* 0x000000ffff5e7224 */ /* 0x000fe400078e0066 */
[----:B------:R-:W-:Y:S02]  /*bb70*/  IMAD.MOV.U32 R95, RZ, RZ, R103 ;  /* 0x000000ffff5f7224 */ /* 0x000fe400078e0067 */
[----:B------:R-:W-:Y:S02]  /*bb80*/  IMAD.MOV.U32 R102, RZ, RZ, R110 ;  /* 0x000000ffff667224 */ /* 0x000fe400078e006e */
[----:B------:R-:W-:Y:S02]  /*bb90*/  IMAD.MOV.U32 R103, RZ, RZ, R111 ;  /* 0x000000ffff677224 */ /* 0x000fe400078e006f */
[----:B------:R-:W2:Y:S04]  /*bba0*/  LDL.LU.64 R110, [R1+0x358] ;  /* 0x00035800016e7983 */ /* 0x000ea80000300a00 */
[----:B------:R-:W-:Y:S04]  /*bbb0*/  STL [R1+0x17c], R22 ;  /* 0x00017c1601007387 */ /* 0x000fe80000100800 */
[----:B------:R-:W-:Y:S04]  /*bbc0*/  STL [R1+0x178], R23 ;  /* 0x0001781701007387 */ /* 0x000fe80000100800 */
[----:B------:R-:W-:Y:S04]  /*bbd0*/  STL [R1+0x19c], R24 ;  /* 0x00019c1801007387 */ /* 0x000fe80000100800 */
[----:B------:R-:W2:Y:S01]  /*bbe0*/  LDL.LU.64 R38, [R1+0x220] ;  /* 0x0002200001267983 */ /* 0x000ea20000300a00 */
[----:B------:R-:W-:-:S05]  /*bbf0*/  IMAD.MOV.U32 R122, RZ, RZ, 0x7f ;  /* 0x0000007fff7a7424 */ /* 0x000fca00078e00ff */
[----:B------:R-:W-:-:S04]  /*bc00*/  IADD3 R122, R122, c[0x0][0x180], RZ ;  /* 0x000060007a7a7a10 */ /* 0x000fc80007ffe0ff */
[----:B------:R-:W-:-:S04]  /*bc10*/  ISETP.GT.AND P0, PT, R122, 0xff, PT ;  /* 0x000000ff7a00780c */ /* 0x000fc80003f04270 */
[----:B------:R-:W-:-:S04]  /*bc20*/  SEL R3, R3, RZ, P0 ;  /* 0x000000ff03037207 */ /* 0x000fc80000000000 */
[----:B------:R-:W-:Y:S01]  /*bc30*/  ISETP.NE.U32.AND P0, PT, R3, RZ, PT ;  /* 0x000000ff0300720c */ /* 0x000fe20003f05070 */
[----:B------:R1:W-:-:S12]  /*bc40*/  STL [R1+0x198], R25 ;  /* 0x0001981901007387 */ /* 0x0003d80000100800 */
[----:B------:R2:W-:Y:S04]  /*bc50*/  LDGSTS.E [R2+0x48000], [R22.64], P0 ;  /* 0x4800000016027fae */ /* 0x0005e80008121844 */
[----:B------:R1:W-:Y:S02]  /*bc60*/  LDGSTS.E [R2+0x49000], [R24.64], P0 ;  /* 0x4900000018027fae */ /* 0x0003e40008121844 */
[----:B-1----:R-:W-:Y:S01]  /*bc70*/  IMAD.WIDE R24, R28, 0x4, R40 ;  /* 0x000000041c187825 */ /* 0x002fe200078e0228 */
[----:B------:R-:W-:-:S03]  /*bc80*/  LOP3.LUT R123, R2, 0x20, RZ, 0x3c, !PT ;  /* 0x00000020027b7812 */ /* 0x000fc600078e3cff */
[----:B------:R-:W-:Y:S02]  /*bc90*/  IMAD.MOV.U32 R159, RZ, RZ, R30 ;  /* 0x000000ffff9f7224 */ /* 0x000fe400078e001e */
[----:B------:R-:W-:Y:S02]  /*bca0*/  IMAD.MOV.U32 R158, RZ, RZ, R31 ;  /* 0x000000ffff9e7224 */ /* 0x000fe400078e001f */
[----:B------:R-:W-:-:S04]  /*bcb0*/  IMAD.WIDE R30, R28, 0x4, R102 ;  /* 0x000000041c1e7825 */ /* 0x000fc800078e0266 */
[----:B------:R-:W-:Y:S02]  /*bcc0*/  IMAD.MOV.U32 R151, RZ, RZ, R32 ;  /* 0x000000ffff977224 */ /* 0x000fe400078e0020 */
[----:B------:R-:W-:Y:S02]  /*bcd0*/  IMAD.MOV.U32 R150, RZ, RZ, R33 ;  /* 0x000000ffff967224 */ /* 0x000fe400078e0021 */
[----:B------:R-:W-:-:S04]  /*bce0*/  IMAD.WIDE R32, R28, 0x4, R106 ;  /* 0x000000041c207825 */ /* 0x000fc800078e026a */
[----:B------:R-:W-:Y:S02]  /*bcf0*/  IMAD.MOV.U32 R143, RZ, RZ, R34 ;  /* 0x000000ffff8f7224 */ /* 0x000fe400078e0022 */
[----:B------:R-:W-:Y:S02]  /*bd00*/  IMAD.MOV.U32 R142, RZ, RZ, R35 ;  /* 0x000000ffff8e7224 */ /* 0x000fe400078e0023 */
[----:B------:R-:W-:-:S04]  /*bd10*/  IMAD.WIDE R40, R28, 0x4, R118 ;  /* 0x000000041c287825 */ /* 0x000fc800078e0276 */
[----:B----4-:R-:W-:Y:S01]  /*bd20*/  IMAD.WIDE R34, R28, 0x4, R134 ;  /* 0x000000041c227825 */ /* 0x010fe200078e0286 */
[----:B------:R-:W-:-:S03]  /*bd30*/  LOP3.LUT R135, R2, 0x60, RZ, 0x3c, !PT ;  /* 0x0000006002877812 */ /* 0x000fc600078e3cff */
[----:B------:R-:W-:Y:S02]  /*bd40*/  IMAD.MOV.U32 R191, RZ, RZ, R72 ;  /* 0x000000ffffbf7224 */ /* 0x000fe400078e0048 */
[----:B------:R-:W-:Y:S02]  /*bd50*/  IMAD.MOV.U32 R190, RZ, RZ, R73 ;  /* 0x000000ffffbe7224 */ /* 0x000fe400078e0049 */
[----:B--2---:R-:W-:-:S05]  /*bd60*/  IMAD.WIDE R22, R28, 0x4, R38 ;  /* 0x000000041c167825 */ /* 0x004fca00078e0226 */
[----:B------:R-:W-:Y:S04]  /*bd70*/  STL [R1+0x1bc], R22 ;  /* 0x0001bc1601007387 */ /* 0x000fe80000100800 */
[----:B------:R1:W-:Y:S04]  /*bd80*/  LDGSTS.E [R2+0x4a000], [R22.64], P0 ;  /* 0x4a00000016027fae */ /* 0x0003e80008121844 */
[----:B------:R1:W-:Y:S04]  /*bd90*/  STL [R1+0x1b8], R23 ;  /* 0x0001b81701007387 */ /* 0x0003e80000100800 */
[----:B------:R-:W-:Y:S04]  /*bda0*/  STL [R1+0x1dc], R24 ;  /* 0x0001dc1801007387 */ /* 0x000fe80000100800 */
[----:B------:R2:W-:Y:S01]  /*bdb0*/  LDGSTS.E [R2+0x4b000], [R24.64], P0 ;  /* 0x4b00000018027fae */ /* 0x0005e20008121844 */
[----:B-1----:R-:W-:-:S03]  /*bdc0*/  IMAD.WIDE R22, R28, 0x4, R42 ;  /* 0x000000041c167825 */ /* 0x002fc600078e022a */
[----:B------:R2:W-:Y:S04]  /*bdd0*/  STL [R1+0x1d8], R25 ;  /* 0x0001d81901007387 */ /* 0x0005e80000100800 */
[----:B------:R-:W-:Y:S04]  /*bde0*/  STL [R1+0x1fc], R22 ;  /* 0x0001fc1601007387 */ /* 0x000fe80000100800 */
[----:B------:R1:W-:Y:S01]  /*bdf0*/  LDGSTS.E [R2+0x4c000], [R22.64], P0 ;  /* 0x4c00000016027fae */ /* 0x0003e20008121844 */
[----:B--2---:R-:W-:-:S03]  /*be00*/  IMAD.WIDE R24, R28, 0x4, R44 ;  /* 0x000000041c187825 */ /* 0x004fc600078e022c */
        /* <DEDUP_REMOVED lines=41> */
[----:B------:R2:W-:Y:S04]  /*c0a0*/  LDGSTS.E [R123+0x4f400], [R24.64], P0 ;  /* 0x4f400000187b7fae */ /* 0x0005e80008121844 */
[----:B------:R-:W-:Y:S01]  /*c0b0*/  STL [R1+0x264], R24 ;  /* 0x0002641801007387 */ /* 0x000fe20000100800 */
[----:B-1----:R-:W-:-:S03]  /*c0c0*/  IMAD.WIDE R22, R28, 0x4, R66 ;  /* 0x000000041c167825 */ /* 0x002fc600078e0242 */
[----:B------:R1:W-:Y:S01]  /*c0d0*/  STL [R1+0x260], R25 ;  /* 0x0002601901007387 */ /* 0x0003e20000100800 */
[----:B--2---:R-:W-:-:S03]  /*c0e0*/  LOP3.LUT R123, R2, 0x40, RZ, 0x3c, !PT ;  /* 0x00000040027b7812 */ /* 0x004fc600078e3cff */
        /* <DEDUP_REMOVED lines=10> */
[----:B---3--:R-:W-:-:S03]  /*c190*/  IMAD.WIDE R24, R28, 0x4, R74 ;  /* 0x000000041c187825 */ /* 0x008fc600078e024a */
        /* <DEDUP_REMOVED lines=21> */
[----:B------:R3:W-:Y:S01]  /*c2f0*/  STL [R1+0x194], R22 ;  /* 0x0001941601007387 */ /* 0x0007e20000100800 */
[----:B------:R-:W-:-:S04]  /*c300*/  IMAD.WIDE R36, R28, 0x4, R110 ;  /* 0x000000041c247825 */ /* 0x000fc800078e026e */
[C---:B------:R-:W-:Y:S01]  /*c310*/  IMAD.WIDE R38, R28.reuse, 0x4, R114 ;  /* 0x000000041c267825 */ /* 0x040fe200078e0272 */
[----:B--2---:R-:W2:Y:S03]  /*c320*/  S2R R123, SR_TID.X ;  /* 0x00000000007b7919 */ /* 0x004ea60000002100 */
[----:B-1----:R-:W-:Y:S01]  /*c330*/  IMAD.WIDE R24, R28, 0x4, R98 ;  /* 0x000000041c187825 */ /* 0x002fe200078e0262 */
[----:B------:R3:W-:Y:S04]  /*c340*/  STL [R1+0x190], R23 ;  /* 0x0001901701007387 */ /* 0x0007e80000100800 */
        /* <DEDUP_REMOVED lines=14> */
[----:B------:R3:W-:Y:S04]  /*c430*/  LDGSTS.E [R135+0x48c00], [R22.64], P0 ;  /* 0x48c0000016877fae */ /* 0x0007e80008121844 */
[----:B------:R3:W-:Y:S04]  /*c440*/  LDGSTS.E [R135+0x49c00], [R24.64], P0 ;  /* 0x49c0000018877fae */ /* 0x0007e80008121844 */
[----:B------:R3:W-:Y:S04]  /*c450*/  LDGSTS.E [R135+0x4ac00], [R30.64], P0 ;  /* 0x4ac000001e877fae */ /* 0x0007e80008121844 */
[----:B------:R3:W-:Y:S04]  /*c460*/  LDGSTS.E [R135+0x4bc00], [R32.64], P0 ;  /* 0x4bc0000020877fae */ /* 0x0007e80008121844 */
[----:B------:R3:W-:Y:S04]  /*c470*/  LDGSTS.E [R135+0x4cc00], [R34.64], P0 ;  /* 0x4cc0000022877fae */ /* 0x0007e80008121844 */
[----:B------:R3:W-:Y:S04]  /*c480*/  LDGSTS.E [R135+0x4dc00], [R36.64], P0 ;  /* 0x4dc0000024877fae */ /* 0x0007e80008121844 */
[----:B------:R3:W-:Y:S04]  /*c490*/  LDGSTS.E [R135+0x4ec00], [R38.64], P0 ;  /* 0x4ec0000026877fae */ /* 0x0007e80008121844 */
[----:B------:R3:W-:Y:S04]  /*c4a0*/  LDGSTS.E [R135+0x4fc00], [R40.64], P0 ;  /* 0x4fc0000028877fae */ /* 0x0007e80008121844 */
[----:B------:R-:W0:Y:S01]  /*c4b0*/  LDGDEPBAR ;  /* 0x00000000000079af */ /* 0x000e220000000000 */
[----:B------:R-:W-:Y:S05]  /*c4c0*/  @P3 BRA `(.L_x_0) ;  /* 0x0000024000003947 */ /* 0x000fea0003800000 */
[----:B--2---:R-:W-:Y:S01]  /*c4d0*/  IMAD.SHL.U32 R2, R123, 0x80, RZ ;  /* 0x000000807b027824 */ /* 0x004fe200078e00ff */
[----:B------:R-:W-:Y:S01]  /*c4e0*/  CS2R R72, SRZ ;  /* 0x0000000000487805 */ /* 0x000fe2000001ff00 */
[----:B------:R-:W-:Y:S01]  /*c4f0*/  CS2R R74, SRZ ;  /* 0x00000000004a7805 */ /* 0x000fe2000001ff00 */
[----:B------:R-:W-:Y:S01]  /*c500*/  CS2R R64, SRZ ;  /* 0x0000000000407805 */ /* 0x000fe2000001ff00 */
[----:B------:R-:W-:Y:S01]  /*c510*/  CS2R R66, SRZ ;  /* 0x0000000000427805 */ /* 0x000fe2000001ff00 */
[----:B------:R-:W-:Y:S01]  /*c520*/  LOP3.LUT R2, R2, 0x1000, RZ, 0xc0, !PT ;  /* 0x0000100002027812 */ /* 0x000fe200078ec0ff */
[----:B------:R-:W-:Y:S01]  /*c530*/  CS2R R112, SRZ ;  /* 0x0000000000707805 */ /* 0x000fe2000001ff00 */
[----:B------:R-:W-:Y:S01]  /*c540*/  CS2R R114, SRZ ;  /* 0x0000000000727805 */ /* 0x000fe2000001ff00 */
[----:B------:R-:W-:Y:S01]  /*c550*/  CS2R R76, SRZ ;  /* 0x00000000004c7805 */ /* 0x000fe2000001ff00 */
[----:B------:R-:W-:Y:S01]  /*c560*/  CS2R R78, SRZ ;  /* 0x00000000004e7805 */ /* 0x000fe2000001ff00 */
[----:B------:R1:W-:Y:S01]  /*c570*/  STL [R1+0x2e4], R2 ;  /* 0x0002e40201007387 */ /* 0x0003e20000100800 */
[----:B------:R-:W-:Y:S01]  /*c580*/  CS2R R52, SRZ ;  /* 0x0000000000347805 */ /* 0x000fe2000001ff00 */
        /* <DEDUP_REMOVED lines=16> */
[----:B---3--:R-:W-:Y:S01]  /*c690*/  CS2R R134, SRZ ;  /* 0x0000000000867805 */ /* 0x008fe2000001ff00 */
[----:B------:R-:W-:Y:S01]  /*c6a0*/  CS2R R40, SRZ ;  /* 0x0000000000287805 */ /* 0x000fe2000001ff00 */
[----:B------:R-:W-:Y:S01]  /*c6b0*/  CS2R R42, SRZ ;  /* 0x00000000002a7805 */ /* 0x000fe2000001ff00 */
[----:B------:R-:W-:Y:S01]  /*c6c0*/  CS2R R68, SRZ ;  /* 0x0000000000447805 */ /* 0x000fe2000001ff00 */
[----:B------:R-:W-:Y:S01]  /*c6d0*/  CS2R R70, SRZ ;  /* 0x0000000000467805 */ /* 0x000fe2000001ff00 */
[----:B------:R-:W-:Y:S01]  /*c6e0*/  CS2R R100, SRZ ;  /* 0x0000000000647805 */ /* 0x000fe2000001ff00 */
[----:B------:R-:W-:Y:S01]  /*c6f0*/  CS2R R102, SRZ ;  /* 0x0000000000667805 */ /* 0x000fe2000001ff00 */
[----:B------:R-:W-:Y:S05]  /*c700*/  BRA `(.L_x_1) ;  /* 0x000092d000007947 */ /* 0x000fea0003800000 */
.L_x_0:
[C---:B--23--:R-:W-:Y:S01]  /*c710*/  LOP3.LUT R23, R123.reuse, 0x7, RZ, 0xc0, !PT ;  /* 0x000000077b177812 */ /* 0x04cfe200078ec0ff */
[C---:B------:R-:W-:Y:S01]  /*c720*/  IMAD.SHL.U32 R3, R123.reuse, 0x2, RZ ;  /* 0x000000027b037824 */ /* 0x040fe200078e00ff */
[----:B------:R-:W-:Y:S01]  /*c730*/  SHF.R.S32.HI R22, RZ, 0x1f, R122 ;  /* 0x0000001fff167819 */ /* 0x000fe2000001147a */
[C---:B------:R-:W-:Y:S01]  /*c740*/  IMAD.SHL.U32 R31, R123.reuse, 0x80, RZ ;  /* 0x000000807b1f7824 */ /* 0x040fe200078e00ff */
[----:B------:R-:W-:Y:S01]  /*c750*/  LOP3.LUT R24, R123, 0x3, RZ, 0xc0, !PT ;  /* 0x000000037b187812 */ /* 0x000fe200078ec0ff */
[----:B------:R-:W-:Y:S01]  /*c760*/  IMAD R23, R23, 0x210, RZ ;  /* 0x0000021017177824 */ /* 0x000fe200078e02ff */
[----:B------:R-:W-:Y:S01]  /*c770*/  LEA.HI R22, R22, R122, RZ, 0x7 ;  /* 0x0000007a16167211 */ /* 0x000fe200078f38ff */
[----:B------:R-:W-:Y:S01]  /*c780*/  IMAD.MOV.U32 R21, RZ, RZ, RZ ;  /* 0x000000ffff157224 */ /* 0x000fe200078e00ff */
[----:B------:R-:W-:Y:S01]  /*c790*/  LOP3.LUT R34, R31, 0x1000, RZ, 0xc0, !PT ;  /* 0x000010001f227812 */ /* 0x000fe200078ec0ff */
[----:B------:R-:W-:Y:S01]  /*c7a0*/  IMAD R24, R24, 0x420, RZ ;  /* 0x0000042018187824 */ /* 0x000fe200078e02ff */
[----:B------:R-:W-:Y:S01]  /*c7b0*/  LOP3.LUT R23, R23, 0x30, R3, 0x78, !PT ;  /* 0x0000003017177812 */ /* 0x000fe200078e7803 */
[----:B------:R-:W-:Y:S01]  /*c7c0*/  IMAD.MOV.U32 R3, RZ, RZ, 0x1 ;  /* 0x00000001ff037424 */ /* 0x000fe200078e00ff */
[----:B------:R-:W-:Y:S01]  /*c7d0*/  SHF.R.S32.HI R33, RZ, 0x7, R22 ;  /* 0x00000007ff217819 */ /* 0x000fe20000011416 */
[----:B------:R-:W-:Y:S01]  /*c7e0*/  STL [R1+0x2e4], R34 ;  /* 0x0002e42201007387 */ /* 0x000fe20000100800 */
[----:B------:R-:W-:Y:S01]  /*c7f0*/  LOP3.LUT R22, R23, R34, RZ, 0xfc, !PT ;  /* 0x0000002217167212 */ /* 0x000fe200078efcff */
[----:B------:R-:W-:Y:S01]  /*c800*/  IMAD.MOV.U32 R30, RZ, RZ, -0x1 ;  /* 0xffffffffff1e7424 */ /* 0x000fe200078e00ff */
[----:B------:R-:W-:Y:S01]  /*c810*/  SHF.R.S32.HI R25, RZ, 0x1f, R26 ;  /* 0x0000001fff197819 */ /* 0x000fe2000001141a */
[----:B------:R-:W-:Y:S01]  /*c820*/  CS2R R72, SRZ ;  /* 0x0000000000487805 */ /* 0x000fe2000001ff00 */
[----:B------:R-:W-:Y:S01]  /*c830*/  SHF.R.S32.HI R27, RZ, 0x1f, R28 ;  /* 0x0000001fff1b7819 */ /* 0x000fe2000001141c */
[----:B------:R1:W-:Y:S01]  /*c840*/  STL [R1+0x2d4], R22 ;  /* 0x0002d41601007387 */ /* 0x0003e20000100800 */
[----:B------:R-:W-:Y:S01]  /*c850*/  LOP3.LUT R32, R24, 0xdc, R123, 0x78, !PT ;  /* 0x000000dc18207812 */ /* 0x000fe200078e787b */
[----:B------:R-:W-:Y:S01]  /*c860*/  CS2R R74, SRZ ;  /* 0x00000000004a7805 */ /* 0x000fe2000001ff00 */
[C---:B------:R-:W-:Y:S01]  /*c870*/  SHF.L.U64.HI R25, R26.reuse, 0x2, R25 ;  /* 0x000000021a197819 */ /* 0x040fe20000010219 */
[----:B------:R-:W-:Y:S01]  /*c880*/  IMAD.SHL.U32 R26, R26, 0x4, RZ ;  /* 0x000000041a1a7824 */ /* 0x000fe200078e00ff */
[C---:B------:R-:W-:Y:S01]  /*c890*/  SHF.L.U64.HI R27, R28.reuse, 0x2, R27 ;  /* 0x000000021c1b7819 */ /* 0x040fe2000001021b */
[----:B------:R-:W-:Y:S01]  /*c8a0*/  IMAD.SHL.U32 R28, R28, 0x4, RZ ;  /* 0x000000041c1c7824 */ /* 0x000fe200078e00ff */
[----:B------:R-:W-:Y:S01]  /*c8b0*/  CS2R R64, SRZ ;  /* 0x0000000000407805 */ /* 0x000fe2000001ff00 */
[----:B------:R-:W-:Y:S01]  /*c8c0*/  CS2R R66, SRZ ;  /* 0x0000000000427805 */ /* 0x000fe2000001ff00 */
[----:B------:R-:W-:Y:S01]  /*c8d0*/  CS2R R112, SRZ ;  /* 0x0000000000707805 */ /* 0x000fe2000001ff00 */
[----:B-1----:R-:W-:Y:S01]  /*c8e0*/  LOP3.LUT R22, R22, 0x40, RZ, 0x3c, !PT ;  /* 0x0000004016167812 */ /* 0x002fe200078e3cff */
        /* <DEDUP_REMOVED lines=28> */
[----:B------:R-:W-:-:S02]  /*cab0*/  IADD3 R24, R33, -0x2, RZ ;  /* 0xfffffffe21187810 */ /* 0x000fc40007ffe0ff */
[----:B-1----:R-:W-:Y:S02]  /*cac0*/  LOP3.LUT R23, R32, 0x20, RZ, 0x3c, !PT ;  /* 0x0000002020177812 */ /* 0x002fe400078e3cff */
.L_x_2:
[----:B------:R-:W2:Y:S04]  /*cad0*/  LDL R22, [R1+0x2d4] ;  /* 0x0002d40001167983 */ /* 0x000ea80000100800 */
[----:B------:R-:W1:Y:S01]  /*cae0*/  S2R R31, SR_TID.X ;  /* 0x00000000001f7919 */ /* 0x000e620000002100 */
[----:B------:R-:W-:Y:S01]  /*caf0*/  IADD3 R30, R30, 0x1, RZ ;  /* 0x000000011e1e7810 */ /* 0x000fe20007ffe0ff */
[----:B------:R-:W-:-:S04]  /*cb00*/  DEPBAR.LE SB0, 0x2 ;  /* 0x000080800000791a */ /* 0x000fc80000000000 */
[----:B------:R-:W-:Y:S01]  /*cb10*/  BAR.SYNC.DEFER_BLOCKING 0x0 ;  /* 0x0000000000007b1d */ /* 0x000fe20000010000 */
[----:B------:R-:W-:-:S04]  /*cb20*/  ISETP.GT.AND P0, PT, R30, 0x1, PT ;  /* 0x000000011e00780c */ /* 0x000fc80003f04270 */
[----:B------:R-:W-:Y:S02]  /*cb30*/  SEL R30, R30, RZ, !P0 ;  /* 0x000000ff1e1e7207 */ /* 0x000fe40004000000 */
[C---:B-1----:R-:W-:Y:S02]  /*cb40*/  LOP3.LUT R24, R31.reuse, 0x3, RZ, 0xc0, !PT ;  /* 0x000000031f187812 */ /* 0x042fe400078ec0ff */
[----:B------:R-:W-:-:S03]  /*cb50*/  LOP3.LUT R23, R31, 0x3, RZ, 0xc0, !PT ;  /* 0x000000031f177812 */ /* 0x000fc600078ec0ff */
[----:B------:R-:W-:Y:S02]  /*cb60*/  IMAD R24, R24, 0x420, RZ ;  /* 0x0000042018187824 */ /* 0x000fe400078e02ff */
[----:B------:R-:W-:-:S03]  /*cb70*/  IMAD R23, R23, 0x420, RZ ;  /* 0x0000042017177824 */ /* 0x000fc600078e02ff */
[--C-:B------:R-:W-:Y:S02]  /*cb80*/  LOP3.LUT R24, R24, 0xdc, R31.reuse, 0x78, !PT ;  /* 0x000000dc18187812 */ /* 0x100fe400078e781f */
[----:B------:R-:W-:-:S03]  /*cb90*/  LOP3.LUT R23, R23, 0xdc, R31, 0x78, !PT ;  /* 0x000000dc17177812 */ /* 0x000fc600078e781f */
[----:B------:R-:W-:Y:S02]  /*cba0*/  IMAD R31, R30, 0x20000, R24 ;  /* 0x000200001e1f7824 */ /* 0x000fe400078e0218 */
[----:B------:R-:W3:Y:S01]  /*cbb0*/  LDL R24, [R1+0x2e0] ;  /* 0x0002e00001187983 */ /* 0x000ee20000100800 */
[----:B------:R-:W-:-:S03]  /*cbc0*/  LOP3.LUT R23, R23, 0x20, RZ, 0x3c, !PT ;  /* 0x0000002017177812 */ /* 0x000fc600078e3cff */
[----:B------:R-:W-:Y:S02]  /*cbd0*/  LDS R124, [R31+0x100] ;  /* 0x000100001f7c7984 */ /* 0x000fe40000000800 */
[C---:B------:R-:W-:Y:S02]  /*cbe0*/  IMAD R23, R30.reuse, 0x20000, R23 ;  /* 0x000200001e177824 */ /* 0x040fe400078e0217 */
[----:B------:R-:W-:Y:S04]  /*cbf0*/  LDS R126, [R31+0x1100] ;  /* 0x001100001f7e7984 */ /* 0x000fe80000000800 */
        /* <DEDUP_REMOVED lines=10> */
[----:B------:R-:W-:Y:S04]  /*cca0*/  LDS R88, [R31] ;  /* 0x000000001f587984 */ /* 0x000fe80000000800 */
[----:B------:R-:W-:Y:S04]  /*ccb0*/  LDS R90, [R31+0x1000] ;  /* 0x001000001f5a7984 */ /* 0x000fe80000000800 */
[----:B------:R-:W-:Y:S04]  /*ccc0*/  LDS R89, [R23] ;  /* 0x0000000017597984 */ /* 0x000fe80000000800 */
[----:B------:R-:W-:Y:S01]  /*ccd0*/  LDS R91, [R23+0x1000] ;  /* 0x00100000175b7984 */ /* 0x000fe20000000800 */
[----:B--2---:R-:W-:-:S05]  /*cce0*/  IMAD R22, R30, 0x8000, R22 ;  /* 0x000080001e167824 */ /* 0x004fca00078e0216 */
[----:B------:R-:W1:Y:S04]  /*ccf0*/  LDSM.16.M88.4 R32, [R22+0x40000] ;  /* 0x040000001620783b */ /* 0x000e680000000200 */
[----:B------:R-:W2:Y:S04]  /*cd00*/  LDSM.16.M88.4 R44, [R22+0x42000] ;  /* 0x04200000162c783b */ /* 0x000ea80000000200 */
[----:B------:R-:W4:Y:S04]  /*cd10*/  LDSM.16.M88.4 R92, [R22+0x44000] ;  /* 0x04400000165c783b */ /* 0x000f280000000200 */
[----:B------:R-:W3:Y:S01]  /*cd20*/  LDSM.16.M88.4 R96, [R22+0x46000] ;  /* 0x046000001660783b */ /* 0x000ee20000000200 */
[C---:B-1----:R-:W-:Y:S08]  /*cd30*/  HMMA.1688.F32.TF32 R52, R124.reuse, R32, R52 ;  /* 0x000000207c34723c */ /* 0x042ff00000081034 */
[C---:B--2---:R-:W-:Y:S08]  /*cd40*/  HMMA.1688.F32.TF32 R56, R124.reuse, R44, R56 ;  /* 0x0000002c7c38723c */ /* 0x044ff00000081038 */
[C---:B----4-:R-:W-:Y:S08]  /*cd50*/  HMMA.1688.F32.TF32 R80, R124.reuse, R92, R80 ;  /* 0x0000005c7c50723c */ /* 0x050ff00000081050 */
[----:B---3--:R-:W-:Y:S01]  /*cd60*/  HMMA.1688.F32.TF32 R116, R124, R96, R116 ;  /* 0x000000607c74723c */ /* 0x008fe20000081074 */
[----:B------:R-:W-:Y:S04]  /*cd70*/  LDS R124, [R31+0x2000] ;  /* 0x002000001f7c7984 */ /* 0x000fe80000000800 */
[----:B------:R-:W-:Y:S03]  /*cd80*/  LDS R126, [R31+0x3000] ;  /* 0x003000001f7e7984 */ /* 0x000fe60000000800 */
[-C--:B------:R-:W-:Y:S01]  /*cd90*/  HMMA.1688.F32.TF32 R60, R120, R32.reuse, R60 ;  /* 0x00000020783c723c */ /* 0x080fe2000008103c */
[----:B------:R-:W-:Y:S04]  /*cda0*/  LDS R125, [R23+0x2000] ;  /* 0x00200000177d7984 */ /* 0x000fe80000000800 */
[----:B------:R-:W1:Y:S03]  /*cdb0*/  LDS R127, [R23+0x3000] ;  /* 0x00300000177f7984 */ /* 0x000e660000000800 */
[----:B------:R-:W-:Y:S08]  /*cdc0*/  HMMA.1688.F32.TF32 R36, R108, R32, R132 ;  /* 0x000000206c24723c */ /* 0x000ff00000081084 */
[-C--:B------:R-:W-:Y:S08]  /*cdd0*/  HMMA.1688.F32.TF32 R48, R120, R44.reuse, R48 ;  /* 0x0000002c7830723c */ /* 0x080ff00000081030 */
[----:B------:R-:W-:Y:S08]  /*cde0*/  HMMA.1688.F32.TF32 R40, R108, R44, R40 ;  /* 0x0000002c6c28723c */ /* 0x000ff00000081028 */
[-C--:B------:R-:W-:Y:S08]  /*cdf0*/  HMMA.1688.F32.TF32 R84, R120, R92.reuse, R84 ;  /* 0x0000005c7854723c */ /* 0x080ff00000081054 */
[----:B------:R-:W-:Y:S08]  /*ce00*/  HMMA.1688.F32.TF32 R68, R108, R92, R68 ;  /* 0x0000005c6c44723c */ /* 0x000ff00000081044 */
[-C--:B------:R-:W-:Y:S01]  /*ce10*/  HMMA.1688.F32.TF32 R104, R120, R96.reuse, R104 ;  /* 0x000000607868723c */ /* 0x080fe20000081068 */
[----:B------:R-:W-:Y:S04]  /*ce20*/  LDS R120, [R31+0x2100] ;  /* 0x002100001f787984 */ /* 0x000fe80000000800 */
[----:B------:R-:W-:Y:S03]  /*ce30*/  LDS R122, [R31+0x3100] ;  /* 0x003100001f7a7984 */ /* 0x000fe60000000800 */
[----:B------:R-:W-:Y:S01]  /*ce40*/  HMMA.1688.F32.TF32 R100, R108, R96, R100 ;  /* 0x000000606c64723c */ /* 0x000fe20000081064 */
[----:B------:R-:W-:Y:S04]  /*ce50*/  LDS R121, [R23+0x2100] ;  /* 0x0021000017797984 */ /* 0x000fe80000000800 */
[----:B------:R-:W2:Y:S03]  /*ce60*/  LDS R123, [R23+0x3100] ;  /* 0x00310000177b7984 */ /* 0x000ea60000000800 */
[C---:B------:R-:W-:Y:S01]  /*ce70*/  HMMA.1688.F32.TF32 R72, R88.reuse, R32, R72 ;  /* 0x000000205848723c */ /* 0x040fe20000081048 */
[----:B------:R-:W-:Y:S04]  /*ce80*/  LDS R108, [R31+0x2200] ;  /* 0x002200001f6c7984 */ /* 0x000fe80000000800 */
[----:B------:R-:W-:Y:S03]  /*ce90*/  LDS R110, [R31+0x3200] ;  /* 0x003200001f6e7984 */ /* 0x000fe60000000800 */
[C---:B------:R-:W-:Y:S01]  /*cea0*/  HMMA.1688.F32.TF32 R64, R88.reuse, R44, R64 ;  /* 0x0000002c5840723c */ /* 0x040fe20000081040 */
[----:B------:R-:W-:Y:S04]  /*ceb0*/  LDS R109, [R23+0x2200] ;  /* 0x00220000176d7984 */ /* 0x000fe80000000800 */
[----:B------:R-:W3:Y:S03]  /*cec0*/  LDS R111, [R23+0x3200] ;  /* 0x00320000176f7984 */ /* 0x000ee60000000800 */
[C---:B------:R-:W-:Y:S08]  /*ced0*/  HMMA.1688.F32.TF32 R112, R88.reuse, R92, R112 ;  /* 0x0000005c5870723c */ /* 0x040ff00000081070 */
[----:B------:R-:W-:Y:S01]  /*cee0*/  HMMA.1688.F32.TF32 R132, R88, R96, R76 ;  /* 0x000000605884723c */ /* 0x000fe2000008104c */
[----:B------:R-:W-:Y:S04]  /*cef0*/  LDS R88, [R31+0x2300] ;  /* 0x002300001f587984 */ /* 0x000fe80000000800 */
[----:B------:R-:W-:Y:S04]  /*cf00*/  LDS R90, [R31+0x3300] ;  /* 0x003300001f5a7984 */ /* 0x000fe80000000800 */
[----:B------:R-:W-:Y:S04]  /*cf10*/  LDS R89, [R23+0x2300] ;  /* 0x0023000017597984 */ /* 0x000fe80000000800 */
[----:B------:R-:W4:Y:S01]  /*cf20*/  LDS R91, [R23+0x3300] ;  /* 0x00330000175b7984 */ /* 0x000f220000000800 */
[----:B------:R-:W-:Y:S01]  /*cf30*/  IMAD R24, R30, 0x8000, R24 ;  /* 0x000080001e187824 */ /* 0x000fe200078e0218 */
[C---:B-1----:R-:W-:Y:S08]  /*cf40*/  HMMA.1688.F32.TF32 R64, R124.reuse, R46, R64 ;  /* 0x0000002e7c40723c */ /* 0x042ff00000081040 */
[C---:B------:R-:W-:Y:S08]  /*cf50*/  HMMA.1688.F32.TF32 R76, R124.reuse, R94, R112 ;  /* 0x0000005e7c4c723c */ /* 0x040ff00000081070 */
[----:B------:R-:W-:Y:S01]  /*cf60*/  HMMA.1688.F32.TF32 R112, R124, R98, R132 ;  /* 0x000000627c70723c */ /* 0x000fe20000081084 */
[----:B------:R-:W-:Y:S04]  /*cf70*/  LDS R132, [R31+0x6000] ;  /* 0x006000001f847984 */ /* 0x000fe80000000800 */
[----:B------:R-:W-:Y:S03]  /*cf80*/  LDS R134, [R31+0x7000] ;  /* 0x007000001f867984 */ /* 0x000fe60000000800 */
[C---:B--2---:R-:W-:Y:S01]  /*cf90*/  HMMA.1688.F32.TF32 R56, R120.reuse, R46, R56 ;  /* 0x0000002e7838723c */ /* 0x044fe20000081038 */
[----:B------:R-:W-:Y:S04]  /*cfa0*/  LDS R133, [R23+0x6000] ;  /* 0x0060000017857984 */ /* 0x000fe80000000800 */
[----:B------:R-:W-:Y:S03]  /*cfb0*/  LDS R135, [R23+0x7000] ;  /* 0x0070000017877984 */ /* 0x000fe60000000800 */
[----:B------:R-:W-:Y:S08]  /*cfc0*/  HMMA.1688.F32.TF32 R116, R120, R98, R116 ;  /* 0x000000627874723c */ /* 0x000ff00000081074 */
[C---:B---3--:R-:W-:Y:S08]  /*cfd0*/  HMMA.1688.F32.TF32 R48, R108.reuse, R46, R48 ;  /* 0x0000002e6c30723c */ /* 0x048ff00000081030 */
[----:B------:R-:W-:Y:S08]  /*cfe0*/  HMMA.1688.F32.TF32 R104, R108, R98, R104 ;  /* 0x000000626c68723c */ /* 0x000ff00000081068 */
[C---:B----4-:R-:W-:Y:S01]  /*cff0*/  HMMA.1688.F32.TF32 R44, R88.reuse, R46, R40 ;  /* 0x0000002e582c723c */ /* 0x050fe20000081028 */
[----:B------:R-:W-:Y:S07]  /*d000*/  LDSM.16.M88.4 R40, [R24+0x40000] ;  /* 0x040000001828783b */ /* 0x000fee0000000200 */
[----:B------:R-:W-:Y:S01]  /*d010*/  HMMA.1688.F32.TF32 R96, R88, R98, R100 ;  /* 0x000000625860723c */ /* 0x000fe20000081064 */
[----:B------:R-:W-:Y:S04]  /*d020*/  LDS R100, [R31+0x4300] ;  /* 0x004300001f647984 */ /* 0x000fe80000000800 */
[----:B------:R-:W-:Y:S04]  /*d030*/  LDS R102, [R31+0x5300] ;  /* 0x005300001f667984 */ /* 0x000fe80000000800 */
[----:B------:R-:W-:Y:S04]  /*d040*/  LDS R101, [R23+0x4300] ;  /* 0x0043000017657984 */ /* 0x000fe80000000800 */
[----:B------:R-:W1:Y:S01]  /*d050*/  LDS R103, [R23+0x5300] ;  /* 0x0053000017677984 */ /* 0x000e620000000800 */
[-C--:B------:R-:W-:Y:S03]  /*d060*/  HMMA.1688.F32.TF32 R72, R124, R34.reuse, R72 ;  /* 0x000000227c48723c */ /* 0x080fe60000081048 */
[----:B------:R-:W-:Y:S04]  /*d070*/  LDS R124, [R31+0x4100] ;  /* 0x004100001f7c7984 */ /* 0x000fe80000000800 */
[----:B------:R-:W-:Y:S01]  /*d080*/  LDS R126, [R31+0x5100] ;  /* 0x005100001f7e7984 */ /* 0x000fe20000000800 */
[-C--:B------:R-:W-:Y:S03]  /*d090*/  HMMA.1688.F32.TF32 R52, R120, R34.reuse, R52 ;  /* 0x000000227834723c */ /* 0x080fe60000081034 */
[----:B------:R-:W-:Y:S04]  /*d0a0*/  LDS R125, [R23+0x4100] ;  /* 0x00410000177d7984 */ /* 0x000fe80000000800 */
[----:B------:R-:W2:Y:S01]  /*d0b0*/  LDS R127, [R23+0x5100] ;  /* 0x00510000177f7984 */ /* 0x000ea20000000800 */
[-C--:B------:R-:W-:Y:S08]  /*d0c0*/  HMMA.1688.F32.TF32 R60, R108, R34.reuse, R60 ;  /* 0x000000226c3c723c */ /* 0x080ff0000008103c */
[----:B------:R-:W-:Y:S01]  /*d0d0*/  HMMA.1688.F32.TF32 R32, R88, R34, R36 ;  /* 0x000000225820723c */ /* 0x000fe20000081024 */
[----:B------:R-:W3:Y:S07]  /*d0e0*/  LDSM.16.M88.4 R36, [R24+0x42000] ;  /* 0x042000001824783b */ /* 0x000eee0000000200 */
[-C--:B------:R-:W-:Y:S01]  /*d0f0*/  HMMA.1688.F32.TF32 R80, R120, R94.reuse, R80 ;  /* 0x0000005e7850723c */ /* 0x080fe20000081050 */
[----:B------:R-:W-:Y:S04]  /*d100*/  LDS R120, [R31+0x4000] ;  /* 0x004000001f787984 */ /* 0x000fe80000000800 */
[----:B------:R-:W-:Y:S03]  /*d110*/  LDS R122, [R31+0x5000] ;  /* 0x005000001f7a7984 */ /* 0x000fe60000000800 */
[-C--:B------:R-:W-:Y:S01]  /*d120*/  HMMA.1688.F32.TF32 R84, R108, R94.reuse, R84 ;  /* 0x0000005e6c54723c */ /* 0x080fe20000081054 */
[----:B------:R-:W-:Y:S04]  /*d130*/  LDS R108, [R31+0x4200] ;  /* 0x004200001f6c7984 */ /* 0x000fe80000000800 */
[----:B------:R-:W-:Y:S03]  /*d140*/  LDS R110, [R31+0x5200] ;  /* 0x005200001f6e7984 */ /* 0x000fe60000000800 */
[----:B------:R-:W-:Y:S01]  /*d150*/  HMMA.1688.F32.TF32 R92, R88, R94, R68 ;  /* 0x0000005e585c723c */ /* 0x000fe20000081044 */
[----:B------:R-:W-:Y:S04]  /*d160*/  LDS R109, [R23+0x4200] ;  /* 0x00420000176d7984 */ /* 0x000fe80000000800 */
[----:B------:R-:W4:Y:S03]  /*d170*/  LDS R111, [R23+0x5200] ;  /* 0x00520000176f7984 */ /* 0x000f260000000800 */
[-C--:B-1----:R-:W-:Y:S01]  /*d180*/  HMMA.1688.F32.TF32 R68, R100, R40.reuse, R32 ;  /* 0x000000286444723c */ /* 0x082fe20000081020 */
[----:B------:R-:W1:Y:S04]  /*d190*/  LDSM.16.M88.4 R32, [R24+0x44000] ;  /* 0x044000001820783b */ /* 0x000e680000000200 */
[----:B------:R-:W1:Y:S04]  /*d1a0*/  LDSM.16.M88.4 R88, [R24+0x46000] ;  /* 0x046000001858783b */ /* 0x000e680000000200 */
[----:B------:R-:W-:Y:S04]  /*d1b0*/  LDS R121, [R23+0x4000] ;  /* 0x0040000017797984 */ /* 0x000fe80000000800 */
[----:B------:R-:W1:Y:S01]  /*d1c0*/  LDS R123, [R23+0x5000] ;  /* 0x00500000177b7984 */ /* 0x000e620000000800 */
[C---:B--2---:R-:W-:Y:S08]  /*d1d0*/  HMMA.1688.F32.TF32 R52, R124.reuse, R40, R52 ;  /* 0x000000287c34723c */ /* 0x044ff00000081034 */
[-C--:B---3--:R-:W-:Y:S08]  /*d1e0*/  HMMA.1688.F32.TF32 R56, R124, R36.reuse, R56 ;  /* 0x000000247c38723c */ /* 0x088ff00000081038 */
[----:B------:R-:W-:Y:S08]  /*d1f0*/  HMMA.1688.F32.TF32 R44, R100, R36, R44 ;  /* 0x00000024642c723c */ /* 0x000ff0000008102c */
[C---:B----4-:R-:W-:Y:S08]  /*d200*/  HMMA.1688.F32.TF32 R60, R108.reuse, R40, R60 ;  /* 0x000000286c3c723c */ /* 0x050ff0000008103c */
[----:B------:R-:W-:Y:S08]  /*d210*/  HMMA.1688.F32.TF32 R48, R108, R36, R48 ;  /* 0x000000246c30723c */ /* 0x000ff00000081030 */
[-C--:B-1----:R-:W-:Y:S08]  /*d220*/  HMMA.1688.F32.TF32 R80, R124, R32.reuse, R80 ;  /* 0x000000207c50723c */ /* 0x082ff00000081050 */
[-C--:B------:R-:W-:Y:S08]  /*d230*/  HMMA.1688.F32.TF32 R84, R108, R32.reuse, R84 ;  /* 0x000000206c54723c */ /* 0x080ff00000081054 */
[----:B------:R-:W-:Y:S08]  /*d240*/  HMMA.1688.F32.TF32 R92, R100, R32, R92 ;  /* 0x00000020645c723c */ /* 0x000ff0000008105c */
[-C--:B------:R-:W-:Y:S01]  /*d250*/  HMMA.1688.F32.TF32 R116, R124, R88.reuse, R116 ;  /* 0x000000587c74723c */ /* 0x080fe20000081074 */
[----:B------:R-:W-:Y:S04]  /*d260*/  LDS R124, [R31+0x6100] ;  /* 0x006100001f7c7984 */ /* 0x000fe80000000800 */
[----:B------:R-:W-:Y:S03]  /*d270*/  LDS R126, [R31+0x7100] ;  /* 0x007100001f7e7984 */ /* 0x000fe60000000800 */
[-C--:B------:R-:W-:Y:S01]  /*d280*/  HMMA.1688.F32.TF32 R104, R108, R88.reuse, R104 ;  /* 0x000000586c68723c */ /* 0x080fe20000081068 */
[----:B------:R-:W-:Y:S04]  /*d290*/  LDS R125, [R23+0x6100] ;  /* 0x00610000177d7984 */ /* 0x000fe80000000800 */
[----:B------:R-:W1:Y:S03]  /*d2a0*/  LDS R127, [R23+0x7100] ;  /* 0x00710000177f7984 */ /* 0x000e660000000800 */
[----:B------:R-:W-:Y:S01]  /*d2b0*/  HMMA.1688.F32.TF32 R96, R100, R88, R96 ;  /* 0x000000586460723c */ /* 0x000fe20000081060 */
[----:B------:R-:W-:Y:S04]  /*d2c0*/  LDS R108, [R31+0x6200] ;  /* 0x006200001f6c7984 */ /* 0x000fe80000000800 */
[----:B------:R-:W-:Y:S04]  /*d2d0*/  LDS R110, [R31+0x7200] ;  /* 0x007200001f6e7984 */ /* 0x000fe80000000800 */
[----:B------:R-:W-:Y:S04]  /*d2e0*/  LDS R109, [R23+0x6200] ;  /* 0x00620000176d7984 */ /* 0x000fe80000000800 */
[----:B------:R-:W2:Y:S04]  /*d2f0*/  LDS R111, [R23+0x7200] ;  /* 0x00720000176f7984 */ /* 0x000ea80000000800 */
[----:B------:R-:W-:Y:S04]  /*d300*/  LDS R100, [R31+0x6300] ;  /* 0x006300001f647984 */ /* 0x000fe80000000800 */
[----:B------:R-:W-:Y:S04]  /*d310*/  LDS R102, [R31+0x7300] ;  /* 0x007300001f667984 */ /* 0x000fe80000000800 */
[----:B------:R-:W-:Y:S04]  /*d320*/  LDS R101, [R23+0x6300] ;  /* 0x0063000017657984 */ /* 0x000fe80000000800 */
[----:B------:R-:W3:Y:S01]  /*d330*/  LDS R103, [R23+0x7300] ;  /* 0x0073000017677984 */ /* 0x000ee20000000800 */
[C---:B------:R-:W-:Y:S08]  /*d340*/  HMMA.1688.F32.TF32 R72, R120.reuse, R40, R72 ;  /* 0x000000287848723c */ /* 0x040ff00000081048 */
[C---:B------:R-:W-:Y:S08]  /*d350*/  HMMA.1688.F32.TF32 R64, R120.reuse, R36, R64 ;  /* 0x000000247840723c */ /* 0x040ff00000081040 */
[C---:B------:R-:W-:Y:S08]  /*d360*/  HMMA.1688.F32.TF32 R76, R120.reuse, R32, R76 ;  /* 0x00000020784c723c */ /* 0x040ff0000008104c */
[----:B------:R-:W-:Y:S08]  /*d370*/  HMMA.1688.F32.TF32 R120, R120, R88, R112 ;  /* 0x000000587878723c */ /* 0x000ff00000081070 */
[C---:B------:R-:W-:Y:S08]  /*d380*/  HMMA.1688.F32.TF32 R72, R132.reuse, R42, R72 ;  /* 0x0000002a8448723c */ /* 0x040ff00000081048 */
[C---:B------:R-:W-:Y:S08]  /*d390*/  HMMA.1688.F32.TF32 R112, R132.reuse, R34, R76 ;  /* 0x000000228470723c */ /* 0x040ff0000008104c */
[C---:B------:R-:W-:Y:S08]  /*d3a0*/  HMMA.1688.F32.TF32 R64, R132.reuse, R38, R64 ;  /* 0x000000268440723c */ /* 0x040ff00000081040 */
[----:B------:R-:W-:Y:S01]  /*d3b0*/  HMMA.1688.F32.TF32 R76, R132, R90, R120 ;  /* 0x0000005a844c723c */ /* 0x000fe20000081078 */
[----:B------:R-:W-:Y:S04]  /*d3c0*/  LDS R120, [R31+0xa100] ;  /* 0x00a100001f787984 */ /* 0x000fe80000000800 */
[----:B------:R-:W-:Y:S03]  /*d3d0*/  LDS R122, [R31+0xb100] ;  /* 0x00b100001f7a7984 */ /* 0x000fe60000000800 */
[C---:B-1----:R-:W-:Y:S01]  /*d3e0*/  HMMA.1688.F32.TF32 R52, R124.reuse, R42, R52 ;  /* 0x0000002a7c34723c */ /* 0x042fe20000081034 */
[----:B------:R-:W-:Y:S04]  /*d3f0*/  LDS R121, [R23+0xa100] ;  /* 0x00a1000017797984 */ /* 0x000fe80000000800 */
[----:B------:R-:W-:Y:S03]  /*d400*/  LDS R123, [R23+0xb100] ;  /* 0x00b10000177b7984 */ /* 0x000fe60000000800 */
[C---:B------:R-:W-:Y:S08]  /*d410*/  HMMA.1688.F32.TF32 R56, R124.reuse, R38, R56 ;  /* 0x000000267c38723c */ /* 0x040ff00000081038 */
[C---:B------:R-:W-:Y:S08]  /*d420*/  HMMA.1688.F32.TF32 R80, R124.reuse, R34, R80 ;  /* 0x000000227c50723c */ /* 0x040ff00000081050 */
[----:B------:R-:W-:Y:S01]  /*d430*/  HMMA.1688.F32.TF32 R116, R124, R90, R116 ;  /* 0x0000005a7c74723c */ /* 0x000fe20000081074 */
[----:B------:R-:W-:Y:S04]  /*d440*/  LDS R124, [R31+0xa000] ;  /* 0x00a000001f7c7984 */ /* 0x000fe80000000800 */
[----:B------:R-:W-:Y:S03]  /*d450*/  LDS R126, [R31+0xb000] ;  /* 0x00b000001f7e7984 */ /* 0x000fe60000000800 */
[C---:B--2---:R-:W-:Y:S01]  /*d460*/  HMMA.1688.F32.TF32 R60, R108.reuse, R42, R60 ;  /* 0x0000002a6c3c723c */ /* 0x044fe2000008103c */
[----:B------:R-:W-:Y:S04]  /*d470*/  LDS R125, [R23+0xa000] ;  /* 0x00a00000177d7984 */ /* 0x000fe80000000800 */
[----:B------:R-:W-:Y:S03]  /*d480*/  LDS R127, [R23+0xb000] ;  /* 0x00b00000177f7984 */ /* 0x000fe60000000800 */
[C---:B------:R-:W-:Y:S08]  /*d490*/  HMMA.1688.F32.TF32 R48, R108.reuse, R38, R48 ;  /* 0x000000266c30723c */ /* 0x040ff00000081030 */
[C---:B------:R-:W-:Y:S08]  /*d4a0*/  HMMA.1688.F32.TF32 R84, R108.reuse, R34, R84 ;  /* 0x000000226c54723c */ /* 0x040ff00000081054 */
[----:B------:R-:W-:Y:S01]  /*d4b0*/  HMMA.1688.F32.TF32 R104, R108, R90, R104 ;  /* 0x0000005a6c68723c */ /* 0x000fe20000081068 */
[----:B------:R-:W-:Y:S04]  /*d4c0*/  LDS R108, [R31+0x8000] ;  /* 0x008000001f6c7984 */ /* 0x000fe80000000800 */
[----:B------:R-:W-:Y:S03]  /*d4d0*/  LDS R110, [R31+0x9000] ;  /* 0x009000001f6e7984 */ /* 0x000fe60000000800 */
[C---:B---3--:R-:W-:Y:S01]  /*d4e0*/  HMMA.1688.F32.TF32 R68, R100.reuse, R42, R68 ;  /* 0x0000002a6444723c */ /* 0x048fe20000081044 */
[----:B------:R-:W-:Y:S04]  /*d4f0*/  LDS R109, [R23+0x8000] ;  /* 0x00800000176d7984 */ /* 0x000fe80000000800 */
[----:B------:R-:W-:Y:S03]  /*d500*/  LDS R111, [R23+0x9000] ;  /* 0x00900000176f7984 */ /* 0x000fe60000000800 */
[C---:B------:R-:W-:Y:S01]  /*d510*/  HMMA.1688.F32.TF32 R44, R100.reuse, R38, R44 ;  /* 0x00000026642c723c */ /* 0x040fe2000008102c */
[----:B------:R-:W1:Y:S04]  /*d520*/  LDSM.16.M88.4 R40, [R22+0x42080] ;  /* 0x042080001628783b */ /* 0x000e680000000200 */
[----:B------:R-:W2:Y:S03]  /*d530*/  LDSM.16.M88.4 R36, [R22+0x44080] ;  /* 0x044080001624783b */ /* 0x000ea60000000200 */
[C---:B------:R-:W-:Y:S01]  /*d540*/  HMMA.1688.F32.TF32 R92, R100.reuse, R34, R92 ;  /* 0x00000022645c723c */ /* 0x040fe2000008105c */
[----:B------:R-:W3:Y:S07]  /*d550*/  LDSM.16.M88.4 R32, [R22+0x46080] ;  /* 0x046080001620783b */ /* 0x000eee0000000200 */
[----:B------:R-:W-:Y:S01]  /*d560*/  HMMA.1688.F32.TF32 R96, R100, R90, R96 ;  /* 0x0000005a6460723c */ /* 0x000fe20000081060 */
[----:B------:R-:W-:Y:S04]  /*d570*/  LDS R100, [R31+0x8100] ;  /* 0x008100001f647984 */ /* 0x000fe80000000800 */
[----:B------:R-:W-:Y:S04]  /*d580*/  LDS R102, [R31+0x9100] ;  /* 0x009100001f667984 */ /* 0x000fe80000000800 */
[----:B------:R-:W-:Y:S04]  /*d590*/  LDS R101, [R23+0x8100] ;  /* 0x0081000017657984 */ /* 0x000fe80000000800 */
[----:B------:R-:W4:Y:S04]  /*d5a0*/  LDS R103, [R23+0x9100] ;  /* 0x0091000017677984 */ /* 0x000f280000000800 */
[----:B------:R-:W4:Y:S01]  /*d5b0*/  LDSM.16.M88.4 R88, [R22+0x40080] ;  /* 0x040080001658783b */ /* 0x000f220000000200 */
[C---:B-1----:R-:W-:Y:S08]  /*d5c0*/  HMMA.1688.F32.TF32 R64, R108.reuse, R40, R64 ;  /* 0x000000286c40723c */ /* 0x042ff00000081040 */
[C---:B--2---:R-:W-:Y:S08]  /*d5d0*/  HMMA.1688.F32.TF32 R112, R108.reuse, R36, R112 ;  /* 0x000000246c70723c */ /* 0x044ff00000081070 */
[----:B---3--:R-:W-:Y:S08]  /*d5e0*/  HMMA.1688.F32.TF32 R76, R108, R32, R76 ;  /* 0x000000206c4c723c */ /* 0x008ff0000008104c */
[----:B----4-:R-:W-:Y:S08]  /*d5f0*/  HMMA.1688.F32.TF32 R56, R100, R40, R56 ;  /* 0x000000286438723c */ /* 0x010ff00000081038 */
[-C--:B------:R-:W-:Y:S01]  /*d600*/  HMMA.1688.F32.TF32 R72, R108, R88.reuse, R72 ;  /* 0x000000586c48723c */ /* 0x080fe20000081048 */
[----:B------:R-:W-:Y:S04]  /*d610*/  LDS R108, [R31+0x8200] ;  /* 0x008200001f6c7984 */ /* 0x000fe80000000800 */
[----:B------:R-:W-:Y:S03]  /*d620*/  LDS R110, [R31+0x9200] ;  /* 0x009200001f6e7984 */ /* 0x000fe60000000800 */
[C---:B------:R-:W-:Y:S01]  /*d630*/  HMMA.1688.F32.TF32 R52, R100.reuse, R88, R52 ;  /* 0x000000586434723c */ /* 0x040fe20000081034 */
[----:B------:R-:W-:Y:S04]  /*d640*/  LDS R109, [R23+0x8200] ;  /* 0x00820000176d7984 */ /* 0x000fe80000000800 */
[----:B------:R-:W1:Y:S03]  /*d650*/  LDS R111, [R23+0x9200] ;  /* 0x00920000176f7984 */ /* 0x000e660000000800 */
[C---:B------:R-:W-:Y:S08]  /*d660*/  HMMA.1688.F32.TF32 R80, R100.reuse, R36, R80 ;  /* 0x000000246450723c */ /* 0x040ff00000081050 */
[----:B------:R-:W-:Y:S01]  /*d670*/  HMMA.1688.F32.TF32 R116, R100, R32, R116 ;  /* 0x000000206474723c */ /* 0x000fe20000081074 */
[----:B------:R-:W-:Y:S04]  /*d680*/  LDS R100, [R31+0x8300] ;  /* 0x008300001f647984 */ /* 0x000fe80000000800 */
[----:B------:R-:W-:Y:S04]  /*d690*/  LDS R102, [R31+0x9300] ;  /* 0x009300001f667984 */ /* 0x000fe80000000800 */
[----:B------:R-:W-:Y:S04]  /*d6a0*/  LDS R101, [R23+0x8300] ;  /* 0x0083000017657984 */ /* 0x000fe80000000800 */
[----:B------:R-:W2:Y:S01]  /*d6b0*/  LDS R103, [R23+0x9300] ;  /* 0x0093000017677984 */ /* 0x000ea20000000800 */
[C---:B-1----:R-:W-:Y:S08]  /*d6c0*/  HMMA.1688.F32.TF32 R60, R108.reuse, R88, R60 ;  /* 0x000000586c3c723c */ /* 0x042ff0000008103c */
[C---:B------:R-:W-:Y:S08]  /*d6d0*/  HMMA.1688.F32.TF32 R48, R108.reuse, R40, R48 ;  /* 0x000000286c30723c */ /* 0x040ff00000081030 */
[C---:B------:R-:W-:Y:S08]  /*d6e0*/  HMMA.1688.F32.TF32 R84, R108.reuse, R36, R84 ;  /* 0x000000246c54723c */ /* 0x040ff00000081054 */
[----:B------:R-:W-:Y:S01]  /*d6f0*/  HMMA.1688.F32.TF32 R104, R108, R32, R104 ;  /* 0x000000206c68723c */ /* 0x000fe20000081068 */
[----:B------:R-:W-:Y:S04]  /*d700*/  LDS R108, [R31+0xa200] ;  /* 0x00a200001f6c7984 */ /* 0x000fe80000000800 */
[----:B------:R-:W-:Y:S03]  /*d710*/  LDS R110, [R31+0xb200] ;  /* 0x00b200001f6e7984 */ /* 0x000fe60000000800 */
[C---:B--2---:R-:W-:Y:S01]  /*d720*/  HMMA.1688.F32.TF32 R68, R100.reuse, R88, R68 ;  /* 0x000000586444723c */ /* 0x044fe20000081044 */
[----:B------:R-:W-:Y:S04]  /*d730*/  LDS R109, [R23+0xa200] ;  /* 0x00a20000176d7984 */ /* 0x000fe80000000800 */
[----:B------:R-:W1:Y:S03]  /*d740*/  LDS R111, [R23+0xb200] ;  /* 0x00b20000176f7984 */ /* 0x000e660000000800 */
[C---:B------:R-:W-:Y:S08]  /*d750*/  HMMA.1688.F32.TF32 R44, R100.reuse, R40, R44 ;  /* 0x00000028642c723c */ /* 0x040ff0000008102c */
[C---:B------:R-:W-:Y:S08]  /*d760*/  HMMA.1688.F32.TF32 R92, R100.reuse, R36, R92 ;  /* 0x00000024645c723c */ /* 0x040ff0000008105c */
[----:B------:R-:W-:Y:S01]  /*d770*/  HMMA.1688.F32.TF32 R96, R100, R32, R96 ;  /* 0x000000206460723c */ /* 0x000fe20000081060 */
[----:B------:R-:W-:Y:S04]  /*d780*/  LDS R100, [R31+0xa300] ;  /* 0x00a300001f647984 */ /* 0x000fe80000000800 */
[----:B------:R-:W-:Y:S04]  /*d790*/  LDS R102, [R31+0xb300] ;  /* 0x00b300001f667984 */ /* 0x000fe80000000800 */
[----:B------:R-:W-:Y:S04]  /*d7a0*/  LDS R101, [R23+0xa300] ;  /* 0x00a3000017657984 */ /* 0x000fe80000000800 */
[----:B------:R-:W2:Y:S01]  /*d7b0*/  LDS R103, [R23+0xb300] ;  /* 0x00b3000017677984 */ /* 0x000ea20000000800 */
[C---:B------:R-:W-:Y:S08]  /*d7c0*/  HMMA.1688.F32.TF32 R72, R124.reuse, R90, R72 ;  /* 0x0000005a7c48723c */ /* 0x040ff00000081048 */
[C---:B------:R-:W-:Y:S08]  /*d7d0*/  HMMA.1688.F32.TF32 R64, R124.reuse, R42, R64 ;  /* 0x0000002a7c40723c */ /* 0x040ff00000081040 */
[C---:B------:R-:W-:Y:S08]  /*d7e0*/  HMMA.1688.F32.TF32 R112, R124.reuse, R38, R112 ;  /* 0x000000267c70723c */ /* 0x040ff00000081070 */
[----:B------:R-:W-:Y:S01]  /*d7f0*/  HMMA.1688.F32.TF32 R76, R124, R34, R76 ;  /* 0x000000227c4c723c */ /* 0x000fe2000008104c */
[----:B------:R-:W-:Y:S04]  /*d800*/  LDS R124, [R31+0xe000] ;  /* 0x00e000001f7c7984 */ /* 0x000fe80000000800 */
[----:B------:R-:W-:Y:S03]  /*d810*/  LDS R126, [R31+0xf000] ;  /* 0x00f000001f7e7984 */ /* 0x000fe60000000800 */
[C---:B------:R-:W-:Y:S01]  /*d820*/  HMMA.1688.F32.TF32 R52, R120.reuse, R90, R52 ;  /* 0x0000005a7834723c */ /* 0x040fe20000081034 */
[----:B------:R-:W-:Y:S04]  /*d830*/  LDS R125, [R23+0xe000] ;  /* 0x00e00000177d7984 */ /* 0x000fe80000000800 */
[----:B------:R-:W-:Y:S03]  /*d840*/  LDS R127, [R23+0xf000] ;  /* 0x00f00000177f7984 */ /* 0x000fe60000000800 */
        /* <DEDUP_REMOVED lines=31> */
[----:B------:R-:W-:Y:S01]  /*da40*/  HMMA.1688.F32.TF32 R76, R108, R32, R76 ;  /* 0x000000206c4c723c */ /* 0x000fe2000008104c */
        /* <DEDUP_REMOVED lines=190> */
[----:B------:R-:W-:Y:S03]  /*e630*/  LDSM.16.M88.4 R88, [R22+0x46180] ;  /* 0x046180001658783b */ /* 0x000fe60000000200 */
[C---:B------:R-:W-:Y:S01]  /*e640*/  HMMA.1688.F32.TF32 R92, R100.reuse, R38, R92 ;  /* 0x00000026645c723c */ /* 0x040fe2000008105c */
[----:B------:R-:W2:Y:S07]  /*e650*/  LDSM.16.M88.4 R36, [R22+0x42180] ;  /* 0x042180001624783b */ /* 0x000eae0000000200 */
[----:B------:R-:W-:Y:S01]  /*e660*/  HMMA.1688.F32.TF32 R96, R100, R34, R96 ;  /* 0x000000226460723c */ /* 0x000fe20000081060 */
[----:B------:R-:W-:Y:S04]  /*e670*/  LDS R100, [R31+0x18100] ;  /* 0x018100001f647984 */ /* 0x000fe80000000800 */
[----:B------:R-:W-:Y:S04]  /*e680*/  LDS R102, [R31+0x19100] ;  /* 0x019100001f667984 */ /* 0x000fe80000000800 */
[----:B------:R-:W-:Y:S04]  /*e690*/  LDS R101, [R23+0x18100] ;  /* 0x0181000017657984 */ /* 0x000fe80000000800 */
[----:B------:R-:W3:Y:S04]  /*e6a0*/  LDS R103, [R23+0x19100] ;  /* 0x0191000017677984 */ /* 0x000ee80000000800 */
[----:B------:R-:W4:Y:S01]  /*e6b0*/  LDSM.16.M88.4 R32, [R22+0x44180] ;  /* 0x044180001620783b */ /* 0x000f220000000200 */
[C---:B-1----:R-:W-:Y:S08]  /*e6c0*/  HMMA.1688.F32.TF32 R72, R108.reuse, R40, R72 ;  /* 0x000000286c48723c */ /* 0x042ff00000081048 */
[C---:B--2---:R-:W-:Y:S08]  /*e6d0*/  HMMA.1688.F32.TF32 R64, R108.reuse, R36, R64 ;  /* 0x000000246c40723c */ /* 0x044ff00000081040 */
[----:B------:R-:W-:Y:S08]  /*e6e0*/  HMMA.1688.F32.TF32 R76, R108, R88, R76 ;  /* 0x000000586c4c723c */ /* 0x000ff0000008104c */
[----:B---3--:R-:W-:Y:S08]  /*e6f0*/  HMMA.1688.F32.TF32 R52, R100, R40, R52 ;  /* 0x000000286434723c */ /* 0x008ff00000081034 */
[----:B----4-:R-:W-:Y:S01]  /*e700*/  HMMA.1688.F32.TF32 R112, R108, R32, R112 ;  /* 0x000000206c70723c */ /* 0x010fe20000081070 */
        /* <DEDUP_REMOVED lines=31> */
[----:B------:R-:W-:Y:S01]  /*e900*/  LDS R124, [R31+0x1e000] ;  /* 0x01e000001f7c7984 */ /* 0x000fe20000000800 */
[----:B------:R-:W-:-:S03]  /*e910*/  IMAD.MOV.U32 R22, RZ, RZ, 0x7f ;  /* 0x0000007fff167424 */ /* 0x000fc600078e00ff */
        /* <DEDUP_REMOVED lines=26> */
[----:B------:R-:W3:Y:S04]  /*eac0*/  LDSM.16.M88.4 R88, [R24+0x46180] ;  /* 0x046180001858783b */ /* 0x000ee80000000200 */
[----:B------:R-:W-:Y:S04]  /*ead0*/  LDS R100, [R31+0x1c100] ;  /* 0x01c100001f647984 */ /* 0x000fe80000000800 */
[----:B------:R-:W-:Y:S04]  /*eae0*/  LDS R102, [R31+0x1d100] ;  /* 0x01d100001f667984 */ /* 0x000fe80000000800 */
[----:B------:R-:W-:Y:S04]  /*eaf0*/  LDS R101, [R23+0x1c100] ;  /* 0x01c1000017657984 */ /* 0x000fe80000000800 */
[----:B------:R-:W4:Y:S01]  /*eb00*/  LDS R103, [R23+0x1d100] ;  /* 0x01d1000017677984 */ /* 0x000f220000000800 */
[C---:B-1----:R-:W-:Y:S08]  /*eb10*/  HMMA.1688.F32.TF32 R64, R108.reuse, R40, R64 ;  /* 0x000000286c40723c */ /* 0x042ff00000081040 */
[C---:B--2---:R-:W-:Y:S08]  /*eb20*/  HMMA.1688.F32.TF32 R72, R108.reuse, R32, R72 ;  /* 0x000000206c48723c */ /* 0x044ff00000081048 */
[C---:B------:R-:W-:Y:S08]  /*eb30*/  HMMA.1688.F32.TF32 R112, R108.reuse, R36, R112 ;  /* 0x000000246c70723c */ /* 0x040ff00000081070 */
[----:B---3--:R-:W-:Y:S01]  /*eb40*/  HMMA.1688.F32.TF32 R76, R108, R88, R76 ;  /* 0x000000586c4c723c */ /* 0x008fe2000008104c */
[----:B------:R-:W-:Y:S04]  /*eb50*/  LDS R108, [R31+0x1c200] ;  /* 0x01c200001f6c7984 */ /* 0x000fe80000000800 */
[----:B------:R-:W-:Y:S03]  /*eb60*/  LDS R110, [R31+0x1d200] ;  /* 0x01d200001f6e7984 */ /* 0x000fe60000000800 */
[C---:B----4-:R-:W-:Y:S01]  /*eb70*/  HMMA.1688.F32.TF32 R52, R100.reuse, R32, R52 ;  /* 0x000000206434723c */ /* 0x050fe20000081034 */
        /* <DEDUP_REMOVED lines=9> */
[----:B------:R-:W-:Y:S01]  /*ec10*/  IADD3 R22, R22, c[0x0][0x180], RZ ;  /* 0x0000600016167a10 */ /* 0x000fe20007ffe0ff */
        /* <DEDUP_REMOVED lines=15> */
[----:B------:R2:W3:Y:S01]  /*ed10*/  LDS R101, [R23+0x1e300] ;  /* 0x01e3000017657984 */ /* 0x0004e20000000800 */
[----:B------:R-:W-:-:S04]  /*ed20*/  SHF.R.S32.HI R24, RZ, 0x1f, R22 ;  /* 0x0000001fff187819 */ /* 0x000fc80000011416 */
[----:B------:R-:W-:Y:S01]  /*ed30*/  LEA.HI R24, R24, R22, RZ, 0x7 ;  /* 0x0000001618187211 */ /* 0x000fe200078f38ff */
[----:B------:R-:W-:-:S05]  /*ed40*/  IMAD.MOV.U32 R22, RZ, RZ, c[0x0][0x180] ;  /* 0x00006000ff167624 */ /* 0x000fca00078e00ff */
[----:B------:R-:W-:Y:S02]  /*ed50*/  IADD3 R22, R22, -0x100, RZ ;  /* 0xffffff0016167810 */ /* 0x000fe40007ffe0ff */
[----:B------:R-:W-:-:S03]  /*ed60*/  SHF.R.S32.HI R24, RZ, 0x7, R24 ;  /* 0x00000007ff187819 */ /* 0x000fc60000011418 */
[----:B------:R-:W-:Y:S01]  /*ed70*/  IMAD R22, R21, -0x80, R22 ;  /* 0xffffff8015167824 */ /* 0x000fe200078e0216 */
[----:B------:R-:W4:Y:S01]  /*ed80*/  S2R R36, SR_TID.X ;  /* 0x0000000000247919 */ /* 0x000f220000002100 */
[----:B------:R-:W-:-:S03]  /*ed90*/  IADD3 R24, R24, -0x2, RZ ;  /* 0xfffffffe18187810 */ /* 0x000fc60007ffe0ff */
[C---:B------:R-:W-:Y:S02]  /*eda0*/  ISETP.GT.AND P1, PT, R22.reuse, RZ, PT ;  /* 0x000000ff1600720c */ /* 0x040fe40003f24270 */
[----:B------:R-:W-:Y:S02]  /*edb0*/  ISETP.GE.AND P0, PT, R21, R24, PT ;  /* 0x000000181500720c */ /* 0x000fe40003f06270 */
[----:B--2---:R-:W-:Y:S02]  /*edc0*/  SEL R23, RZ, 0x4, !P1 ;  /* 0x00000004ff177807 */ /* 0x004fe40004800000 */
[----:B------:R-:W-:Y:S02]  /*edd0*/  ISETP.GT.AND P1, PT, R22, 0x4, PT ;  /* 0x000000041600780c */ /* 0x000fe40003f24270 */
[----:B------:R-:W-:Y:S01]  /*ede0*/  SEL R23, R23, RZ, !P0 ;  /* 0x000000ff17177207 */ /* 0x000fe20004000000 */
[----:B------:R-:W-:Y:S01]  /*edf0*/  HMMA.1688.F32.TF32 R64, R124, R42, R64 ;  /* 0x0000002a7c40723c */ /* 0x000fe20000081040 */
[----:B------:R-:W-:-:S02]  /*ee00*/  IADD3 R3, R3, 0x1, RZ ;  /* 0x0000000103037810 */ /* 0x000fc40007ffe0ff */
[----:B------:R-:W-:Y:S02]  /*ee10*/  ISETP.NE.U32.AND P2, PT, R23, RZ, PT ;  /* 0x000000ff1700720c */ /* 0x000fe40003f45070 */
[----:B------:R-:W-:-:S03]  /*ee20*/  SEL R23, RZ, 0x4, !P1 ;  /* 0x00000004ff177807 */ /* 0x000fc60004800000 */
[----:B------:R-:W-:Y:S01]  /*ee30*/  HMMA.1688.F32.TF32 R56, R120, R42, R56 ;  /* 0x0000002a7838723c */ /* 0x000fe20000081038 */
[----:B------:R-:W-:-:S07]  /*ee40*/  ISETP.GT.AND P1, PT, R3, 0x1, PT ;  /* 0x000000010300780c */ /* 0x000fce0003f24270 */
[----:B-1----:R-:W-:Y:S01]  /*ee50*/  HMMA.1688.F32.TF32 R48, R108, R42, R48 ;  /* 0x0000002a6c30723c */ /* 0x002fe20000081030 */
[----:B------:R-:W-:-:S07]  /*ee60*/  SEL R3, R3, RZ, !P1 ;  /* 0x000000ff03037207 */ /* 0x000fce0004800000 */
[C---:B---3--:R-:W-:Y:S01]  /*ee70*/  HMMA.1688.F32.TF32 R40, R100.reuse, R42, R44 ;  /* 0x0000002a6428723c */ /* 0x048fe2000008102c */
[----:B------:R-:W2:Y:S04]  /*ee80*/  LDL.LU R47, [R1+0x14] ;  /* 0x00001400012f7983 */ /* 0x000ea80000300800 */
[----:B------:R-:W3:Y:S03]  /*ee90*/  LDL.LU R46, [R1+0x18] ;  /* 0x00001800012e7983 */ /* 0x000ee60000300800 */
[----:B------:R-:W-:Y:S01]  /*eea0*/  HMMA.1688.F32.TF32 R132, R100, R34, R68 ;  /* 0x000000226484723c */ /* 0x000fe20000081044 */
[----:B------:R-:W-:-:S07]  /*eeb0*/  IADD3 R29, P1, R29, R26, RZ ;  /* 0x0000001a1d1d7210 */ /* 0x000fce0007f3e0ff */
[-C--:B------:R-:W-:Y:S08]  /*eec0*/  HMMA.1688.F32.TF32 R112, R124, R38.reuse, R112 ;  /* 0x000000267c70723c */ /* 0x080ff00000081070 */
[-C--:B------:R-:W-:Y:S08]  /*eed0*/  HMMA.1688.F32.TF32 R80, R120, R38.reuse, R80 ;  /* 0x000000267850723c */ /* 0x080ff00000081050 */
[-C--:B------:R-:W-:Y:S08]  /*eee0*/  HMMA.1688.F32.TF32 R84, R108, R38.reuse, R84 ;  /* 0x000000266c54723c */ /* 0x080ff00000081054 */
[----:B------:R-:W-:Y:S01]  /*eef0*/  HMMA.1688.F32.TF32 R68, R100, R38, R92 ;  /* 0x000000266444723c */ /* 0x000fe2000008105c */
[----:B------:R-:W2:Y:S07]  /*ef00*/  LDL.LU R39, [R1+0x34] ;  /* 0x0000340001277983 */ /* 0x000eae0000300800 */
[----:B------:R-:W-:Y:S01]  /*ef10*/  HMMA.1688.F32.TF32 R72, R124, R34, R72 ;  /* 0x000000227c48723c */ /* 0x000fe20000081048 */
[----:B----4-:R-:W-:-:S07]  /*ef20*/  LOP3.LUT R37, R36, 0xff, RZ, 0xc0, !PT ;  /* 0x000000ff24257812 */ /* 0x010fce00078ec0ff */
[----:B------:R-:W-:Y:S01]  /*ef30*/  HMMA.1688.F32.TF32 R52, R120, R34, R52 ;  /* 0x000000227834723c */ /* 0x000fe20000081034 */
[----:B------:R-:W-:-:S07]  /*ef40*/  IADD3 R18, P4, R18, R26, RZ ;  /* 0x0000001a12127210 */ /* 0x000fce0007f9e0ff */
[----:B------:R-:W-:Y:S01]  /*ef50*/  HMMA.1688.F32.TF32 R60, R108, R34, R60 ;  /* 0x000000226c3c723c */ /* 0x000fe2000008103c */
[----:B------:R-:W4:Y:S01]  /*ef60*/  LDL.LU R35, [R1+0x38] ;  /* 0x0000380001237983 */ /* 0x000f220000300800 */
[--C-:B------:R-:W-:Y:S01]  /*ef70*/  IMAD.X R8, R8, 0x1, R25.reuse, P1 ;  /* 0x0000000108087824 */ /* 0x100fe200008e0619 */
[----:B------:R-:W-:Y:S01]  /*ef80*/  ISETP.GT.AND P1, PT, R22, 0x8, PT ;  /* 0x000000081600780c */ /* 0x000fe20003f24270 */
[----:B------:R-:W-:Y:S01]  /*ef90*/  IMAD.SHL.U32 R31, R37, 0x4, RZ ;  /* 0x00000004251f7824 */ /* 0x000fe200078e00ff */
[----:B------:R-:W-:Y:S01]  /*efa0*/  SEL R23, R23, RZ, !P0 ;  /* 0x000000ff17177207 */ /* 0x000fe20004000000 */
[----:B------:R-:W-:Y:S01]  /*efb0*/  IMAD.X R5, R5, 0x1, R25, P4 ;  /* 0x0000000105057824 */ /* 0x000fe200020e0619 */
[----:B------:R-:W-:Y:S01]  /*efc0*/  SEL R24, RZ, 0x4, !P1 ;  /* 0x00000004ff187807 */ /* 0x000fe20004800000 */
[----:B------:R-:W-:Y:S01]  /*efd0*/  IMAD.MOV.U32 R32, RZ, RZ, R18 ;  /* 0x000000ffff207224 */ /* 0x000fe200078e0012 */
[----:B------:R-:W-:Y:S01]  /*efe0*/  ISETP.NE.U32.AND P3, PT, R23, RZ, PT ;  /* 0x000000ff1700720c */ /* 0x000fe20003f65070 */
[----:B------:R-:W-:Y:S01]  /*eff0*/  IMAD R23, R3, 0x20000, R31 ;  /* 0x0002000003177824 */ /* 0x000fe200078e021f */
[----:B------:R-:W2:Y:S01]  /*f000*/  LDL.LU R45, [R1+0x54] ;  /* 0x00005400012d7983 */ /* 0x000ea20000300800 */
[----:B------:R-:W-:-:S03]  /*f010*/  IMAD.MOV.U32 R33, RZ, RZ, R5 ;  /* 0x000000ffff217224 */ /* 0x000fc600078e0005 */
[----:B------:R-:W-:Y:S01]  /*f020*/  BAR.SYNC.DEFER_BLOCKING 0x0 ;  /* 0x0000000000007b1d */ /* 0x000fe20000010000 */
[----:B------:R-:W-:Y:S02]  /*f030*/  SEL R24, R24, RZ, !P0 ;  /* 0x000000ff18187207 */ /* 0x000fe40004000000 */
[----:B------:R-:W-:Y:S02]  /*f040*/  ISETP.GT.AND P1, PT, R22, 0xc, PT ;  /* 0x0000000c1600780c */ /* 0x000fe40003f24270 */
[----:B------:R-:W-:Y:S01]  /*f050*/  IADD3 R139, P4, R139, R26, RZ ;  /* 0x0000001a8b8b7210 */ /* 0x000fe20007f9e0ff */
[----:B------:R-:W2:Y:S04]  /*f060*/  LDL.LU R44, [R1+0x58] ;  /* 0x00005800012c7983 */ /* 0x000ea80000300800 */
[----:B------:R-:W-:Y:S01]  /*f070*/  IMAD.X R138, R138, 0x1, R25, P4 ;  /* 0x000000018a8a7824 */ /* 0x000fe200020e0619 */
[----:B------:R-:W-:Y:S01]  /*f080*/  @!PT LDS RZ, [RZ] ;  /* 0x00000000fffff984 */ /* 0x000fe20000000800 */
[----:B------:R-:W-:Y:S01]  /*f090*/  @!PT LDS RZ, [RZ] ;  /* 0x00000000fffff984 */ /* 0x000fe20000000800 */
[----:B------:R-:W-:Y:S01]  /*f0a0*/  @!PT LDS RZ, [RZ] ;  /* 0x00000000fffff984 */ /* 0x000fe20000000800 */
[----:B------:R1:W-:Y:S01]  /*f0b0*/  LDGSTS.E [R23], [R32.64], P2 ;  /* 0x0000000020177fae */ /* 0x0003e20009121844 */
[----:B------:R-:W-:-:S02]  /*f0c0*/  ISETP.NE.U32.AND P2, PT, R24, RZ, PT ;  /* 0x000000ff1800720c */ /* 0x000fc40003f45070 */
[----:B------:R-:W-:Y:S01]  /*f0d0*/  SEL R24, RZ, 0x4, !P1 ;  /* 0x00000004ff187807 */ /* 0x000fe20004800000 */
[----:B------:R-:W2:Y:S03]  /*f0e0*/  LDL.LU R38, [R1+0x74] ;  /* 0x0000740001267983 */ /* 0x000ea60000300800 */
[----:B------:R-:W-:Y:S01]  /*f0f0*/  SEL R24, R24, RZ, !P0 ;  /* 0x000000ff18187207 */ /* 0x000fe20004000000 */
[----:B------:R-:W2:Y:S01]  /*f100*/  LDL.LU R34, [R1+0x78] ;  /* 0x0000780001227983 */ /* 0x000ea20000300800 */
[----:B-1----:R-:W-:Y:S02]  /*f110*/  IMAD.MOV.U32 R32, RZ, RZ, R29 ;  /* 0x000000ffff207224 */ /* 0x002fe400078e001d */
[----:B------:R-:W-:Y:S01]  /*f120*/  IMAD.MOV.U32 R33, RZ, RZ, R8 ;  /* 0x000000ffff217224 */ /* 0x000fe200078e0008 */
[----:B------:R-:W-:-:S04]  /*f130*/  ISETP.NE.U32.AND P1, PT, R24, RZ, PT ;  /* 0x000000ff1800720c */ /* 0x000fc80003f25070 */
[----:B------:R1:W-:Y:S01]  /*f140*/  LDGSTS.E [R23+0x1000], [R32.64], P3 ;  /* 0x0100000020177fae */ /* 0x0003e20009921844 */
[----:B------:R-:W-:-:S05]  /*f150*/  IADD3 R6, P3, R6, R26, RZ ;  /* 0x0000001a06067210 */ /* 0x000fca0007f7e0ff */
[----:B------:R-:W-:-:S05]  /*f160*/  IMAD.X R7, R7, 0x1, R25, P3 ;  /* 0x0000000107077824 */ /* 0x000fca00018e0619 */
[----:B------:R2:W-:Y:S01]  /*f170*/  LDGSTS.E [R23+0x2000], [R6.64], P2 ;  /* 0x0200000006177fae */ /* 0x0005e20009121844 */
[----:B-1----:R-:W-:Y:S02]  /*f180*/  IMAD.MOV.U32 R32, RZ, RZ, R139 ;  /* 0x000000ffff207224 */ /* 0x002fe400078e008b */
[----:B------:R-:W-:-:S05]  /*f190*/  IMAD.MOV.U32 R33, RZ, RZ, R138 ;  /* 0x000000ffff217224 */ /* 0x000fca00078e008a */
[----:B------:R1:W-:Y:S01]  /*f1a0*/  LDGSTS.E [R23+0x3000], [R32.64], P1 ;  /* 0x0300000020177fae */ /* 0x0003e20008921844 */
[----:B------:R-:W-:-:S04]  /*f1b0*/  ISETP.GT.AND P1, PT, R22, 0x10, PT ;  /* 0x000000101600780c */ /* 0x000fc80003f24270 */
[----:B------:R-:W-:Y:S02]  /*f1c0*/  SEL R24, RZ, 0x4, !P1 ;  /* 0x00000004ff187807 */ /* 0x000fe40004800000 */
[----:B------:R-:W-:Y:S02]  /*f1d0*/  ISETP.GT.AND P1, PT, R22, 0x14, PT ;  /* 0x000000141600780c */ /* 0x000fe40003f24270 */
[----:B------:R-:W-:Y:S02]  /*f1e0*/  SEL R24, R24, RZ, !P0 ;  /* 0x000000ff18187207 */ /* 0x000fe40004000000 */
[----:B------:R-:W-:Y:S02]  /*f1f0*/  IADD3 R147, P3, R147, R26, RZ ;  /* 0x0000001a93937210 */ /* 0x000fe40007f7e0ff */
[----:B------:R-:W-:Y:S02]  /*f200*/  ISETP.NE.U32.AND P2, PT, R24, RZ, PT ;  /* 0x000000ff1800720c */ /* 0x000fe40003f45070 */
[----:B------:R-:W-:Y:S01]  /*f210*/  SEL R24, RZ, 0x4, !P1 ;  /* 0x00000004ff187807 */ /* 0x000fe20004800000 */
[----:B------:R-:W-:-:S03]  /*f220*/  IMAD.X R146, R146, 0x1, R25, P3 ;  /* 0x0000000192927824 */ /* 0x000fc600018e0619 */
[----:B------:R-:W-:Y:S02]  /*f230*/  SEL R24, R24, RZ, !P0 ;  /* 0x000000ff18187207 */ /* 0x000fe40004000000 */
[----:B------:R-:W-:Y:S02]  /*f240*/  IADD3 R155, P4, R155, R26, RZ ;  /* 0x0000001a9b9b7210 */ /* 0x000fe40007f9e0ff */
[----:B------:R-:W-:Y:S01]  /*f250*/  ISETP.NE.U32.AND P1, PT, R24, RZ, PT ;  /* 0x000000ff1800720c */ /* 0x000fe20003f25070 */
[----:B-1----:R-:W-:Y:S02]  /*f260*/  IMAD.MOV.U32 R32, RZ, RZ, R147 ;  /* 0x000000ffff207224 */ /* 0x002fe400078e0093 */
[----:B------:R-:W-:Y:S02]  /*f270*/  IMAD.MOV.U32 R33, RZ, RZ, R146 ;  /* 0x000000ffff217224 */ /* 0x000fe400078e0092 */
[----:B------:R-:W-:-:S03]  /*f280*/  IMAD.X R154, R154, 0x1, R25, P4 ;  /* 0x000000019a9a7824 */ /* 0x000fc600020e0619 */
[----:B------:R1:W-:Y:S02]  /*f290*/  LDGSTS.E [R23+0x4000], [R32.64], P2 ;  /* 0x0400000020177fae */ /* 0x0003e40009121844 */
        /* <DEDUP_REMOVED lines=113> */
[-C--:B---3--:R-:W-:Y:S02]  /*f9b0*/  IADD3 R46, P3, R46, R26.reuse, RZ ;  /* 0x0000001a2e2e7210 */ /* 0x088fe40007f7e0ff */
[----:B------:R-:W-:Y:S02]  /*f9c0*/  SEL R24, R24, RZ, !P0 ;  /* 0x000000ff18187207 */ /* 0x000fe40004000000 */
[----:B----4-:R-:W-:Y:S02]  /*f9d0*/  IADD3 R35, P4, R35, R26, RZ ;  /* 0x0000001a23237210 */ /* 0x010fe40007f9e0ff */
[----:B------:R-:W-:Y:S01]  /*f9e0*/  ISETP.NE.U32.AND P2, PT, R24, RZ, PT ;  /* 0x000000ff1800720c */ /* 0x000fe20003f45070 */
[--C-:B--2---:R-:W-:Y:S02]  /*f9f0*/  IMAD.X R47, R47, 0x1, R25.reuse, P3 ;  /* 0x000000012f2f7824 */ /* 0x104fe400018e0619 */
[----:B------:R-:W-:Y:S01]  /*fa00*/  IMAD.X R39, R39, 0x1, R25, P4 ;  /* 0x0000000127277824 */ /* 0x000fe200020e0619 */
[----:B------:R-:W-:Y:S01]  /*fa10*/  STL [R1+0x18], R46 ;  /* 0x0000182e01007387 */ /* 0x000fe20000100800 */
[----:B-1----:R-:W-:-:S02]  /*fa20*/  IMAD.MOV.U32 R32, RZ, RZ, R46 ;  /* 0x000000ffff207224 */ /* 0x002fc400078e002e */
[----:B------:R-:W-:Y:S01]  /*fa30*/  IMAD.MOV.U32 R33, RZ, RZ, R47 ;  /* 0x000000ffff217224 */ /* 0x000fe200078e002f */
[----:B------:R1:W-:Y:S04]  /*fa40*/  STL [R1+0x14], R47 ;  /* 0x0000142f01007387 */ /* 0x0003e80000100800 */
[----:B------:R-:W-:Y:S04]  /*fa50*/  STL [R1+0x38], R35 ;  /* 0x0000382301007387 */ /* 0x000fe80000100800 */
[----:B------:R2:W-:Y:S04]  /*fa60*/  STL [R1+0x34], R39 ;  /* 0x0000342701007387 */ /* 0x0005e80000100800 */
[----:B-1----:R-:W3:Y:S04]  /*fa70*/  LDL.LU R47, [R1+0x94] ;  /* 0x00009400012f7983 */ /* 0x002ee80000300800 */
[----:B------:R-:W4:Y:S04]  /*fa80*/  LDL.LU R46, [R1+0x98] ;  /* 0x00009800012e7983 */ /* 0x000f280000300800 */
[----:B------:R1:W-:Y:S02]  /*fa90*/  LDGSTS.E [R23+0x12000], [R32.64], P2 ;  /* 0x1200000020177fae */ /* 0x0003e40009121844 */
[----:B-1----:R-:W-:-:S02]  /*faa0*/  IMAD.MOV.U32 R33, RZ, RZ, R39 ;  /* 0x000000ffff217224 */ /* 0x002fc400078e0027 */
[----:B------:R-:W-:Y:S01]  /*fab0*/  IMAD.MOV.U32 R32, RZ, RZ, R35 ;  /* 0x000000ffff207224 */ /* 0x000fe200078e0023 */
[----:B--2---:R-:W2:Y:S04]  /*fac0*/  LDL.LU R39, [R1+0xb4] ;  /* 0x0000b40001277983 */ /* 0x004ea80000300800 */
[----:B------:R-:W2:Y:S01]  /*fad0*/  LDL.LU R35, [R1+0xb8] ;  /* 0x0000b80001237983 */ /* 0x000ea20000300800 */
[----:B------:R-:W-:-:S04]  /*fae0*/  ISETP.GT.AND P1, PT, R22, 0x4c, PT ;  /* 0x0000004c1600780c */ /* 0x000fc80003f24270 */
[----:B------:R-:W-:-:S04]  /*faf0*/  SEL R24, RZ, 0x4, !P1 ;  /* 0x00000004ff187807 */ /* 0x000fc80004800000 */
[----:B------:R-:W-:-:S04]  /*fb00*/  SEL R24, R24, RZ, !P0 ;  /* 0x000000ff18187207 */ /* 0x000fc80004000000 */
[----:B------:R-:W-:-:S13]  /*fb10*/  ISETP.NE.U32.AND P1, PT, R24, RZ, PT ;  /* 0x000000ff1800720c */ /* 0x000fda0003f25070 */
[----:B------:R1:W-:Y:S01]  /*fb20*/  LDGSTS.E [R23+0x13000], [R32.64], P1 ;  /* 0x1300000020177fae */ /* 0x0003e20008921844 */
[----:B------:R-:W-:-:S04]  /*fb30*/  ISETP.GT.AND P1, PT, R22, 0x50, PT ;  /* 0x000000501600780c */ /* 0x000fc80003f24270 */
[----:B------:R-:W-:-:S04]  /*fb40*/  SEL R24, RZ, 0x4, !P1 ;  /* 0x00000004ff187807 */ /* 0x000fc80004800000 */
[----:B------:R-:W-:Y:S02]  /*fb50*/  SEL R24, R24, RZ, !P0 ;  /* 0x000000ff18187207 */ /* 0x000fe40004000000 */
[-C--:B------:R-:W-:Y:S02]  /*fb60*/  IADD3 R44, P3, R44, R26.reuse, RZ ;  /* 0x0000001a2c2c7210 */ /* 0x080fe40007f7e0ff */
[----:B------:R-:W-:Y:S02]  /*fb70*/  ISETP.NE.U32.AND P2, PT, R24, RZ, PT ;  /* 0x000000ff1800720c */ /* 0x000fe40003f45070 */
[----:B------:R-:W-:Y:S02]  /*fb80*/  ISETP.GT.AND P1, PT, R22, 0x54, PT ;  /* 0x000000541600780c */ /* 0x000fe40003f24270 */
[----:B------:R-:W-:Y:S01]  /*fb90*/  IADD3 R34, P4, R34, R26, RZ ;  /* 0x0000001a22227210 */ /* 0x000fe20007f9e0ff */
[----:B------:R-:W-:Y:S01]  /*fba0*/  IMAD.X R45, R45, 0x1, R25, P3 ;  /* 0x000000012d2d7824 */ /* 0x000fe200018e0619 */
[----:B------:R-:W-:Y:S01]  /*fbb0*/  SEL R24, RZ, 0x4, !P1 ;  /* 0x00000004ff187807 */ /* 0x000fe20004800000 */
[----:B-1----:R-:W-:-:S02]  /*fbc0*/  IMAD.MOV.U32 R32, RZ, RZ, R44 ;  /* 0x000000ffff207224 */ /* 0x002fc400078e002c */
[----:B------:R-:W-:Y:S01]  /*fbd0*/  IMAD.X R38, R38, 0x1, R25, P4 ;  /* 0x0000000126267824 */ /* 0x000fe200020e0619 */
[----:B------:R-:W-:Y:S01]  /*fbe0*/  STL [R1+0x58], R44 ;  /* 0x0000582c01007387 */ /* 0x000fe20000100800 */
[----:B------:R-:W-:Y:S01]  /*fbf0*/  IMAD.MOV.U32 R33, RZ, RZ, R45 ;  /* 0x000000ffff217224 */ /* 0x000fe200078e002d */
[----:B------:R-:W-:Y:S02]  /*fc00*/  SEL R24, R24, RZ, !P0 ;  /* 0x000000ff18187207 */ /* 0x000fe40004000000 */
[----:B------:R1:W-:Y:S04]  /*fc10*/  STL [R1+0x54], R45 ;  /* 0x0000542d01007387 */ /* 0x0003e80000100800 */
[----:B------:R-:W-:Y:S01]  /*fc20*/  STL [R1+0x78], R34 ;  /* 0x0000782201007387 */ /* 0x000fe20000100800 */
[----:B------:R-:W-:-:S03]  /*fc30*/  ISETP.NE.U32.AND P1, PT, R24, RZ, PT ;  /* 0x000000ff1800720c */ /* 0x000fc60003f25070 */
[----:B------:R1:W-:Y:S04]  /*fc40*/  STL [R1+0x74], R38 ;  /* 0x0000742601007387 */ /* 0x0003e80000100800 */
[----:B------:R1:W-:Y:S04]  /*fc50*/  LDGSTS.E [R23+0x14000], [R32.64], P2 ;  /* 0x1400000020177fae */ /* 0x0003e80009121844 */
[----:B-1----:R-:W2:Y:S04]  /*fc60*/  LDL.LU R45, [R1+0xd4] ;  /* 0x0000d400012d7983 */ /* 0x002ea80000300800 */
[----:B------:R-:W2:Y:S01]  /*fc70*/  LDL.LU R44, [R1+0xd8] ;  /* 0x0000d800012c7983 */ /* 0x000ea20000300800 */
[----:B------:R-:W-:-:S02]  /*fc80*/  IMAD.MOV.U32 R33, RZ, RZ, R38 ;  /* 0x000000ffff217224 */ /* 0x000fc400078e0026 */
[----:B------:R-:W-:Y:S01]  /*fc90*/  IMAD.MOV.U32 R32, RZ, RZ, R34 ;  /* 0x000000ffff207224 */ /* 0x000fe200078e0022 */
[----:B------:R-:W2:Y:S04]  /*fca0*/  LDL.LU R38, [R1+0xf4] ;  /* 0x0000f40001267983 */ /* 0x000ea80000300800 */
[----:B------:R-:W2:Y:S04]  /*fcb0*/  LDL.LU R34, [R1+0xf8] ;  /* 0x0000f80001227983 */ /* 0x000ea80000300800 */
[----:B------:R1:W-:Y:S01]  /*fcc0*/  LDGSTS.E [R23+0x15000], [R32.64], P1 ;  /* 0x1500000020177fae */ /* 0x0003e20008921844 */
[----:B------:R-:W-:-:S04]  /*fcd0*/  ISETP.GT.AND P1, PT, R22, 0x58, PT ;  /* 0x000000581600780c */ /* 0x000fc80003f24270 */
[----:B------:R-:W-:-:S04]  /*fce0*/  SEL R24, RZ, 0x4, !P1 ;  /* 0x00000004ff187807 */ /* 0x000fc80004800000 */
[----:B------:R-:W-:-:S04]  /*fcf0*/  SEL R24, R24, RZ, !P0 ;  /* 0x000000ff18187207 */ /* 0x000fc80004000000 */
[----:B------:R-:W-:Y:S02]  /*fd00*/  ISETP.NE.U32.AND P2, PT, R24, RZ, PT ;  /* 0x000000ff1800720c */ /* 0x000fe40003f45070 */
[----:B----4-:R-:W-:-:S05]  /*fd10*/  IADD3 R46, P3, R46, R26, RZ ;  /* 0x0000001a2e2e7210 */ /* 0x010fca0007f7e0ff */
[----:B---3--:R-:W-:Y:S02]  /*fd20*/  IMAD.X R47, R47, 0x1, R25, P3 ;  /* 0x000000012f2f7824 */ /* 0x008fe400018e0619 */
[----:B-1----:R-:W-:Y:S02]  /*fd30*/  IMAD.MOV.U32 R32, RZ, RZ, R46 ;  /* 0x000000ffff207224 */ /* 0x002fe400078e002e */
[----:B------:R-:W-:Y:S01]  /*fd40*/  IMAD.MOV.U32 R33, RZ, RZ, R47 ;  /* 0x000000ffff217224 */ /* 0x000fe200078e002f */
[----:B------:R-:W-:Y:S04]  /*fd50*/  STL [R1+0x98], R46 ;  /* 0x0000982e01007387 */ /* 0x000fe80000100800 */
[----:B------:R-:W-:Y:S04]  /*fd60*/  STL [R1+0x94], R47 ;  /* 0x0000942f01007387 */ /* 0x000fe80000100800 */
[----:B------:R1:W-:Y:S01]  /*fd70*/  LDGSTS.E [R23+0x16000], [R32.64], P2 ;  /* 0x1600000020177fae */ /* 0x0003e20009121844 */
[----:B--2---:R-:W-:-:S05]  /*fd80*/  IADD3 R35, P4, R35, R26, RZ ;  /* 0x0000001a23237210 */ /* 0x004fca0007f9e0ff */
[----:B------:R-:W-:Y:S01]  /*fd90*/  IMAD.X R39, R39, 0x1, R25, P4 ;  /* 0x0000000127277824 */ /* 0x000fe200020e0619 */
[----:B------:R-:W-:Y:S01]  /*fda0*/  STL [R1+0xb8], R35 ;  /* 0x0000b82301007387 */ /* 0x000fe20000100800 */
[----:B-1----:R-:W-:Y:S02]  /*fdb0*/  IMAD.MOV.U32 R32, RZ, RZ, R35 ;  /* 0x000000ffff207224 */ /* 0x002fe400078e0023 */
[----:B------:R-:W-:Y:S01]  /*fdc0*/  IMAD.MOV.U32 R33, RZ, RZ, R39 ;  /* 0x000000ffff217224 */ /* 0x000fe200078e0027 */
[----:B------:R1:W-:Y:S04]  /*fdd0*/  STL [R1+0xb4], R39 ;  /* 0x0000b42701007387 */ /* 0x0003e80000100800 */
[----:B-1----:R-:W2:Y:S04]  /*fde0*/  LDL.LU R39, [R1+0x114] ;  /* 0x0001140001277983 */ /* 0x002ea80000300800 */
[----:B------:R-:W3:Y:S04]  /*fdf0*/  LDL.LU R35, [R1+0x278] ;  /* 0x0002780001237983 */ /* 0x000ee80000300800 */
[----:B------:R-:W4:Y:S04]  /*fe00*/  LDL.LU R89, [R1+0x2ac] ;  /* 0x0002ac0001597983 */ /* 0x000f280000300800 */
[----:B------:R-:W4:Y:S01]  /*fe10*/  LDL.LU R88, [R1+0x2b0] ;  /* 0x0002b00001587983 */ /* 0x000f220000300800 */
[----:B------:R-:W-:-:S04]  /*fe20*/  ISETP.GT.AND P1, PT, R22, 0x5c, PT ;  /* 0x0000005c1600780c */ /* 0x000fc80003f24270 */
[----:B------:R-:W-:-:S04]  /*fe30*/  SEL R24, RZ, 0x4, !P1 ;  /* 0x00000004ff187807 */ /* 0x000fc80004800000 */
[----:B------:R-:W-:-:S04]  /*fe40*/  SEL R24, R24, RZ, !P0 ;  /* 0x000000ff18187207 */ /* 0x000fc80004000000 */
[----:B------:R-:W-:-:S13]  /*fe50*/  ISETP.NE.U32.AND P1, PT, R24, RZ, PT ;  /* 0x000000ff1800720c */ /* 0x000fda0003f25070 */
[----:B------:R1:W-:Y:S01]  /*fe60*/  LDGSTS.E [R23+0x17000], [R32.64], P1 ;  /* 0x1700000020177fae */ /* 0x0003e20008921844 */
[----:B------:R-:W-:-:S05]  /*fe70*/  IADD3 R44, P3, R44, R26, RZ ;  /* 0x0000001a2c2c7210 */ /* 0x000fca0007f7e0ff */
[--C-:B------:R-:W-:Y:S01]  /*fe80*/  IMAD.X R45, R45, 0x1, R25.reuse, P3 ;  /* 0x000000012d2d7824 */ /* 0x100fe200018e0619 */
[----:B------:R-:W-:Y:S01]  /*fe90*/  IADD3 R34, P4, R34, R26, RZ ;  /* 0x0000001a22227210 */ /* 0x000fe20007f9e0ff */
[----:B------:R-:W-:Y:S04]  /*fea0*/  STL [R1+0xd8], R44 ;  /* 0x0000d82c01007387 */ /* 0x000fe80000100800 */
[----:B------:R-:W-:Y:S01]  /*feb0*/  IMAD.X R38, R38, 0x1, R25, P4 ;  /* 0x0000000126267824 */ /* 0x000fe200020e0619 */
[----:B------:R1:W-:Y:S04]  /*fec0*/  STL [R1+0xd4], R45 ;  /* 0x0000d42d01007387 */ /* 0x0003e80000100800 */
[----:B------:R-:W-:Y:S04]  /*fed0*/  STL [R1+0xf8], R34 ;  /* 0x0000f82201007387 */ /* 0x000fe80000100800 */
[----:B------:R1:W-:Y:S04]  /*fee0*/  STL [R1+0xf4], R38 ;  /* 0x0000f42601007387 */ /* 0x0003e80000100800 */
[----:B------:R-:W4:Y:S04]  /*fef0*/  LDL.LU R47, [R1+0x2b4] ;  /* 0x0002b400012f7983 */ /* 0x000f280000300800 */
[----:B------:R-:W4:Y:S01]  /*ff00*/  LDL.LU R46, [R1+0x2b8] ;  /* 0x0002b800012e7983 */ /* 0x000f220000300800 */
[----:B------:R-:W-:Y:S01]  /*ff10*/  ISETP.GT.AND P1, PT, R22, 0x60, PT ;  /* 0x000000601600780c */ /* 0x000fe20003f24270 */
[----:B-1----:R-:W-:-:S02]  /*ff20*/  IMAD.MOV.U32 R33, RZ, RZ, R45 ;  /* 0x000000ffff217224 */ /* 0x002fc400078e002d */
[----:B------:R-:W-:Y:S01]  /*ff30*/  IMAD.MOV.U32 R32, RZ, RZ, R44 ;  /* 0x000000ffff207224 */ /* 0x000fe200078e002c */
[----:B------:R-:W4:Y:S01]  /*ff40*/  LDL.LU R45, [R1+0x2bc] ;  /* 0x0002bc00012d7983 */ /* 0x000f220000300800 */
[----:B------:R-:W-:-:S03]  /*ff50*/  SEL R24, RZ, 0x4, !P1 ;  /* 0x00000004ff187807 */ /* 0x000fc60004800000 */
[----:B------:R-:W4:Y:S01]  /*ff60*/  LDL.LU R44, [R1+0x2c0] ;  /* 0x0002c000012c7983 */ /* 0x000f220000300800 */
[----:B------:R-:W-:Y:S02]  /*ff70*/  SEL R24, R24, RZ, !P0 ;  /* 0x000000ff18187207 */ /* 0x000fe40004000000 */
[----:B------:R-:W-:Y:S02]  /*ff80*/  ISETP.GT.AND P1, PT, R22, 0x64, PT ;  /* 0x000000641600780c */ /* 0x000fe40003f24270 */
[----:B------:R-:W-:Y:S02]  /*ff90*/  ISETP.NE.U32.AND P2, PT, R24, RZ, PT ;  /* 0x000000ff1800720c */ /* 0x000fe40003f45070 */
[----:B------:R-:W-:-:S04]  /*ffa0*/  SEL R24, RZ, 0x4, !P1 ;  /* 0x00000004ff187807 */ /* 0x000fc80004800000 */
[----:B------:R-:W-:-:S04]  /*ffb0*/  SEL R24, R24, RZ, !P0 ;  /* 0x000000ff18187207 */ /* 0x000fc80004000000 */
[----:B------:R-:W-:-:S03]  /*ffc0*/  ISETP.NE.U32.AND P1, PT, R24, RZ, PT ;  /* 0x000000ff1800720c */ /* 0x000fc60003f25070 */
[----:B------:R1:W-:Y:S02]  /*ffd0*/  LDGSTS.E [R23+0x18000], [R32.64], P2 ;  /* 0x1800000020177fae */ /* 0x0003e40009121844 */
[----:B-1----:R-:W-:Y:S02]  /*ffe0*/  IMAD.MOV.U32 R32, RZ, RZ, R34 ;  /* 0x000000ffff207224 */ /* 0x002fe400078e0022 */
[----:B------:R-:W-:Y:S02]  /*fff0*/  IMAD.MOV.U32 R33, RZ, RZ, R38 ;  /* 0x000000ffff217224 */ /* 0x000fe400078e0026 */
[----:B------:R-:W4:Y:S04]  /*10000*/  LDL.LU R38, [R1+0x2c8] ;  /* 0x0002c80001267983 */ /* 0x000f280000300800 */
[----:B------:R-:W4:Y:S04]  /*10010*/  LDL.LU R34, [R1+0x2d0] ;  /* 0x0002d00001227983 */ /* 0x000f280000300800 */
[----:B------:R1:W-:Y:S01]  /*10020*/  LDGSTS.E [R23+0x19000], [R32.64], P1 ;  /* 0x1900000020177fae */ /* 0x0003e20008921844 */
[----:B---3--:R-:W-:-:S05]  /*10030*/  IADD3 R35, P3, R35, R26, RZ ;  /* 0x0000001a23237210 */ /* 0x008fca0007f7e0ff */
[----:B--2---:R-:W-:Y:S01]  /*10040*/  IMAD.X R39, R39, 0x1, R25, P3 ;  /* 0x0000000127277824 */ /* 0x004fe200018e0619 */
[----:B----4-:R-:W-:Y:S01]  /*10050*/  IADD3 R88, P4, R88, R26, RZ ;  /* 0x0000001a58587210 */ /* 0x010fe20007f9e0ff */
[----:B------:R-:W-:Y:S02]  /*10060*/  STL [R1+0x278], R35 ;  /* 0x0002782301007387 */ /* 0x000fe40000100800 */
[----:B-1----:R-:W-:Y:S02]  /*10070*/  IMAD.MOV.U32 R33, RZ, RZ, R39 ;  /* 0x000000ffff217224 */ /* 0x002fe400078e0027 */
[----:B------:R1:W-:Y:S01]  /*10080*/  STL [R1+0x114], R39 ;  /* 0x0001142701007387 */ /* 0x0003e20000100800 */
[----:B------:R-:W-:-:S03]  /*10090*/  IMAD.X R89, R89, 0x1, R25, P4 ;  /* 0x0000000159597824 */ /* 0x000fc600020e0619 */
[----:B------:R-:W-:Y:S01]  /*100a0*/  STL [R1+0x2b0], R88 ;  /* 0x0002b05801007387 */ /* 0x000fe20000100800 */
[----:B------:R-:W-:-:S03]  /*100b0*/  IMAD.MOV.U32 R32, RZ, RZ, R35 ;  /* 0x000000ffff207224 */ /* 0x000fc600078e0023 */
[----:B-1----:R-:W2:Y:S04]  /*100c0*/  LDL.LU R39, [R1+0x2c4] ;  /* 0x0002c40001277983 */ /* 0x002ea80000300800 */
[----:B------:R-:W-:Y:S04]  /*100d0*/  STL [R1+0x2ac], R89 ;  /* 0x0002ac5901007387 */ /* 0x000fe80000100800 */
[----:B------:R-:W3:Y:S01]  /*100e0*/  LDL.LU R35, [R1+0x2cc] ;  /* 0x0002cc0001237983 */ /* 0x000ee20000300800 */
[----:B------:R-:W-:-:S04]  /*100f0*/  ISETP.GT.AND P1, PT, R22, 0x68, PT ;  /* 0x000000681600780c */ /* 0x000fc80003f24270 */
[----:B------:R-:W-:Y:S02]  /*10100*/  SEL R24, RZ, 0x4, !P1 ;  /* 0x00000004ff187807 */ /* 0x000fe40004800000 */
[----:B------:R-:W-:Y:S02]  /*10110*/  ISETP.GT.AND P1, PT, R22, 0x6c, PT ;  /* 0x0000006c1600780c */ /* 0x000fe40003f24270 */
[----:B------:R-:W-:-:S04]  /*10120*/  SEL R24, R24, RZ, !P0 ;  /* 0x000000ff18187207 */ /* 0x000fc80004000000 */
[----:B------:R-:W-:Y:S02]  /*10130*/  ISETP.NE.U32.AND P2, PT, R24, RZ, PT ;  /* 0x000000ff1800720c */ /* 0x000fe40003f45070 */
[----:B------:R-:W-:-:S04]  /*10140*/  SEL R24, RZ, 0x4, !P1 ;  /* 0x00000004ff187807 */ /* 0x000fc80004800000 */
[----:B------:R-:W-:-:S04]  /*10150*/  SEL R24, R24, RZ, !P0 ;  /* 0x000000ff18187207 */ /* 0x000fc80004000000 */
[----:B------:R-:W-:-:S03]  /*10160*/  ISETP.NE.U32.AND P1, PT, R24, RZ, PT ;  /* 0x000000ff1800720c */ /* 0x000fc60003f25070 */
[----:B------:R1:W-:Y:S02]  /*10170*/  LDGSTS.E [R23+0x1a000], [R32.64], P2 ;  /* 0x1a00000020177fae */ /* 0x0003e40009121844 */
[----:B-1----:R-:W-:Y:S02]  /*10180*/  IMAD.MOV.U32 R32, RZ, RZ, R88 ;  /* 0x000000ffff207224 */ /* 0x002fe400078e0058 */
[----:B------:R-:W-:-:S06]  /*10190*/  IMAD.MOV.U32 R33, RZ, RZ, R89 ;  /* 0x000000ffff217224 */ /* 0x000fcc00078e0059 */
        /* <DEDUP_REMOVED lines=25> */
[----:B------:R-:W-:-:S04]  /*10330*/  SEL R24, RZ, 0x4, !P1 ;  /* 0x00000004ff187807 */ /* 0x000fc80004800000 */
[----:B------:R-:W-:Y:S02]  /*10340*/  SEL R24, R24, RZ, !P0 ;  /* 0x000000ff18187207 */ /* 0x000fe40004000000 */
[----:B------:R-:W-:Y:S02]  /*10350*/  IADD3 R34, P4, R34, R26, RZ ;  /* 0x0000001a22227210 */ /* 0x000fe40007f9e0ff */
[----:B------:R-:W-:Y:S01]  /*10360*/  ISETP.NE.U32.AND P1, PT, R24, RZ, PT ;  /* 0x000000ff1800720c */ /* 0x000fe20003f25070 */
[----:B-1----:R-:W-:Y:S01]  /*10370*/  IMAD.MOV.U32 R32, RZ, RZ, R38 ;  /* 0x000000ffff207224 */ /* 0x002fe200078e0026 */
[----:B------:R-:W-:Y:S01]  /*10380*/  LOP3.LUT R36, R36, 0xff, RZ, 0xc0, !PT ;  /* 0x000000ff24247812 */ /* 0x000fe200078ec0ff */
[----:B------:R-:W-:Y:S04]  /*10390*/  STL [R1+0x2b8], R46 ;  /* 0x0002b82e01007387 */ /* 0x000fe80000100800 */
[----:B------:R-:W-:Y:S01]  /*103a0*/  STL [R1+0x2b4], R47 ;  /* 0x0002b42f01007387 */ /* 0x000fe20000100800 */
[----:B------:R-:W-:-:S03]  /*103b0*/  IMAD.SHL.U32 R36, R36, 0x4, RZ ;  /* 0x0000000424247824 */ /* 0x000fc600078e00ff */
[----:B------:R-:W-:Y:S04]  /*103c0*/  STL [R1+0x2c0], R44 ;  /* 0x0002c02c01007387 */ /* 0x000fe80000100800 */
[----:B------:R-:W-:Y:S04]  /*103d0*/  STL [R1+0x2bc], R45 ;  /* 0x0002bc2d01007387 */ /* 0x000fe80000100800 */
[----:B------:R-:W-:Y:S01]  /*103e0*/  STL [R1+0x2c8], R38 ;  /* 0x0002c82601007387 */ /* 0x000fe20000100800 */
[----:B--2---:R-:W-:-:S04]  /*103f0*/  IMAD.X R39, R39, 0x1, R25, P3 ;  /* 0x0000000127277824 */ /* 0x004fc800018e0619 */
[----:B------:R-:W-:Y:S02]  /*10400*/  IMAD.MOV.U32 R33, RZ, RZ, R39 ;  /* 0x000000ffff217224 */ /* 0x000fe400078e0027 */
[----:B---3--:R-:W-:-:S03]  /*10410*/  IMAD.X R35, R35, 0x1, R25, P4 ;  /* 0x0000000123237824 */ /* 0x008fc600020e0619 */
[----:B------:R1:W-:Y:S02]  /*10420*/  LDGSTS.E [R23+0x1e000], [R32.64], P2 ;  /* 0x1e00000020177fae */ /* 0x0003e40009121844 */
[----:B-1----:R-:W-:Y:S02]  /*10430*/  IMAD.MOV.U32 R32, RZ, RZ, R34 ;  /* 0x000000ffff207224 */ /* 0x002fe400078e0022 */
[----:B------:R-:W-:-:S05]  /*10440*/  IMAD.MOV.U32 R33, RZ, RZ, R35 ;  /* 0x000000ffff217224 */ /* 0x000fca00078e0023 */
[----:B------:R1:W-:Y:S01]  /*10450*/  LDGSTS.E [R23+0x1f000], [R32.64], P1 ;  /* 0x1f00000020177fae */ /* 0x0003e20008921844 */
[----:B------:R-:W-:-:S04]  /*10460*/  ISETP.GT.AND P1, PT, R22, 0x1, PT ;  /* 0x000000011600780c */ /* 0x000fc80003f24270 */
[----:B-1----:R-:W-:Y:S02]  /*10470*/  SEL R23, RZ, 0x4, !P1 ;  /* 0x00000004ff177807 */ /* 0x002fe40004800000 */
[----:B------:R-:W-:Y:S02]  /*10480*/  ISETP.GT.AND P1, PT, R22, 0x5, PT ;  /* 0x000000051600780c */ /* 0x000fe40003f24270 */
[----:B------:R-:W-:Y:S01]  /*10490*/  SEL R23, R23, RZ, !P0 ;  /* 0x000000ff17177207 */ /* 0x000fe20004000000 */
[----:B------:R-:W-:Y:S03]  /*104a0*/  STL [R1+0x2c4], R39 ;  /* 0x0002c42701007387 */ /* 0x000fe60000100800 */
[----:B------:R-:W-:Y:S02]  /*104b0*/  ISETP.NE.U32.AND P2, PT, R23, RZ, PT ;  /* 0x000000ff1700720c */ /* 0x000fe40003f45070 */
[----:B------:R-:W-:Y:S01]  /*104c0*/  SEL R23, RZ, 0x4, !P1 ;  /* 0x00000004ff177807 */ /* 0x000fe20004800000 */
[----:B------:R1:W-:Y:S03]  /*104d0*/  STL [R1+0x2d0], R34 ;  /* 0x0002d02201007387 */ /* 0x0003e60000100800 */
[----:B------:R-:W-:Y:S01]  /*104e0*/  SEL R23, R23, RZ, !P0 ;  /* 0x000000ff17177207 */ /* 0x000fe20004000000 */
[----:B------:R2:W-:Y:S01]  /*104f0*/  STL [R1+0x2cc], R35 ;  /* 0x0002cc2301007387 */ /* 0x0005e20000100800 */
[----:B-1----:R-:W-:-:S02]  /*10500*/  LOP3.LUT R34, R36, 0x20, RZ, 0x3c, !PT ;  /* 0x0000002024227812 */ /* 0x002fc400078e3cff */
[----:B------:R-:W-:-:S03]  /*10510*/  ISETP.NE.U32.AND P1, PT, R23, RZ, PT ;  /* 0x000000ff1700720c */ /* 0x000fc60003f25070 */
[----:B------:R-:W-:Y:S02]  /*10520*/  IMAD R23, R3, 0x20000, R34 ;  /* 0x0002000003177824 */ /* 0x000fe400078e0222 */
[----:B------:R-:W3:Y:S01]  /*10530*/  LDL.LU R34, [R1] ;  /* 0x0000000001227983 */ /* 0x000ee20000300800 */
[-C--:B------:R-:W-:Y:S02]  /*10540*/  IADD3 R4, P3, R4, R26.reuse, RZ ;  /* 0x0000001a04047210 */ /* 0x080fe40007f7e0ff */
[----:B------:R-:W-:Y:S01]  /*10550*/  IADD3 R9, P4, R9, R26, RZ ;  /* 0x0000001a09097210 */ /* 0x000fe20007f9e0ff */
[----:B------:R-:W4:Y:S02]  /*10560*/  LDL.LU R46, [R1+0x1c] ;  /* 0x00001c00012e7983 */ /* 0x000f240000300800 */
[----:B------:R-:W-:Y:S02]  /*10570*/  IMAD.X R11, R11, 0x1, R25, P3 ;  /* 0x000000010b0b7824 */ /* 0x000fe400018e0619 */
[----:B------:R-:W-:Y:S01]  /*10580*/  IMAD.MOV.U32 R32, RZ, RZ, R4 ;  /* 0x000000ffff207224 */ /* 0x000fe200078e0004 */
[----:B------:R-:W3:Y:S01]  /*10590*/  LDL.LU R45, [R1+0x20] ;  /* 0x00002000012d7983 */ /* 0x000ee20000300800 */
[----:B------:R-:W-:-:S02]  /*105a0*/  IMAD.MOV.U32 R33, RZ, RZ, R11 ;  /* 0x000000ffff217224 */ /* 0x000fc400078e000b */
[----:B------:R-:W-:Y:S01]  /*105b0*/  IMAD.X R12, R12, 0x1, R25, P4 ;  /* 0x000000010c0c7824 */ /* 0x000fe200020e0619 */
[----:B------:R-:W3:Y:S04]  /*105c0*/  LDL.LU R38, [R1+0x3c] ;  /* 0x00003c0001267983 */ /* 0x000ee80000300800 */
[----:B------:R1:W-:Y:S04]  /*105d0*/  LDGSTS.E [R23+0x400], [R32.64], P2 ;  /* 0x0040000020177fae */ /* 0x0003e80009121844 */
[----:B--2---:R-:W2:Y:S01]  /*105e0*/  LDL.LU R35, [R1+0x40] ;  /* 0x0000400001237983 */ /* 0x004ea20000300800 */
[----:B-1----:R-:W-:-:S02]  /*105f0*/  IMAD.MOV.U32 R32, RZ, RZ, R9 ;  /* 0x000000ffff207224 */ /* 0x002fc400078e0009 */
        /* <DEDUP_REMOVED lines=129> */
[----:B------:R-:W-:-:S04]  /*10e10*/  SEL R24, RZ, 0x4, !P1 ;  /* 0x00000004ff187807 */ /* 0x000fc80004800000 */
[----:B------:R-:W-:Y:S02]  /*10e20*/  SEL R24, R24, RZ, !P0 ;  /* 0x000000ff18187207 */ /* 0x000fe40004000000 */
[-C--:B------:R-:W-:Y:S02]  /*10e30*/  IADD3 R245, P3, R245, R26.reuse, RZ ;  /* 0x0000001af5f57210 */ /* 0x080fe40007f7e0ff */
[----:B------:R-:W-:Y:S02]  /*10e40*/  ISETP.NE.U32.AND P2, PT, R24, RZ, PT ;  /* 0x000000ff1800720c */ /* 0x000fe40003f45070 */
[----:B------:R-:W-:Y:S01]  /*10e50*/  ISETP.GT.AND P1, PT, R22, 0x45, PT ;  /* 0x000000451600780c */ /* 0x000fe20003f24270 */
[----:B------:R-:W-:Y:S01]  /*10e60*/  IMAD.X R244, R244, 0x1, R25, P3 ;  /* 0x00000001f4f47824 */ /* 0x000fe200018e0619 */
[----:B---3--:R-:W-:Y:S01]  /*10e70*/  IADD3 R34, P4, R34, R26, RZ ;  /* 0x0000001a22227210 */ /* 0x008fe20007f9e0ff */
[----:B-1----:R-:W-:Y:S01]  /*10e80*/  IMAD.MOV.U32 R32, RZ, RZ, R245 ;  /* 0x000000ffff207224 */ /* 0x002fe200078e00f5 */
[----:B------:R-:W-:Y:S01]  /*10e90*/  SEL R24, RZ, 0x4, !P1 ;  /* 0x00000004ff187807 */ /* 0x000fe20004800000 */
[----:B------:R-:W-:-:S02]  /*10ea0*/  IMAD.MOV.U32 R33, RZ, RZ, R244 ;  /* 0x000000ffff217224 */ /* 0x000fc400078e00f4 */
[----:B------:R1:W-:Y:S01]  /*10eb0*/  STL [R1], R34 ;  /* 0x0000002201007387 */ /* 0x0003e20000100800 */
[----:B------:R-:W-:-:S03]  /*10ec0*/  SEL R24, R24, RZ, !P0 ;  /* 0x000000ff18187207 */ /* 0x000fc60004000000 */
[----:B------:R-:W3:Y:S01]  /*10ed0*/  LDL.LU R44, [R1+0x5c] ;  /* 0x00005c00012c7983 */ /* 0x000ee20000300800 */
[----:B------:R-:W-:-:S03]  /*10ee0*/  ISETP.NE.U32.AND P1, PT, R24, RZ, PT ;  /* 0x000000ff1800720c */ /* 0x000fc60003f25070 */
[----:B------:R-:W3:Y:S04]  /*10ef0*/  LDL.LU R39, [R1+0x60] ;  /* 0x0000600001277983 */ /* 0x000ee80000300800 */
[----:B------:R1:W-:Y:S04]  /*10f00*/  LDGSTS.E [R23+0x10400], [R32.64], P2 ;  /* 0x1040000020177fae */ /* 0x0003e80009121844 */
[----:B------:R-:W3:Y:S01]  /*10f10*/  LDL.LU R36, [R1+0x7c] ;  /* 0x00007c0001247983 */ /* 0x000ee20000300800 */
[----:B------:R-:W-:Y:S02]  /*10f20*/  IMAD.X R252, R252, 0x1, R25, P4 ;  /* 0x00000001fcfc7824 */ /* 0x000fe400020e0619 */
[----:B-1----:R-:W-:-:S02]  /*10f30*/  IMAD.MOV.U32 R32, RZ, RZ, R34 ;  /* 0x000000ffff207224 */ /* 0x002fc400078e0022 */
[----:B------:R-:W3:Y:S01]  /*10f40*/  LDL.LU R34, [R1+0x80] ;  /* 0x0000800001227983 */ /* 0x000ee20000300800 */
[----:B------:R-:W-:-:S05]  /*10f50*/  IMAD.MOV.U32 R33, RZ, RZ, R252 ;  /* 0x000000ffff217224 */ /* 0x000fca00078e00fc */
[----:B------:R1:W-:Y:S01]  /*10f60*/  LDGSTS.E [R23+0x11400], [R32.64], P1 ;  /* 0x1140000020177fae */ /* 0x0003e20008921844 */
[----:B------:R-:W-:-:S04]  /*10f70*/  ISETP.GT.AND P1, PT, R22, 0x49, PT ;  /* 0x000000491600780c */ /* 0x000fc80003f24270 */
[----:B------:R-:W-:Y:S02]  /*10f80*/  SEL R24, RZ, 0x4, !P1 ;  /* 0x00000004ff187807 */ /* 0x000fe40004800000 */
[-C--:B------:R-:W-:Y:S02]  /*10f90*/  IADD3 R45, P3, R45, R26.reuse, RZ ;  /* 0x0000001a2d2d7210 */ /* 0x080fe40007f7e0ff */
[----:B------:R-:W-:Y:S02]  /*10fa0*/  SEL R24, R24, RZ, !P0 ;  /* 0x000000ff18187207 */ /* 0x000fe40004000000 */
[----:B--2---:R-:W-:Y:S02]  /*10fb0*/  IADD3 R35, P4, R35, R26, RZ ;  /* 0x0000001a23237210 */ /* 0x004fe40007f9e0ff */
[----:B------:R-:W-:Y:S01]  /*10fc0*/  ISETP.NE.U32.AND P2, PT, R24, RZ, PT ;  /* 0x000000ff1800720c */ /* 0x000fe20003f45070 */
[--C-:B----4-:R-:W-:Y:S02]  /*10fd0*/  IMAD.X R46, R46, 0x1, R25.reuse, P3 ;  /* 0x000000012e2e7824 */ /* 0x110fe400018e0619 */
[----:B------:R-:W-:Y:S01]  /*10fe0*/  IMAD.X R38, R38, 0x1, R25, P4 ;  /* 0x0000000126267824 */ /* 0x000fe200020e0619 */
[----:B------:R-:W-:Y:S01]  /*10ff0*/  STL [R1+0x20], R45 ;  /* 0x0000202d01007387 */ /* 0x000fe20000100800 */
[----:B-1----:R-:W-:-:S02]  /*11000*/  IMAD.MOV.U32 R32, RZ, RZ, R45 ;  /* 0x000000ffff207224 */ /* 0x002fc400078e002d */
[----:B------:R-:W-:Y:S01]  /*11010*/  IMAD.MOV.U32 R33, RZ, RZ, R46 ;  /* 0x000000ffff217224 */ /* 0x000fe200078e002e */
[----:B------:R1:W-:Y:S04]  /*11020*/  STL [R1+0x1c], R46 ;  /* 0x00001c2e01007387 */ /* 0x0003e80000100800 */
[----:B------:R-:W-:Y:S04]  /*11030*/  STL [R1+0x40], R35 ;  /* 0x0000402301007387 */ /* 0x000fe80000100800 */
[----:B------:R2:W-:Y:S04]  /*11040*/  STL [R1+0x3c], R38 ;  /* 0x00003c2601007387 */ /* 0x0005e80000100800 */
[----:B-1----:R-:W4:Y:S04]  /*11050*/  LDL.LU R46, [R1+0x9c] ;  /* 0x00009c00012e7983 */ /* 0x002f280000300800 */
        /* <DEDUP_REMOVED lines=14> */
[----:B------:R-:W-:Y:S02]  /*11140*/  ISETP.GT.AND P1, PT, R22, 0x55, PT ;  /* 0x000000551600780c */ /* 0x000fe40003f24270 */
[----:B------:R-:W-:Y:S02]  /*11150*/  ISETP.NE.U32.AND P2, PT, R24, RZ, PT ;  /* 0x000000ff1800720c */ /* 0x000fe40003f45070 */
[----:B------:R-:W-:-:S04]  /*11160*/  SEL R24, RZ, 0x4, !P1 ;  /* 0x00000004ff187807 */ /* 0x000fc80004800000 */
[----:B------:R-:W-:-:S04]  /*11170*/  SEL R24, R24, RZ, !P0 ;  /* 0x000000ff18187207 */ /* 0x000fc80004000000 */
[----:B------:R-:W-:Y:S02]  /*11180*/  ISETP.NE.U32.AND P1, PT, R24, RZ, PT ;  /* 0x000000ff1800720c */ /* 0x000fe40003f25070 */
[----:B---3--:R-:W-:-:S05]  /*11190*/  IADD3 R39, P3, R39, R26, RZ ;  /* 0x0000001a27277210 */ /* 0x008fca0007f7e0ff */
[----:B------:R-:W-:Y:S01]  /*111a0*/  IMAD.X R44, R44, 0x1, R25, P3 ;  /* 0x000000012c2c7824 */ /* 0x000fe200018e0619 */
[----:B------:R-:W-:Y:S01]  /*111b0*/  STL [R1+0x60], R39 ;  /* 0x0000602701007387 */ /* 0x000fe20000100800 */
[----:B-1----:R-:W-:Y:S02]  /*111c0*/  IMAD.MOV.U32 R32, RZ, RZ, R39 ;  /* 0x000000ffff207224 */ /* 0x002fe400078e0027 */
[----:B------:R-:W-:Y:S01]  /*111d0*/  IMAD.MOV.U32 R33, RZ, RZ, R44 ;  /* 0x000000ffff217224 */ /* 0x000fe200078e002c */
[----:B------:R1:W-:Y:S04]  /*111e0*/  STL [R1+0x5c], R44 ;  /* 0x00005c2c01007387 */ /* 0x0003e80000100800 */
[----:B------:R3:W-:Y:S01]  /*111f0*/  LDGSTS.E [R23+0x14400], [R32.64], P2 ;  /* 0x1440000020177fae */ /* 0x0007e20009121844 */
[----:B------:R-:W-:-:S05]  /*11200*/  IADD3 R34, P4, R34, R26, RZ ;  /* 0x0000001a22227210 */ /* 0x000fca0007f9e0ff */
[----:B------:R-:W-:Y:S01]  /*11210*/  IMAD.X R36, R36, 0x1, R25, P4 ;  /* 0x0000000124247824 */ /* 0x000fe200020e0619 */
[----:B------:R-:W-:Y:S04]  /*11220*/  STL [R1+0x80], R34 ;  /* 0x0000802201007387 */ /* 0x000fe80000100800 */
[----:B------:R1:W-:Y:S01]  /*11230*/  STL [R1+0x7c], R36 ;  /* 0x00007c2401007387 */ /* 0x0003e20000100800 */
[----:B---3--:R-:W-:-:S03]  /*11240*/  IMAD.MOV.U32 R33, RZ, RZ, R36 ;  /* 0x000000ffff217224 */ /* 0x008fc600078e0024 */
[----:B-1----:R-:W3:Y:S01]  /*11250*/  LDL.LU R44, [R1+0xdc] ;  /* 0x0000dc00012c7983 */ /* 0x002ee20000300800 */
[----:B------:R-:W-:-:S03]  /*11260*/  IMAD.MOV.U32 R32, RZ, RZ, R34 ;  /* 0x000000ffff207224 */ /* 0x000fc600078e0022 */
[----:B------:R-:W3:Y:S04]  /*11270*/  LDL.LU R39, [R1+0xe0] ;  /* 0x0000e00001277983 */ /* 0x000ee80000300800 */
[----:B------:R-:W3:Y:S04]  /*11280*/  LDL.LU R36, [R1+0xfc] ;  /* 0x0000fc0001247983 */ /* 0x000ee80000300800 */
[----:B------:R-:W3:Y:S04]  /*11290*/  LDL.LU R34, [R1+0x100] ;  /* 0x0001000001227983 */ /* 0x000ee80000300800 */
[----:B------:R1:W-:Y:S01]  /*112a0*/  LDGSTS.E [R23+0x15400], [R32.64], P1 ;  /* 0x1540000020177fae */ /* 0x0003e20008921844 */
[----:B------:R-:W-:-:S04]  /*112b0*/  ISETP.GT.AND P1, PT, R22, 0x59, PT ;  /* 0x000000591600780c */ /* 0x000fc80003f24270 */
[----:B------:R-:W-:-:S04]  /*112c0*/  SEL R24, RZ, 0x4, !P1 ;  /* 0x00000004ff187807 */ /* 0x000fc80004800000 */
[----:B------:R-:W-:Y:S02]  /*112d0*/  SEL R24, R24, RZ, !P0 ;  /* 0x000000ff18187207 */ /* 0x000fe40004000000 */
[----:B----4-:R-:W-:Y:S02]  /*112e0*/  IADD3 R45, P3, R45, R26, RZ ;  /* 0x0000001a2d2d7210 */ /* 0x010fe40007f7e0ff */
[----:B------:R-:W-:-:S03]  /*112f0*/  ISETP.NE.U32.AND P2, PT, R24, RZ, PT ;  /* 0x000000ff1800720c */ /* 0x000fc60003f45070 */
[----:B------:R-:W-:Y:S02]  /*11300*/  IMAD.X R46, R46, 0x1, R25, P3 ;  /* 0x000000012e2e7824 */ /* 0x000fe400018e0619 */
        /* <DEDUP_REMOVED lines=11> */
[----:B-1----:R-:W4:Y:S04]  /*113c0*/  LDL.LU R38, [R1+0x27c] ;  /* 0x00027c0001267983 */ /* 0x002f280000300800 */
[----:B------:R-:W4:Y:S04]  /*113d0*/  LDL.LU R35, [R1+0x2a8] ;  /* 0x0002a80001237983 */ /* 0x000f280000300800 */
[----:B------:R-:W4:Y:S04]  /*113e0*/  LDL.LU R88, [R1+0x280] ;  /* 0x0002800001587983 */ /* 0x000f280000300800 */
[----:B------:R-:W4:Y:S01]  /*113f0*/  LDL.LU R47, [R1+0x2a4] ;  /* 0x0002a400012f7983 */ /* 0x000f220000300800 */
[----:B------:R-:W-:-:S04]  /*11400*/  ISETP.GT.AND P1, PT, R22, 0x5d, PT ;  /* 0x0000005d1600780c */ /* 0x000fc80003f24270 */
[----:B------:R-:W-:-:S04]  /*11410*/  SEL R24, RZ, 0x4, !P1 ;  /* 0x00000004ff187807 */ /* 0x000fc80004800000 */
[----:B------:R-:W-:-:S04]  /*11420*/  SEL R24, R24, RZ, !P0 ;  /* 0x000000ff18187207 */ /* 0x000fc80004000000 */
[----:B------:R-:W-:-:S13]  /*11430*/  ISETP.NE.U32.AND P1, PT, R24, RZ, PT ;  /* 0x000000ff1800720c */ /* 0x000fda0003f25070 */
[----:B------:R1:W-:Y:S01]  /*11440*/  LDGSTS.E [R23+0x17400], [R32.64], P1 ;  /* 0x1740000020177fae */ /* 0x0003e20008921844 */
[----:B------:R-:W-:-:S04]  /*11450*/  ISETP.GT.AND P1, PT, R22, 0x61, PT ;  /* 0x000000611600780c */ /* 0x000fc80003f24270 */
[----:B------:R-:W-:Y:S02]  /*11460*/  SEL R24, RZ, 0x4, !P1 ;  /* 0x00000004ff187807 */ /* 0x000fe40004800000 */
[----:B------:R-:W-:Y:S02]  /*11470*/  ISETP.GT.AND P1, PT, R22, 0x65, PT ;  /* 0x000000651600780c */ /* 0x000fe40003f24270 */
[----:B------:R-:W-:-:S04]  /*11480*/  SEL R24, R24, RZ, !P0 ;  /* 0x000000ff18187207 */ /* 0x000fc80004000000 */
[----:B------:R-:W-:Y:S02]  /*11490*/  ISETP.NE.U32.AND P2, PT, R24, RZ, PT ;  /* 0x000000ff1800720c */ /* 0x000fe40003f45070 */
[----:B------:R-:W-:-:S04]  /*114a0*/  SEL R24, RZ, 0x4, !P1 ;  /* 0x00000004ff187807 */ /* 0x000fc80004800000 */
[----:B------:R-:W-:-:S04]  /*114b0*/  SEL R24, R24, RZ, !P0 ;  /* 0x000000ff18187207 */ /* 0x000fc80004000000 */
[----:B------:R-:W-:Y:S02]  /*114c0*/  ISETP.NE.U32.AND P1, PT, R24, RZ, PT ;  /* 0x000000ff1800720c */ /* 0x000fe40003f25070 */
[----:B---3--:R-:W-:-:S05]  /*114d0*/  IADD3 R39, P3, R39, R26, RZ ;  /* 0x0000001a27277210 */ /* 0x008fca0007f7e0ff */
[--C-:B------:R-:W-:Y:S01]  /*114e0*/  IMAD.X R44, R44, 0x1, R25.reuse, P3 ;  /* 0x000000012c2c7824 */ /* 0x100fe200018e0619 */
[----:B------:R-:W-:Y:S01]  /*114f0*/  IADD3 R34, P4, R34, R26, RZ ;  /* 0x0000001a22227210 */ /* 0x000fe20007f9e0ff */
[----:B------:R-:W-:Y:S04]  /*11500*/  STL [R1+0xe0], R39 ;  /* 0x0000e02701007387 */ /* 0x000fe80000100800 */
[----:B------:R-:W-:Y:S01]  /*11510*/  IMAD.X R36, R36, 0x1, R25, P4 ;  /* 0x0000000124247824 */ /* 0x000fe200020e0619 */
[----:B------:R3:W-:Y:S04]  /*11520*/  STL [R1+0xdc], R44 ;  /* 0x0000dc2c01007387 */ /* 0x0007e80000100800 */
[----:B------:R-:W-:Y:S04]  /*11530*/  STL [R1+0x100], R34 ;  /* 0x0001002201007387 */ /* 0x000fe80000100800 */
[----:B------:R3:W-:Y:S04]  /*11540*/  STL [R1+0xfc], R36 ;  /* 0x0000fc2401007387 */ /* 0x0007e80000100800 */
[----:B------:R-:W2:Y:S04]  /*11550*/  LDL.LU R46, [R1+0x284] ;  /* 0x00028400012e7983 */ /* 0x000ea80000300800 */
[----:B------:R-:W2:Y:S01]  /*11560*/  LDL.LU R45, [R1+0x2a0] ;  /* 0x0002a000012d7983 */ /* 0x000ea20000300800 */
[----:B-1----:R-:W-:-:S02]  /*11570*/  IMAD.MOV.U32 R33, RZ, RZ, R44 ;  /* 0x000000ffff217224 */ /* 0x002fc400078e002c */
[----:B------:R-:W-:Y:S01]  /*11580*/  IMAD.MOV.U32 R32, RZ, RZ, R39 ;  /* 0x000000ffff207224 */ /* 0x000fe200078e0027 */
[----:B---3--:R-:W3:Y:S04]  /*11590*/  LDL.LU R44, [R1+0x288] ;  /* 0x00028800012c7983 */ /* 0x008ee80000300800 */
[----:B------:R-:W3:Y:S04]  /*115a0*/  LDL.LU R39, [R1+0x29c] ;  /* 0x00029c0001277983 */ /* 0x000ee80000300800 */
[----:B------:R1:W-:Y:S02]  /*115b0*/  LDGSTS.E [R23+0x18400], [R32.64], P2 ;  /* 0x1840000020177fae */ /* 0x0003e40009121844 */
[----:B-1----:R-:W-:-:S02]  /*115c0*/  IMAD.MOV.U32 R32, RZ, RZ, R34 ;  /* 0x000000ffff207224 */ /* 0x002fc400078e0022 */
[----:B------:R-:W-:Y:S02]  /*115d0*/  IMAD.MOV.U32 R33, RZ, RZ, R36 ;  /* 0x000000ffff217224 */ /* 0x000fe400078e0024 */
[----:B------:R-:W3:Y:S04]  /*115e0*/  LDL.LU R36, [R1+0x298] ;  /* 0x0002980001247983 */ /* 0x000ee80000300800 */
[----:B------:R-:W3:Y:S04]  /*115f0*/  LDL.LU R34, [R1+0x294] ;  /* 0x0002940001227983 */ /* 0x000ee80000300800 */
[----:B------:R1:W-:Y:S01]  /*11600*/  LDGSTS.E [R23+0x19400], [R32.64], P1 ;  /* 0x1940000020177fae */ /* 0x0003e20008921844 */
[----:B----4-:R-:W-:-:S05]  /*11610*/  IADD3 R35, P3, R35, R26, RZ ;  /* 0x0000001a23237210 */ /* 0x010fca0007f7e0ff */
[--C-:B------:R-:W-:Y:S01]  /*11620*/  IMAD.X R38, R38, 0x1, R25.reuse, P3 ;  /* 0x0000000126267824 */ /* 0x100fe200018e0619 */
[----:B------:R-:W-:Y:S01]  /*11630*/  IADD3 R47, P4, R47, R26, RZ ;  /* 0x0000001a2f2f7210 */ /* 0x000fe20007f9e0ff */
[----:B------:R-:W-:Y:S02]  /*11640*/  STL [R1+0x2a8], R35 ;  /* 0x0002a82301007387 */ /* 0x000fe40000100800 */
[----:B-1----:R-:W-:Y:S02]  /*11650*/  IMAD.MOV.U32 R33, RZ, RZ, R38 ;  /* 0x000000ffff217224 */ /* 0x002fe400078e0026 */
[----:B------:R1:W-:Y:S01]  /*11660*/  STL [R1+0x27c], R38 ;  /* 0x00027c2601007387 */ /* 0x0003e20000100800 */
[----:B------:R-:W-:-:S03]  /*11670*/  IMAD.X R88, R88, 0x1, R25, P4 ;  /* 0x0000000158587824 */ /* 0x000fc600020e0619 */
[----:B------:R-:W-:Y:S01]  /*11680*/  STL [R1+0x2a4], R47 ;  /* 0x0002a42f01007387 */ /* 0x000fe20000100800 */
[----:B------:R-:W-:-:S03]  /*11690*/  IMAD.MOV.U32 R32, RZ, RZ, R35 ;  /* 0x000000ffff207224 */ /* 0x000fc600078e0023 */
[----:B-1----:R-:W4:Y:S04]  /*116a0*/  LDL.LU R38, [R1+0x28c] ;  /* 0x00028c0001267983 */ /* 0x002f280000300800 */
[----:B------:R-:W-:Y:S04]  /*116b0*/  STL [R1+0x280], R88 ;  /* 0x0002805801007387 */ /* 0x000fe80000100800 */
[----:B------:R-:W4:Y:S01]  /*116c0*/  LDL.LU R35, [R1+0x290] ;  /* 0x0002900001237983 */ /* 0x000f220000300800 */
        /* <DEDUP_REMOVED lines=19> */
[----:B------:R-:W-:Y:S01]  /*11800*/  ISETP.NE.U32.AND P1, PT, R24, RZ, PT ;  /* 0x000000ff1800720c */ /* 0x000fe20003f25070 */
[----:B------:R-:W-:Y:S01]  /*11810*/  IMAD.SHL.U32 R37, R37, 0x4, RZ ;  /* 0x0000000425257824 */ /* 0x000fe200078e00ff */
[----:B--2---:R-:W-:-:S05]  /*11820*/  IADD3 R45, P3, R45, R26, RZ ;  /* 0x0000001a2d2d7210 */ /* 0x004fca0007f7e0ff */
[----:B------:R-:W-:Y:S01]  /*11830*/  IMAD.X R46, R46, 0x1, R25, P3 ;  /* 0x000000012e2e7824 */ /* 0x000fe200018e0619 */
[----:B---3--:R-:W-:Y:S01]  /*11840*/  IADD3 R39, P4, R39, R26, RZ ;  /* 0x0000001a27277210 */ /* 0x008fe20007f9e0ff */
        /* <DEDUP_REMOVED lines=17> */
[----:B-1----:R-:W-:Y:S02]  /*11960*/  IMAD.MOV.U32 R32, RZ, RZ, R36 ;  /* 0x000000ffff207224 */ /* 0x002fe400078e0024 */
[----:B----4-:R-:W-:-:S04]  /*11970*/  IMAD.X R38, R38, 0x1, R25, P3 ;  /* 0x0000000126267824 */ /* 0x010fc800018e0619 */
[----:B------:R-:W-:Y:S02]  /*11980*/  IMAD.MOV.U32 R33, RZ, RZ, R38 ;  /* 0x000000ffff217224 */ /* 0x000fe400078e0026 */
[----:B------:R-:W-:-:S03]  /*11990*/  IMAD.X R35, R35, 0x1, R25, P4 ;  /* 0x0000000123237824 */ /* 0x000fc600020e0619 */
[----:B------:R1:W-:Y:S02]  /*119a0*/  LDGSTS.E [R23+0x1e400], [R32.64], P2 ;  /* 0x1e40000020177fae */ /* 0x0003e40009121844 */
[----:B-1----:R-:W-:Y:S02]  /*119b0*/  IMAD.MOV.U32 R32, RZ, RZ, R34 ;  /* 0x000000ffff207224 */ /* 0x002fe400078e0022 */
[----:B------:R-:W-:-:S05]  /*119c0*/  IMAD.MOV.U32 R33, RZ, RZ, R35 ;  /* 0x000000ffff217224 */ /* 0x000fca00078e0023 */
[----:B------:R1:W-:Y:S01]  /*119d0*/  LDGSTS.E [R23+0x1f400], [R32.64], P1 ;  /* 0x1f40000020177fae */ /* 0x0003e20008921844 */
[----:B------:R-:W-:-:S03]  /*119e0*/  ISETP.GT.AND P1, PT, R22, 0x2, PT ;  /* 0x000000021600780c */ /* 0x000fc60003f24270 */
[----:B------:R-:W-:Y:S01]  /*119f0*/  STL [R1+0x2a0], R45 ;  /* 0x0002a02d01007387 */ /* 0x000fe20000100800 */
[----:B-1----:R-:W-:Y:S02]  /*11a00*/  SEL R23, RZ, 0x4, !P1 ;  /* 0x00000004ff177807 */ /* 0x002fe40004800000 */
[----:B------:R-:W-:Y:S02]  /*11a10*/  ISETP.GT.AND P1, PT, R22, 0x6, PT ;  /* 0x000000061600780c */ /* 0x000fe40003f24270 */
[----:B------:R-:W-:Y:S01]  /*11a20*/  SEL R23, R23, RZ, !P0 ;  /* 0x000000ff17177207 */ /* 0x000fe20004000000 */
[----:B------:R-:W-:Y:S03]  /*11a30*/  STL [R1+0x284], R46 ;  /* 0x0002842e01007387 */ /* 0x000fe60000100800 */
[----:B------:R-:W-:Y:S01]  /*11a40*/  ISETP.NE.U32.AND P2, PT, R23, RZ, PT ;  /* 0x000000ff1700720c */ /* 0x000fe20003f45070 */
[----:B------:R-:W-:Y:S01]  /*11a50*/  STL [R1+0x29c], R39 ;  /* 0x00029c2701007387 */ /* 0x000fe20000100800 */
[----:B------:R-:W-:-:S03]  /*11a60*/  SEL R23, RZ, 0x4, !P1 ;  /* 0x00000004ff177807 */ /* 0x000fc60004800000 */
[----:B------:R-:W-:Y:S01]  /*11a70*/  STL [R1+0x288], R44 ;  /* 0x0002882c01007387 */ /* 0x000fe20000100800 */
[----:B------:R-:W-:-:S03]  /*11a80*/  SEL R23, R23, RZ, !P0 ;  /* 0x000000ff17177207 */ /* 0x000fc60004000000 */
[----:B------:R1:W-:Y:S04]  /*11a90*/  STL [R1+0x298], R36 ;  /* 0x0002982401007387 */ /* 0x0003e80000100800 */
[----:B------:R-:W-:Y:S04]  /*11aa0*/  STL [R1+0x28c], R38 ;  /* 0x00028c2601007387 */ /* 0x000fe80000100800 */
[----:B------:R2:W-:Y:S01]  /*11ab0*/  STL [R1+0x294], R34 ;  /* 0x0002942201007387 */ /* 0x0005e20000100800 */
[----:B------:R-:W-:-:S03]  /*11ac0*/  ISETP.NE.U32.AND P1, PT, R23, RZ, PT ;  /* 0x000000ff1700720c */ /* 0x000fc60003f25070 */
[----:B------:R3:W-:Y:S04]  /*11ad0*/  STL [R1+0x290], R35 ;  /* 0x0002902301007387 */ /* 0x0007e80000100800 */
[----:B-1----:R-:W4:Y:S01]  /*11ae0*/  LDL.LU R36, [R1+0x4] ;  /* 0x0000040001247983 */ /* 0x002f220000300800 */
[----:B--2---:R-:W-:-:S05]  /*11af0*/  LOP3.LUT R34, R37, 0x40, RZ, 0x3c, !PT ;  /* 0x0000004025227812 */ /* 0x004fca00078e3cff */
[----:B------:R-:W-:Y:S02]  /*11b00*/  IMAD R23, R3, 0x20000, R34 ;  /* 0x0002000003177824 */ /* 0x000fe400078e0222 */
[----:B------:R-:W2:Y:S01]  /*11b10*/  LDL.LU R34, [R1+0x8] ;  /* 0x0000080001227983 */ /* 0x000ea20000300800 */
[-C--:B------:R-:W-:Y:S02]  /*11b20*/  IADD3 R10, P3, R10, R26.reuse, RZ ;  /* 0x0000001a0a0a7210 */ /* 0x080fe40007f7e0ff */
[----:B------:R-:W-:Y:S01]  /*11b30*/  IADD3 R13, P4, R13, R26, RZ ;  /* 0x0000001a0d0d7210 */ /* 0x000fe20007f9e0ff */
[----:B------:R-:W2:Y:S02]  /*11b40*/  LDL.LU R45, [R1+0x24] ;  /* 0x00002400012d7983 */ /* 0x000ea40000300800 */
[----:B------:R-:W-:Y:S02]  /*11b50*/  IMAD.X R15, R15, 0x1, R25, P3 ;  /* 0x000000010f0f7824 */ /* 0x000fe400018e0619 */
[----:B------:R-:W-:Y:S01]  /*11b60*/  IMAD.MOV.U32 R32, RZ, RZ, R10 ;  /* 0x000000ffff207224 */ /* 0x000fe200078e000a */
[----:B------:R-:W2:Y:S01]  /*11b70*/  LDL.LU R44, [R1+0x28] ;  /* 0x00002800012c7983 */ /* 0x000ea20000300800 */
[----:B------:R-:W-:-:S02]  /*11b80*/  IMAD.MOV.U32 R33, RZ, RZ, R15 ;  /* 0x000000ffff217224 */ /* 0x000fc400078e000f */
[----:B------:R-:W-:Y:S01]  /*11b90*/  IMAD.X R16, R16, 0x1, R25, P4 ;  /* 0x0000000110107824 */ /* 0x000fe200020e0619 */
[----:B------:R-:W2:Y:S04]  /*11ba0*/  LDL.LU R37, [R1+0x44] ;  /* 0x0000440001257983 */ /* 0x000ea80000300800 */
[----:B------:R1:W-:Y:S04]  /*11bb0*/  LDGSTS.E [R23+0x800], [R32.64], P2 ;  /* 0x0080000020177fae */ /* 0x0003e80009121844 */
[----:B---3--:R-:W3:Y:S01]  /*11bc0*/  LDL.LU R35, [R1+0x48] ;  /* 0x0000480001237983 */ /* 0x008ee20000300800 */
        /* <DEDUP_REMOVED lines=134> */
[----:B--2---:R-:W-:Y:S01]  /*12430*/  IADD3 R34, P4, R34, R26, RZ ;  /* 0x0000001a22227210 */ /* 0x004fe20007f9e0ff */
[----:B------:R-:W-:Y:S01]  /*12440*/  IMAD.X R246, R246, 0x1, R25, P3 ;  /* 0x00000001f6f67824 */ /* 0x000fe200018e0619 */
[----:B------:R-:W-:Y:S01]  /*12450*/  ISETP.GT.AND P1, PT, R22, 0x46, PT ;  /* 0x000000461600780c */ /* 0x000fe20003f24270 */
[----:B-1----:R-:W-:Y:S02]  /*12460*/  IMAD.MOV.U32 R32, RZ, RZ, R247 ;  /* 0x000000ffff207224 */ /* 0x002fe400078e00f7 */
[----:B----4-:R-:W-:Y:S01]  /*12470*/  IMAD.X R36, R36, 0x1, R25, P4 ;  /* 0x0000000124247824 */ /* 0x010fe200020e0619 */
[----:B------:R-:W-:Y:S01]  /*12480*/  SEL R24, RZ, 0x4, !P1 ;  /* 0x00000004ff187807 */ /* 0x000fe20004800000 */
[----:B------:R-:W-:Y:S01]  /*12490*/  IMAD.MOV.U32 R33, RZ, RZ, R246 ;  /* 0x000000ffff217224 */ /* 0x000fe200078e00f6 */
[----:B------:R-:W-:Y:S02]  /*124a0*/  STL [R1+0x8], R34 ;  /* 0x0000082201007387 */ /* 0x000fe40000100800 */
[----:B------:R-:W-:-:S02]  /*124b0*/  SEL R24, R24, RZ, !P0 ;  /* 0x000000ff18187207 */ /* 0x000fc40004000000 */
[----:B------:R1:W-:Y:S04]  /*124c0*/  STL [R1+0x4], R36 ;  /* 0x0000042401007387 */ /* 0x0003e80000100800 */
[----:B------:R-:W2:Y:S01]  /*124d0*/  LDL.LU R39, [R1+0x64] ;  /* 0x0000640001277983 */ /* 0x000ea20000300800 */
[----:B------:R-:W-:-:S03]  /*124e0*/  ISETP.NE.U32.AND P1, PT, R24, RZ, PT ;  /* 0x000000ff1800720c */ /* 0x000fc60003f25070 */
[----:B------:R4:W-:Y:S04]  /*124f0*/  LDGSTS.E [R23+0x10800], [R32.64], P2 ;  /* 0x1080000020177fae */ /* 0x0009e80009121844 */
[----:B------:R-:W2:Y:S01]  /*12500*/  LDL.LU R38, [R1+0x68] ;  /* 0x0000680001267983 */ /* 0x000ea20000300800 */
[----:B----4-:R-:W-:Y:S02]  /*12510*/  IMAD.MOV.U32 R33, RZ, RZ, R36 ;  /* 0x000000ffff217224 */ /* 0x010fe400078e0024 */
[----:B------:R-:W-:Y:S01]  /*12520*/  IMAD.MOV.U32 R32, RZ, RZ, R34 ;  /* 0x000000ffff207224 */ /* 0x000fe200078e0022 */
[----:B-1----:R-:W4:Y:S04]  /*12530*/  LDL.LU R36, [R1+0x84] ;  /* 0x0000840001247983 */ /* 0x002f280000300800 */
[----:B------:R-:W4:Y:S04]  /*12540*/  LDL.LU R34, [R1+0x88] ;  /* 0x0000880001227983 */ /* 0x000f280000300800 */
[----:B------:R1:W-:Y:S01]  /*12550*/  LDGSTS.E [R23+0x11800], [R32.64], P1 ;  /* 0x1180000020177fae */ /* 0x0003e20008921844 */
[----:B------:R-:W-:-:S04]  /*12560*/  ISETP.GT.AND P1, PT, R22, 0x4a, PT ;  /* 0x0000004a1600780c */ /* 0x000fc80003f24270 */
[----:B------:R-:W-:Y:S02]  /*12570*/  SEL R24, RZ, 0x4, !P1 ;  /* 0x00000004ff187807 */ /* 0x000fe40004800000 */
[-C--:B------:R-:W-:Y:S02]  /*12580*/  IADD3 R44, P3, R44, R26.reuse, RZ ;  /* 0x0000001a2c2c7210 */ /* 0x080fe40007f7e0ff */
[----:B------:R-:W-:Y:S02]  /*12590*/  SEL R24, R24, RZ, !P0 ;  /* 0x000000ff18187207 */ /* 0x000fe40004000000 */
[----:B---3--:R-:W-:Y:S02]  /*125a0*/  IADD3 R35, P4, R35, R26, RZ ;  /* 0x0000001a23237210 */ /* 0x008fe40007f9e0ff */
[----:B------:R-:W-:Y:S01]  /*125b0*/  ISETP.NE.U32.AND P2, PT, R24, RZ, PT ;  /* 0x000000ff1800720c */ /* 0x000fe20003f45070 */
[--C-:B------:R-:W-:Y:S02]  /*125c0*/  IMAD.X R45, R45, 0x1, R25.reuse, P3 ;  /* 0x000000012d2d7824 */ /* 0x100fe400018e0619 */
        /* <DEDUP_REMOVED lines=12> */
[----:B---3--:R-:W4:Y:S04]  /*12690*/  LDL.LU R37, [R1+0xc4] ;  /* 0x0000c40001257983 */ /* 0x008f280000300800 */
[----:B------:R-:W4:Y:S01]  /*126a0*/  LDL.LU R35, [R1+0xc8] ;  /* 0x0000c80001237983 */ /* 0x000f220000300800 */
        /* <DEDUP_REMOVED lines=13> */
[----:B--2---:R-:W-:-:S05]  /*12780*/  IADD3 R38, P3, R38, R26, RZ ;  /* 0x0000001a26267210 */ /* 0x004fca0007f7e0ff */
[----:B------:R-:W-:Y:S01]  /*12790*/  IMAD.X R39, R39, 0x1, R25, P3 ;  /* 0x0000000127277824 */ /* 0x000fe200018e0619 */
[----:B------:R-:W-:Y:S01]  /*127a0*/  STL [R1+0x68], R38 ;  /* 0x0000682601007387 */ /* 0x000fe20000100800 */
[----:B-1----:R-:W-:Y:S02]  /*127b0*/  IMAD.MOV.U32 R32, RZ, RZ, R38 ;  /* 0x000000ffff207224 */ /* 0x002fe400078e0026 */
[----:B------:R-:W-:Y:S01]  /*127c0*/  IMAD.MOV.U32 R33, RZ, RZ, R39 ;  /* 0x000000ffff217224 */ /* 0x000fe200078e0027 */
[----:B----4-:R-:W-:Y:S01]  /*127d0*/  IADD3 R34, P4, R34, R26, RZ ;  /* 0x0000001a22227210 */ /* 0x010fe20007f9e0ff */
[----:B------:R1:W-:Y:S04]  /*127e0*/  STL [R1+0x64], R39 ;  /* 0x0000642701007387 */ /* 0x0003e80000100800 */
[----:B------:R-:W-:Y:S01]  /*127f0*/  IMAD.X R36, R36, 0x1, R25, P4 ;  /* 0x0000000124247824 */ /* 0x000fe200020e0619 */
[----:B------:R-:W-:Y:S04]  /*12800*/  STL [R1+0x88], R34 ;  /* 0x0000882201007387 */ /* 0x000fe80000100800 */
[----:B------:R2:W-:Y:S04]  /*12810*/  STL [R1+0x84], R36 ;  /* 0x0000842401007387 */ /* 0x0005e80000100800 */
[----:B------:R4:W-:Y:S04]  /*12820*/  LDGSTS.E [R23+0x14800], [R32.64], P2 ;  /* 0x1480000020177fae */ /* 0x0009e80009121844 */
[----:B-1----:R-:W3:Y:S04]  /*12830*/  LDL.LU R39, [R1+0xe4] ;  /* 0x0000e40001277983 */ /* 0x002ee80000300800 */
[----:B------:R-:W3:Y:S01]  /*12840*/  LDL.LU R38, [R1+0xe8] ;  /* 0x0000e80001267983 */ /* 0x000ee20000300800 */
[----:B----4-:R-:W-:-:S02]  /*12850*/  IMAD.MOV.U32 R33, RZ, RZ, R36 ;  /* 0x000000ffff217224 */ /* 0x010fc400078e0024 */
[----:B------:R-:W-:Y:S01]  /*12860*/  IMAD.MOV.U32 R32, RZ, RZ, R34 ;  /* 0x000000ffff207224 */ /* 0x000fe200078e0022 */
[----:B--2---:R-:W2:Y:S04]  /*12870*/  LDL.LU R36, [R1+0x104] ;  /* 0x0001040001247983 */ /* 0x004ea80000300800 */
[----:B------:R-:W4:Y:S04]  /*12880*/  LDL.LU R34, [R1+0x108] ;  /* 0x0001080001227983 */ /* 0x000f280000300800 */
[----:B------:R1:W-:Y:S01]  /*12890*/  LDGSTS.E [R23+0x15800], [R32.64], P1 ;  /* 0x1580000020177fae */ /* 0x0003e20008921844 */
[----:B------:R-:W-:-:S04]  /*128a0*/  ISETP.GT.AND P1, PT, R22, 0x5a, PT ;  /* 0x0000005a1600780c */ /* 0x000fc80003f24270 */
[----:B------:R-:W-:-:S04]  /*128b0*/  SEL R24, RZ, 0x4, !P1 ;  /* 0x00000004ff187807 */ /* 0x000fc80004800000 */
[----:B------:R-:W-:Y:S02]  /*128c0*/  SEL R24, R24, RZ, !P0 ;  /* 0x000000ff18187207 */ /* 0x000fe40004000000 */
[----:B------:R-:W-:Y:S02]  /*128d0*/  IADD3 R44, P3, R44, R26, RZ ;  /* 0x0000001a2c2c7210 */ /* 0x000fe40007f7e0ff */
[----:B------:R-:W-:-:S03]  /*128e0*/  ISETP.NE.U32.AND P2, PT, R24, RZ, PT ;  /* 0x000000ff1800720c */ /* 0x000fc60003f45070 */
[----:B------:R-:W-:Y:S02]  /*128f0*/  IMAD.X R45, R45, 0x1, R25, P3 ;  /* 0x000000012d2d7824 */ /* 0x000fe400018e0619 */
[----:B-1----:R-:W-:Y:S02]  /*12900*/  IMAD.MOV.U32 R32, RZ, RZ, R44 ;  /* 0x000000ffff207224 */ /* 0x002fe400078e002c */
[----:B------:R-:W-:Y:S01]  /*12910*/  IMAD.MOV.U32 R33, RZ, RZ, R45 ;  /* 0x000000ffff217224 */ /* 0x000fe200078e002d */
[----:B------:R-:W-:Y:S01]  /*12920*/  IADD3 R35, P4, R35, R26, RZ ;  /* 0x0000001a23237210 */ /* 0x000fe20007f9e0ff */
[----:B------:R-:W-:Y:S04]  /*12930*/  STL [R1+0xa8], R44 ;  /* 0x0000a82c01007387 */ /* 0x000fe80000100800 */
[----:B------:R-:W-:Y:S01]  /*12940*/  IMAD.X R37, R37, 0x1, R25, P4 ;  /* 0x0000000125257824 */ /* 0x000fe200020e0619 */
[----:B------:R-:W-:Y:S04]  /*12950*/  STL [R1+0xa4], R45 ;  /* 0x0000a42d01007387 */ /* 0x000fe80000100800 */
[----:B------:R-:W-:Y:S04]  /*12960*/  STL [R1+0xc8], R35 ;  /* 0x0000c82301007387 */ /* 0x000fe80000100800 */
[----:B------:R1:W-:Y:S04]  /*12970*/  LDGSTS.E [R23+0x16800], [R32.64], P2 ;  /* 0x1680000020177fae */ /* 0x0003e80009121844 */
[----:B------:R1:W-:Y:S02]  /*12980*/  STL [R1+0xc4], R37 ;  /* 0x0000c42501007387 */ /* 0x0003e40000100800 */
[----:B-1----:R-:W-:-:S02]  /*12990*/  IMAD.MOV.U32 R33, RZ, RZ, R37 ;  /* 0x000000ffff217224 */ /* 0x002fc400078e0025 */
[----:B------:R-:W-:Y:S01]  /*129a0*/  IMAD.MOV.U32 R32, RZ, RZ, R35 ;  /* 0x000000ffff207224 */ /* 0x000fe200078e0023 */
[----:B------:R-:W2:Y:S04]  /*129b0*/  LDL.LU R37, [R1+0x118] ;  /* 0x0001180001257983 */ /* 0x000ea80000300800 */
[----:B------:R-:W2:Y:S04]  /*129c0*/  LDL.LU R35, [R1+0x11c] ;  /* 0x00011c0001237983 */ /* 0x000ea80000300800 */
[----:B------:R-:W2:Y:S04]  /*129d0*/  LDL.LU R47, [R1+0x128] ;  /* 0x00012800012f7983 */ /* 0x000ea80000300800 */
[----:B------:R-:W2:Y:S01]  /*129e0*/  LDL.LU R46, [R1+0x12c] ;  /* 0x00012c00012e7983 */ /* 0x000ea20000300800 */
        /* <DEDUP_REMOVED lines=15> */
[----:B----4-:R-:W-:Y:S01]  /*12ae0*/  IADD3 R34, P4, R34, R26, RZ ;  /* 0x0000001a22227210 */ /* 0x010fe20007f9e0ff */
[----:B------:R-:W-:Y:S04]  /*12af0*/  STL [R1+0xe8], R38 ;  /* 0x0000e82601007387 */ /* 0x000fe80000100800 */
[----:B--2---:R-:W-:Y:S01]  /*12b00*/  IMAD.X R36, R36, 0x1, R25, P4 ;  /* 0x0000000124247824 */ /* 0x004fe200020e0619 */
[----:B------:R2:W-:Y:S04]  /*12b10*/  STL [R1+0xe4], R39 ;  /* 0x0000e42701007387 */ /* 0x0005e80000100800 */
[----:B------:R-:W-:Y:S04]  /*12b20*/  STL [R1+0x108], R34 ;  /* 0x0001082201007387 */ /* 0x000fe80000100800 */
[----:B------:R3:W-:Y:S04]  /*12b30*/  STL [R1+0x104], R36 ;  /* 0x0001042401007387 */ /* 0x0007e80000100800 */
[----:B------:R-:W4:Y:S04]  /*12b40*/  LDL.LU R45, [R1+0x138] ;  /* 0x00013800012d7983 */ /* 0x000f280000300800 */
[----:B------:R-:W4:Y:S01]  /*12b50*/  LDL.LU R44, [R1+0x13c] ;  /* 0x00013c00012c7983 */ /* 0x000f220000300800 */
[----:B-1----:R-:W-:-:S02]  /*12b60*/  IMAD.MOV.U32 R33, RZ, RZ, R39 ;  /* 0x000000ffff217224 */ /* 0x002fc400078e0027 */
[----:B------:R-:W-:Y:S01]  /*12b70*/  IMAD.MOV.U32 R32, RZ, RZ, R38 ;  /* 0x000000ffff207224 */ /* 0x000fe200078e0026 */
[----:B--2---:R-:W2:Y:S04]  /*12b80*/  LDL.LU R39, [R1+0x148] ;  /* 0x0001480001277983 */ /* 0x004ea80000300800 */
[----:B------:R-:W2:Y:S04]  /*12b90*/  LDL.LU R38, [R1+0x14c] ;  /* 0x00014c0001267983 */ /* 0x000ea80000300800 */
[----:B------:R1:W-:Y:S02]  /*12ba0*/  LDGSTS.E [R23+0x18800], [R32.64], P2 ;  /* 0x1880000020177fae */ /* 0x0003e40009121844 */
[----:B-1----:R-:W-:-:S02]  /*12bb0*/  IMAD.MOV.U32 R32, RZ, RZ, R34 ;  /* 0x000000ffff207224 */ /* 0x002fc400078e0022 */
[----:B------:R-:W-:Y:S02]  /*12bc0*/  IMAD.MOV.U32 R33, RZ, RZ, R36 ;  /* 0x000000ffff217224 */ /* 0x000fe400078e0024 */
[----:B---3--:R-:W3:Y:S04]  /*12bd0*/  LDL.LU R36, [R1+0x15c] ;  /* 0x00015c0001247983 */ /* 0x008ee80000300800 */
[----:B------:R-:W3:Y:S04]  /*12be0*/  LDL.LU R34, [R1+0x16c] ;  /* 0x00016c0001227983 */ /* 0x000ee80000300800 */
[----:B------:R1:W-:Y:S01]  /*12bf0*/  LDGSTS.E [R23+0x19800], [R32.64], P1 ;  /* 0x1980000020177fae */ /* 0x0003e20008921844 */
[----:B------:R-:W-:-:S05]  /*12c00*/  IADD3 R35, P3, R35, R26, RZ ;  /* 0x0000001a23237210 */ /* 0x000fca0007f7e0ff */
[----:B------:R-:W-:Y:S01]  /*12c10*/  IMAD.X R37, R37, 0x1, R25, P3 ;  /* 0x0000000125257824 */ /* 0x000fe200018e0619 */
[----:B------:R-:W-:Y:S01]  /*12c20*/  IADD3 R46, P4, R46, R26, RZ ;  /* 0x0000001a2e2e7210 */ /* 0x000fe20007f9e0ff */
[----:B------:R-:W-:Y:S02]  /*12c30*/  STL [R1+0x11c], R35 ;  /* 0x00011c2301007387 */ /* 0x000fe40000100800 */
[----:B-1----:R-:W-:Y:S02]  /*12c40*/  IMAD.MOV.U32 R33, RZ, RZ, R37 ;  /* 0x000000ffff217224 */ /* 0x002fe400078e0025 */
[----:B------:R1:W-:Y:S01]  /*12c50*/  STL [R1+0x118], R37 ;  /* 0x0001182501007387 */ /* 0x0003e20000100800 */
[----:B------:R-:W-:-:S03]  /*12c60*/  IMAD.X R47, R47, 0x1, R25, P4 ;  /* 0x000000012f2f7824 */ /* 0x000fc600020e0619 */
[----:B------:R-:W-:Y:S01]  /*12c70*/  STL [R1+0x12c], R46 ;  /* 0x00012c2e01007387 */ /* 0x000fe20000100800 */
[----:B------:R-:W-:-:S03]  /*12c80*/  IMAD.MOV.U32 R32, RZ, RZ, R35 ;  /* 0x000000ffff207224 */ /* 0x000fc600078e0023 */
[----:B-1----:R-:W3:Y:S04]  /*12c90*/  LDL.LU R37, [R1+0x158] ;  /* 0x0001580001257983 */ /* 0x002ee80000300800 */
        /* <DEDUP_REMOVED lines=22> */
[----:B------:R-:W-:Y:S02]  /*12e00*/  LOP3.LUT R31, R31, 0x60, RZ, 0x3c, !PT ;  /* 0x000000601f1f7812 */ /* 0x000fe400078e3cff */
[----:B----4-:R-:W-:-:S05]  /*12e10*/  IADD3 R44, P3, R44, R26, RZ ;  /* 0x0000001a2c2c7210 */ /* 0x010fca0007f7e0ff */
[----:B------:R-:W-:Y:S01]  /*12e20*/  IMAD.X R45, R45, 0x1, R25, P3 ;  /* 0x000000012d2d7824 */ /* 0x000fe200018e0619 */
[----:B--2---:R-:W-:Y:S01]  /*12e30*/  IADD3 R38, P4, R38, R26, RZ ;  /* 0x0000001a26267210 */ /* 0x004fe20007f9e0ff */
        /* <DEDUP_REMOVED lines=11> */
[----:B---3--:R-:W-:Y:S02]  /*12ef0*/  IADD3 R36, P3, R36, R26, RZ ;  /* 0x0000001a24247210 */ /* 0x008fe40007f7e0ff */
[----:B------:R-:W-:Y:S02]  /*12f00*/  ISETP.NE.U32.AND P2, PT, R24, RZ, PT ;  /* 0x000000ff1800720c */ /* 0x000fe40003f45070 */
[----:B------:R-:W-:-:S02]  /*12f10*/  SEL R24, RZ, 0x4, !P1 ;  /* 0x00000004ff187807 */ /* 0x000fc40004800000 */
[----:B------:R-:W-:Y:S02]  /*12f20*/  IADD3 R34, P4, R34, R26, RZ ;  /* 0x0000001a22227210 */ /* 0x000fe40007f9e0ff */
[----:B------:R-:W-:Y:S01]  /*12f30*/  SEL R24, R24, RZ, !P0 ;  /* 0x000000ff18187207 */ /* 0x000fe20004000000 */
[----:B------:R-:W-:Y:S01]  /*12f40*/  STL [R1+0x13c], R44 ;  /* 0x00013c2c01007387 */ /* 0x000fe20000100800 */
[----:B-1----:R-:W-:Y:S02]  /*12f50*/  IMAD.MOV.U32 R32, RZ, RZ, R36 ;  /* 0x000000ffff207224 */ /* 0x002fe400078e0024 */
[----:B------:R-:W-:Y:S01]  /*12f60*/  ISETP.NE.U32.AND P1, PT, R24, RZ, PT ;  /* 0x000000ff1800720c */ /* 0x000fe20003f25070 */
[----:B------:R-:W-:Y:S01]  /*12f70*/  STL [R1+0x138], R45 ;  /* 0x0001382d01007387 */ /* 0x000fe20000100800 */
[----:B------:R-:W-:-:S03]  /*12f80*/  IMAD.X R37, R37, 0x1, R25, P3 ;  /* 0x0000000125257824 */ /* 0x000fc600018e0619 */
[----:B------:R-:W-:Y:S01]  /*12f90*/  STL [R1+0x14c], R38 ;  /* 0x00014c2601007387 */ /* 0x000fe20000100800 */
[----:B------:R-:W-:-:S03]  /*12fa0*/  IMAD.MOV.U32 R33, RZ, RZ, R37 ;  /* 0x000000ffff217224 */ /* 0x000fc600078e0025 */
[----:B------:R-:W-:Y:S01]  /*12fb0*/  STL [R1+0x148], R39 ;  /* 0x0001482701007387 */ /* 0x000fe20000100800 */
[----:B------:R-:W-:-:S03]  /*12fc0*/  IMAD.X R35, R35, 0x1, R25, P4 ;  /* 0x0000000123237824 */ /* 0x000fc600020e0619 */
[----:B------:R-:W-:Y:S04]  /*12fd0*/  STL [R1+0x15c], R36 ;  /* 0x00015c2401007387 */ /* 0x000fe80000100800 */
[----:B------:R-:W-:Y:S04]  /*12fe0*/  STL [R1+0x158], R37 ;  /* 0x0001582501007387 */ /* 0x000fe80000100800 */
[----:B------:R-:W-:Y:S04]  /*12ff0*/  STL [R1+0x16c], R34 ;  /* 0x00016c2201007387 */ /* 0x000fe80000100800 */
[----:B------:R1:W-:Y:S04]  /*13000*/  LDGSTS.E [R23+0x1e800], [R32.64], P2 ;  /* 0x1e80000020177fae */ /* 0x0003e80009121844 */
[----:B------:R2:W-:Y:S01]  /*13010*/  STL [R1+0x168], R35 ;  /* 0x0001682301007387 */ /* 0x0005e20000100800 */
[----:B-1----:R-:W-:-:S02]  /*13020*/  IMAD.MOV.U32 R33, RZ, RZ, R35 ;  /* 0x000000ffff217224 */ /* 0x002fc400078e0023 */
[----:B------:R-:W-:Y:S01]  /*13030*/  IMAD.MOV.U32 R32, RZ, RZ, R34 ;  /* 0x000000ffff207224 */ /* 0x000fe200078e0022 */
[----:B--2---:R-:W2:Y:S04]  /*13040*/  LDL.LU R35, [R1+0xc] ;  /* 0x00000c0001237983 */ /* 0x004ea80000300800 */
[----:B------:R-:W3:Y:S04]  /*13050*/  LDL.LU R34, [R1+0x10] ;  /* 0x0000100001227983 */ /* 0x000ee80000300800 */
[----:B------:R1:W-:Y:S01]  /*13060*/  LDGSTS.E [R23+0x1f800], [R32.64], P1 ;  /* 0x1f80000020177fae */ /* 0x0003e20008921844 */
[----:B------:R-:W-:-:S02]  /*13070*/  ISETP.GT.AND P1, PT, R22, 0x3, PT ;  /* 0x000000031600780c */ /* 0x000fc40003f24270 */
[----:B------:R-:W-:Y:S01]  /*13080*/  IADD3 R14, P3, R14, R26, RZ ;  /* 0x0000001a0e0e7210 */ /* 0x000fe20007f7e0ff */
[----:B------:R-:W4:Y:S01]  /*13090*/  LDL.LU R44, [R1+0x2c] ;  /* 0x00002c00012c7983 */ /* 0x000f220000300800 */
[----:B-1----:R-:W-:-:S03]  /*130a0*/  SEL R23, RZ, 0x4, !P1 ;  /* 0x00000004ff177807 */ /* 0x002fc60004800000 */
[----:B------:R-:W-:Y:S01]  /*130b0*/  IMAD.X R19, R19, 0x1, R25, P3 ;  /* 0x0000000113137824 */ /* 0x000fe200018e0619 */
[----:B------:R-:W-:Y:S02]  /*130c0*/  ISETP.GT.AND P1, PT, R22, 0x7, PT ;  /* 0x000000071600780c */ /* 0x000fe40003f24270 */
[----:B------:R-:W-:Y:S01]  /*130d0*/  IADD3 R17, P4, R17, R26, RZ ;  /* 0x0000001a11117210 */ /* 0x000fe20007f9e0ff */
[----:B------:R-:W-:Y:S01]  /*130e0*/  IMAD.MOV.U32 R32, RZ, RZ, R14 ;  /* 0x000000ffff207224 */ /* 0x000fe200078e000e */
[----:B------:R-:W-:Y:S01]  /*130f0*/  SEL R23, R23, RZ, !P0 ;  /* 0x000000ff17177207 */ /* 0x000fe20004000000 */
[----:B------:R-:W2:Y:S03]  /*13100*/  LDL.LU R39, [R1+0x30] ;  /* 0x0000300001277983 */ /* 0x000ea60000300800 */
[----:B------:R-:W-:Y:S01]  /*13110*/  ISETP.NE.U32.AND P2, PT, R23, RZ, PT ;  /* 0x000000ff1700720c */ /* 0x000fe20003f45070 */
[----:B------:R-:W-:Y:S01]  /*13120*/  IMAD.MOV.U32 R33, RZ, RZ, R19 ;  /* 0x000000ffff217224 */ /* 0x000fe200078e0013 */
[----:B------:R-:W-:Y:S01]  /*13130*/  SEL R23, RZ, 0x4, !P1 ;  /* 0x00000004ff177807 */ /* 0x000fe20004800000 */
[----:B------:R-:W-:Y:S01]  /*13140*/  IMAD.X R20, R20, 0x1, R25, P4 ;  /* 0x0000000114147824 */ /* 0x000fe200020e0619 */
[----:B------:R-:W2:Y:S02]  /*13150*/  LDL.LU R38, [R1+0x4c] ;  /* 0x00004c0001267983 */ /* 0x000ea40000300800 */
[----:B------:R-:W-:-:S04]  /*13160*/  SEL R23, R23, RZ, !P0 ;  /* 0x000000ff17177207 */ /* 0x000fc80004000000 */
[----:B------:R-:W-:Y:S01]  /*13170*/  ISETP.NE.U32.AND P1, PT, R23, RZ, PT ;  /* 0x000000ff1700720c */ /* 0x000fe20003f25070 */
[----:B------:R-:W-:Y:S02]  /*13180*/  IMAD R23, R3, 0x20000, R31 ;  /* 0x0002000003177824 */ /* 0x000fe400078e021f */
[----:B------:R-:W2:Y:S04]  /*13190*/  LDL.LU R31, [R1+0x50] ;  /* 0x00005000011f7983 */ /* 0x000ea80000300800 */
        /* <DEDUP_REMOVED lines=136> */
[----:B------:R-:W-:-:S02]  /*13a20*/  SEL R24, RZ, 0x4, !P1 ;  /* 0x00000004ff187807 */ /* 0x000fc40004800000 */
[----:B---3--:R-:W-:Y:S01]  /*13a30*/  IADD3 R34, P4, R34, R26, RZ ;  /* 0x0000001a22227210 */ /* 0x008fe20007f9e0ff */
[----:B------:R-:W-:Y:S01]  /*13a40*/  IMAD.X R248, R248, 0x1, R25, P3 ;  /* 0x00000001f8f87824 */ /* 0x000fe200018e0619 */
[----:B------:R-:W-:Y:S01]  /*13a50*/  SEL R24, R24, RZ, !P0 ;  /* 0x000000ff18187207 */ /* 0x000fe20004000000 */
[----:B-1----:R-:W-:Y:S02]  /*13a60*/  IMAD.MOV.U32 R32, RZ, RZ, R249 ;  /* 0x000000ffff207224 */ /* 0x002fe400078e00f9 */
[----:B--2---:R-:W-:Y:S01]  /*13a70*/  IMAD.X R35, R35, 0x1, R25, P4 ;  /* 0x0000000123237824 */ /* 0x004fe200020e0619 */
[----:B------:R-:W-:Y:S01]  /*13a80*/  ISETP.NE.U32.AND P1, PT, R24, RZ, PT ;  /* 0x000000ff1800720c */ /* 0x000fe20003f25070 */
[----:B------:R-:W-:Y:S01]  /*13a90*/  IMAD.MOV.U32 R33, RZ, RZ, R248 ;  /* 0x000000ffff217224 */ /* 0x000fe200078e00f8 */
[----:B------:R-:W-:Y:S04]  /*13aa0*/  STL [R1+0x10], R34 ;  /* 0x0000102201007387 */ /* 0x000fe80000100800 */
[----:B------:R1:W-:Y:S04]  /*13ab0*/  STL [R1+0xc], R35 ;  /* 0x00000c2301007387 */ /* 0x0003e80000100800 */
[----:B------:R-:W2:Y:S04]  /*13ac0*/  LDL.LU R37, [R1+0x6c] ;  /* 0x00006c0001257983 */ /* 0x000ea80000300800 */
[----:B------:R3:W-:Y:S04]  /*13ad0*/  LDGSTS.E [R23+0x10c00], [R32.64], P2 ;  /* 0x10c0000020177fae */ /* 0x0007e80009121844 */
[----:B------:R-:W2:Y:S01]  /*13ae0*/  LDL.LU R36, [R1+0x70] ;  /* 0x0000700001247983 */ /* 0x000ea20000300800 */
[----:B---3--:R-:W-:-:S02]  /*13af0*/  IMAD.MOV.U32 R33, RZ, RZ, R35 ;  /* 0x000000ffff217224 */ /* 0x008fc400078e0023 */
[----:B------:R-:W-:Y:S01]  /*13b00*/  IMAD.MOV.U32 R32, RZ, RZ, R34 ;  /* 0x000000ffff207224 */ /* 0x000fe200078e0022 */
[----:B-1----:R-:W3:Y:S04]  /*13b10*/  LDL.LU R35, [R1+0x8c] ;  /* 0x00008c0001237983 */ /* 0x002ee80000300800 */
[----:B------:R-:W3:Y:S04]  /*13b20*/  LDL.LU R34, [R1+0x90] ;  /* 0x0000900001227983 */ /* 0x000ee80000300800 */
[----:B------:R1:W-:Y:S01]  /*13b30*/  LDGSTS.E [R23+0x11c00], [R32.64], P1 ;  /* 0x11c0000020177fae */ /* 0x0003e20008921844 */
[----:B------:R-:W-:-:S04]  /*13b40*/  ISETP.GT.AND P1, PT, R22, 0x4b, PT ;  /* 0x0000004b1600780c */ /* 0x000fc80003f24270 */
[----:B------:R-:W-:-:S04]  /*13b50*/  SEL R24, RZ, 0x4, !P1 ;  /* 0x00000004ff187807 */ /* 0x000fc80004800000 */
[----:B------:R-:W-:Y:S02]  /*13b60*/  SEL R24, R24, RZ, !P0 ;  /* 0x000000ff18187207 */ /* 0x000fe40004000000 */
[-C--:B------:R-:W-:Y:S02]  /*13b70*/  IADD3 R39, P3, R39, R26.reuse, RZ ;  /* 0x0000001a27277210 */ /* 0x080fe40007f7e0ff */
[----:B------:R-:W-:Y:S02]  /*13b80*/  ISETP.NE.U32.AND P2, PT, R24, RZ, PT ;  /* 0x000000ff1800720c */ /* 0x000fe40003f45070 */
[----:B------:R-:W-:Y:S01]  /*13b90*/  IADD3 R31, P4, R31, R26, RZ ;  /* 0x0000001a1f1f7210 */ /* 0x000fe20007f9e0ff */
[----:B----4-:R-:W-:Y:S01]  /*13ba0*/  IMAD.X R44, R44, 0x1, R25, P3 ;  /* 0x000000012c2c7824 */ /* 0x010fe200018e0619 */
[----:B------:R-:W-:Y:S01]  /*13bb0*/  STL [R1+0x30], R39 ;  /* 0x0000302701007387 */ /* 0x000fe20000100800 */
[----:B-1----:R-:W-:Y:S02]  /*13bc0*/  IMAD.MOV.U32 R32, RZ, RZ, R39 ;  /* 0x000000ffff207224 */ /* 0x002fe400078e0027 */
[----:B------:R-:W-:-:S02]  /*13bd0*/  IMAD.X R38, R38, 0x1, R25, P4 ;  /* 0x0000000126267824 */ /* 0x000fc400020e0619 */
[----:B------:R-:W-:Y:S01]  /*13be0*/  IMAD.MOV.U32 R33, RZ, RZ, R44 ;  /* 0x000000ffff217224 */ /* 0x000fe200078e002c */
[----:B------:R1:W-:Y:S04]  /*13bf0*/  STL [R1+0x2c], R44 ;  /* 0x00002c2c01007387 */ /* 0x0003e80000100800 */
[----:B------:R-:W-:Y:S04]  /*13c00*/  STL [R1+0x50], R31 ;  /* 0x0000501f01007387 */ /* 0x000fe80000100800 */
[----:B------:R4:W-:Y:S04]  /*13c10*/  STL [R1+0x4c], R38 ;  /* 0x00004c2601007387 */ /* 0x0009e80000100800 */
[----:B------:R4:W-:Y:S04]  /*13c20*/  LDGSTS.E [R23+0x12c00], [R32.64], P2 ;  /* 0x12c0000020177fae */ /* 0x0009e80009121844 */
[----:B-1----:R-:W3:Y:S04]  /*13c30*/  LDL.LU R44, [R1+0xac] ;  /* 0x0000ac00012c7983 */ /* 0x002ee80000300800 */
[----:B------:R-:W3:Y:S01]  /*13c40*/  LDL.LU R39, [R1+0xb0] ;  /* 0x0000b00001277983 */ /* 0x000ee20000300800 */
[----:B----4-:R-:W-:-:S02]  /*13c50*/  IMAD.MOV.U32 R33, RZ, RZ, R38 ;  /* 0x000000ffff217224 */ /* 0x010fc400078e0026 */
[----:B------:R-:W-:Y:S01]  /*13c60*/  IMAD.MOV.U32 R32, RZ, RZ, R31 ;  /* 0x000000ffff207224 */ /* 0x000fe200078e001f */
[----:B------:R-:W3:Y:S04]  /*13c70*/  LDL.LU R38, [R1+0xcc] ;  /* 0x0000cc0001267983 */ /* 0x000ee80000300800 */
[----:B------:R-:W3:Y:S01]  /*13c80*/  LDL.LU R31, [R1+0xd0] ;  /* 0x0000d000011f7983 */ /* 0x000ee20000300800 */
        /* <DEDUP_REMOVED lines=18> */
[----:B---3--:R-:W-:Y:S01]  /*13db0*/  IADD3 R34, P4, R34, R26, RZ ;  /* 0x0000001a22227210 */ /* 0x008fe20007f9e0ff */
[----:B------:R1:W-:Y:S04]  /*13dc0*/  STL [R1+0x6c], R37 ;  /* 0x00006c2501007387 */ /* 0x0003e80000100800 */
[----:B------:R-:W-:Y:S01]  /*13dd0*/  IMAD.X R35, R35, 0x1, R25, P4 ;  /* 0x0000000123237824 */ /* 0x000fe200020e0619 */
[----:B------:R-:W-:Y:S04]  /*13de0*/  STL [R1+0x90], R34 ;  /* 0x0000902201007387 */ /* 0x000fe80000100800 */
[----:B------:R2:W-:Y:S04]  /*13df0*/  STL [R1+0x8c], R35 ;  /* 0x00008c2301007387 */ /* 0x0005e80000100800 */
[----:B------:R3:W-:Y:S04]  /*13e00*/  LDGSTS.E [R23+0x14c00], [R32.64], P2 ;  /* 0x14c0000020177fae */ /* 0x0007e80009121844 */
[----:B-1----:R-:W4:Y:S04]  /*13e10*/  LDL.LU R37, [R1+0xec] ;  /* 0x0000ec0001257983 */ /* 0x002f280000300800 */
[----:B------:R-:W4:Y:S01]  /*13e20*/  LDL.LU R36, [R1+0xf0] ;  /* 0x0000f00001247983 */ /* 0x000f220000300800 */
[----:B---3--:R-:W-:-:S02]  /*13e30*/  IMAD.MOV.U32 R33, RZ, RZ, R35 ;  /* 0x000000ffff217224 */ /* 0x008fc400078e0023 */
[----:B------:R-:W-:Y:S01]  /*13e40*/  IMAD.MOV.U32 R32, RZ, RZ, R34 ;  /* 0x000000ffff207224 */ /* 0x000fe200078e0022 */
[----:B--2---:R-:W2:Y:S04]  /*13e50*/  LDL.LU R35, [R1+0x10c] ;  /* 0x00010c0001237983 */ /* 0x004ea80000300800 */
[----:B------:R-:W3:Y:S04]  /*13e60*/  LDL.LU R34, [R1+0x110] ;  /* 0x0001100001227983 */ /* 0x000ee80000300800 */
[----:B------:R1:W-:Y:S01]  /*13e70*/  LDGSTS.E [R23+0x15c00], [R32.64], P1 ;  /* 0x15c0000020177fae */ /* 0x0003e20008921844 */
[----:B------:R-:W-:-:S04]  /*13e80*/  ISETP.GT.AND P1, PT, R22, 0x5b, PT ;  /* 0x0000005b1600780c */ /* 0x000fc80003f24270 */
[----:B------:R-:W-:-:S04]  /*13e90*/  SEL R24, RZ, 0x4, !P1 ;  /* 0x00000004ff187807 */ /* 0x000fc80004800000 */
[----:B------:R-:W-:Y:S02]  /*13ea0*/  SEL R24, R24, RZ, !P0 ;  /* 0x000000ff18187207 */ /* 0x000fe40004000000 */
[----:B------:R-:W-:Y:S02]  /*13eb0*/  IADD3 R39, P3, R39, R26, RZ ;  /* 0x0000001a27277210 */ /* 0x000fe40007f7e0ff */
[----:B------:R-:W-:-:S03]  /*13ec0*/  ISETP.NE.U32.AND P2, PT, R24, RZ, PT ;  /* 0x000000ff1800720c */ /* 0x000fc60003f45070 */
[----:B------:R-:W-:Y:S01]  /*13ed0*/  IMAD.X R44, R44, 0x1, R25, P3 ;  /* 0x000000012c2c7824 */ /* 0x000fe200018e0619 */
[----:B------:R-:W-:Y:S01]  /*13ee0*/  IADD3 R31, P4, R31, R26, RZ ;  /* 0x0000001a1f1f7210 */ /* 0x000fe20007f9e0ff */
[----:B------:R-:W-:Y:S01]  /*13ef0*/  STL [R1+0xb0], R39 ;  /* 0x0000b02701007387 */ /* 0x000fe20000100800 */
[----:B-1----:R-:W-:-:S03]  /*13f00*/  IMAD.MOV.U32 R32, RZ, RZ, R39 ;  /* 0x000000ffff207224 */ /* 0x002fc600078e0027 */
[----:B------:R-:W-:Y:S01]  /*13f10*/  IMAD.X R38, R38, 0x1, R25, P4 ;  /* 0x0000000126267824 */ /* 0x000fe200020e0619 */
[----:B------:R1:W-:Y:S01]  /*13f20*/  STL [R1+0xac], R44 ;  /* 0x0000ac2c01007387 */ /* 0x0003e20000100800 */
[----:B------:R-:W-:-:S03]  /*13f30*/  IMAD.MOV.U32 R33, RZ, RZ, R44 ;  /* 0x000000ffff217224 */ /* 0x000fc600078e002c */
[----:B------:R-:W-:Y:S04]  /*13f40*/  STL [R1+0xd0], R31 ;  /* 0x0000d01f01007387 */ /* 0x000fe80000100800 */
[----:B------:R1:W-:Y:S04]  /*13f50*/  STL [R1+0xcc], R38 ;  /* 0x0000cc2601007387 */ /* 0x0003e80000100800 */
[----:B-1----:R-:W2:Y:S04]  /*13f60*/  LDL.LU R44, [R1+0x120] ;  /* 0x00012000012c7983 */ /* 0x002ea80000300800 */
[----:B------:R-:W2:Y:S04]  /*13f70*/  LDL.LU R39, [R1+0x124] ;  /* 0x0001240001277983 */ /* 0x000ea80000300800 */
[----:B------:R1:W-:Y:S02]  /*13f80*/  LDGSTS.E [R23+0x16c00], [R32.64], P2 ;  /* 0x16c0000020177fae */ /* 0x0003e40009121844 */
[----:B-1----:R-:W-:-:S02]  /*13f90*/  IMAD.MOV.U32 R33, RZ, RZ, R38 ;  /* 0x000000ffff217224 */ /* 0x002fc400078e0026 */
[----:B------:R-:W-:Y:S01]  /*13fa0*/  IMAD.MOV.U32 R32, RZ, RZ, R31 ;  /* 0x000000ffff207224 */ /* 0x000fe200078e001f */
        /* <DEDUP_REMOVED lines=15> */
[----:B----4-:R-:W-:-:S05]  /*140a0*/  IADD3 R36, P3, R36, R26, RZ ;  /* 0x0000001a24247210 */ /* 0x010fca0007f7e0ff */
[----:B------:R-:W-:Y:S01]  /*140b0*/  IMAD.X R37, R37, 0x1, R25, P3 ;  /* 0x0000000125257824 */ /* 0x000fe200018e0619 */
[----:B---3--:R-:W-:Y:S01]  /*140c0*/  IADD3 R34, P4, R34, R26, RZ ;  /* 0x0000001a22227210 */ /* 0x008fe20007f9e0ff */
[----:B------:R-:W-:Y:S01]  /*140d0*/  STL [R1+0xf0], R36 ;  /* 0x0000f02401007387 */ /* 0x000fe20000100800 */
[----:B-1----:R-:W-:-:S03]  /*140e0*/  IMAD.MOV.U32 R32, RZ, RZ, R36 ;  /* 0x000000ffff207224 */ /* 0x002fc600078e0024 */
[----:B--2---:R-:W-:Y:S01]  /*140f0*/  IMAD.X R35, R35, 0x1, R25, P4 ;  /* 0x0000000123237824 */ /* 0x004fe200020e0619 */
[----:B------:R1:W-:Y:S01]  /*14100*/  STL [R1+0xec], R37 ;  /* 0x0000ec2501007387 */ /* 0x0003e20000100800 */
[----:B------:R-:W-:-:S03]  /*14110*/  IMAD.MOV.U32 R33, RZ, RZ, R37 ;  /* 0x000000ffff217224 */ /* 0x000fc600078e0025 */
[----:B------:R-:W-:Y:S04]  /*14120*/  STL [R1+0x110], R34 ;  /* 0x0001102201007387 */ /* 0x000fe80000100800 */
[----:B------:R2:W-:Y:S04]  /*14130*/  STL [R1+0x10c], R35 ;  /* 0x00010c2301007387 */ /* 0x0005e80000100800 */
[----:B-1----:R-:W3:Y:S04]  /*14140*/  LDL.LU R37, [R1+0x140] ;  /* 0x0001400001257983 */ /* 0x002ee80000300800 */
[----:B------:R-:W4:Y:S04]  /*14150*/  LDL.LU R36, [R1+0x144] ;  /* 0x0001440001247983 */ /* 0x000f280000300800 */
[----:B------:R1:W-:Y:S02]  /*14160*/  LDGSTS.E [R23+0x18c00], [R32.64], P2 ;  /* 0x18c0000020177fae */ /* 0x0003e40009121844 */
[----:B-1----:R-:W-:-:S02]  /*14170*/  IMAD.MOV.U32 R32, RZ, RZ, R34 ;  /* 0x000000ffff207224 */ /* 0x002fc400078e0022 */
[----:B------:R-:W-:Y:S02]  /*14180*/  IMAD.MOV.U32 R33, RZ, RZ, R35 ;  /* 0x000000ffff217224 */ /* 0x000fe400078e0023 */
[----:B--2---:R-:W2:Y:S04]  /*14190*/  LDL.LU R35, [R1+0x150] ;  /* 0x0001500001237983 */ /* 0x004ea80000300800 */
[----:B------:R-:W2:Y:S04]  /*141a0*/  LDL.LU R34, [R1+0x154] ;  /* 0x0001540001227983 */ /* 0x000ea80000300800 */
        /* <DEDUP_REMOVED lines=8> */
[----:B-1----:R-:W-:Y:S02]  /*14230*/  IMAD.MOV.U32 R32, RZ, RZ, R39 ;  /* 0x000000ffff207224 */ /* 0x002fe400078e0027 */
[----:B------:R-:W-:Y:S02]  /*14240*/  IMAD.MOV.U32 R33, RZ, RZ, R44 ;  /* 0x000000ffff217224 */ /* 0x000fe400078e002c */
[----:B------:R-:W-:Y:S01]  /*14250*/  IMAD.X R38, R38, 0x1, R25, P4 ;  /* 0x0000000126267824 */ /* 0x000fe200020e0619 */
[----:B------:R-:W-:Y:S04]  /*14260*/  STL [R1+0x124], R39 ;  /* 0x0001242701007387 */ /* 0x000fe80000100800 */
[----:B------:R-:W-:Y:S04]  /*14270*/  STL [R1+0x120], R44 ;  /* 0x0001202c01007387 */ /* 0x000fe80000100800 */
[----:B------:R1:W-:Y:S04]  /*14280*/  STL [R1+0x134], R31 ;  /* 0x0001341f01007387 */ /* 0x0003e80000100800 */
[----:B------:R1:W-:Y:S04]  /*14290*/  LDGSTS.E [R23+0x1ac00], [R32.64], P2 ;  /* 0x1ac0000020177fae */ /* 0x0003e80009121844 */
[----:B------:R2:W-:Y:S04]  /*142a0*/  STL [R1+0x130], R38 ;  /* 0x0001302601007387 */ /* 0x0005e80000100800 */
[----:B------:R-:W2:Y:S01]  /*142b0*/  LDL.LU R45, [R1+0x160] ;  /* 0x00016000012d7983 */ /* 0x000ea20000300800 */
[----:B-1----:R-:W-:-:S03]  /*142c0*/  IMAD.MOV.U32 R32, RZ, RZ, R31 ;  /* 0x000000ffff207224 */ /* 0x002fc600078e001f */
[----:B------:R-:W2:Y:S04]  /*142d0*/  LDL.LU R31, [R1+0x164] ;  /* 0x00016400011f7983 */ /* 0x000ea80000300800 */
[----:B------:R-:W2:Y:S04]  /*142e0*/  LDL.LU R44, [R1+0x170] ;  /* 0x00017000012c7983 */ /* 0x000ea80000300800 */
[----:B------:R-:W2:Y:S01]  /*142f0*/  LDL.LU R39, [R1+0x174] ;  /* 0x0001740001277983 */ /* 0x000ea20000300800 */
[----:B------:R-:W-:-:S04]  /*14300*/  ISETP.GT.AND P1, PT, R22, 0x6f, PT ;  /* 0x0000006f1600780c */ /* 0x000fc80003f24270 */
[----:B------:R-:W-:-:S04]  /*14310*/  SEL R24, RZ, 0x4, !P1 ;  /* 0x00000004ff187807 */ /* 0x000fc80004800000 */
[----:B------:R-:W-:-:S04]  /*14320*/  SEL R24, R24, RZ, !P0 ;  /* 0x000000ff18187207 */ /* 0x000fc80004000000 */
[----:B------:R-:W-:Y:S01]  /*14330*/  ISETP.NE.U32.AND P1, PT, R24, RZ, PT ;  /* 0x000000ff1800720c */ /* 0x000fe20003f25070 */
[----:B------:R-:W-:-:S12]  /*14340*/  IMAD.MOV.U32 R33, RZ, RZ, R38 ;  /* 0x000000ffff217224 */ /* 0x000fd800078e0026 */
        /* <DEDUP_REMOVED lines=9> */
[----:B------:R-:W1:Y:S01]  /*143e0*/  S2R R89, SR_TID.X ;  /* 0x0000000000597919 */ /* 0x000e620000002100 */
[----:B----4-:R-:W-:-:S05]  /*143f0*/  IADD3 R36, P3, R36, R26, RZ ;  /* 0x0000001a24247210 */ /* 0x010fca0007f7e0ff */
[----:B---3--:R-:W-:Y:S02]  /*14400*/  IMAD.X R37, R37, 0x1, R25, P3 ;  /* 0x0000000125257824 */ /* 0x008fe400018e0619 */
[----:B-1----:R-:W-:Y:S02]  /*14410*/  IMAD.MOV.U32 R32, RZ, RZ, R36 ;  /* 0x000000ffff207224 */ /* 0x002fe400078e0024 */
[----:B------:R-:W-:Y:S01]  /*14420*/  IMAD.MOV.U32 R33, RZ, RZ, R37 ;  /* 0x000000ffff217224 */ /* 0x000fe200078e0025 */
[----:B------:R-:W-:Y:S04]  /*14430*/  STL [R1+0x144], R36 ;  /* 0x0001442401007387 */ /* 0x000fe80000100800 */
[----:B------:R1:W-:Y:S01]  /*14440*/  LDGSTS.E [R23+0x1cc00], [R32.64], P2 ;  /* 0x1cc0000020177fae */ /* 0x0003e20009121844 */
[----:B--2---:R-:W-:-:S05]  /*14450*/  IADD3 R34, P4, R34, R26, RZ ;  /* 0x0000001a22227210 */ /* 0x004fca0007f9e0ff */
[----:B------:R-:W-:Y:S02]  /*14460*/  IMAD.X R35, R35, 0x1, R25, P4 ;  /* 0x0000000123237824 */ /* 0x000fe400020e0619 */
[----:B-1----:R-:W-:Y:S02]  /*14470*/  IMAD.MOV.U32 R32, RZ, RZ, R34 ;  /* 0x000000ffff207224 */ /* 0x002fe400078e0022 */
[----:B------:R-:W-:Y:S01]  /*14480*/  IMAD.MOV.U32 R33, RZ, RZ, R35 ;  /* 0x000000ffff217224 */ /* 0x000fe200078e0023 */
[----:B------:R1:W-:Y:S04]  /*14490*/  STL [R1+0x140], R37 ;  /* 0x0001402501007387 */ /* 0x0003e80000100800 */
[----:B------:R-:W-:Y:S04]  /*144a0*/  STL [R1+0x154], R34 ;  /* 0x0001542201007387 */ /* 0x000fe80000100800 */
[----:B------:R2:W-:Y:S01]  /*144b0*/  LDGSTS.E [R23+0x1dc00], [R32.64], P1 ;  /* 0x1dc0000020177fae */ /* 0x0005e20008921844 */
[----:B------:R-:W-:-:S03]  /*144c0*/  ISETP.GT.AND P1, PT, R22, 0x7b, PT ;  /* 0x0000007b1600780c */ /* 0x000fc60003f24270 */
[----:B------:R3:W-:Y:S01]  /*144d0*/  STL [R1+0x150], R35 ;  /* 0x0001502301007387 */ /* 0x0007e20000100800 */
[----:B------:R-:W-:-:S03]  /*144e0*/  SEL R24, RZ, 0x4, !P1 ;  /* 0x00000004ff187807 */ /* 0x000fc60004800000 */
[----:B------:R-:W4:Y:S04]  /*144f0*/  LDL.LU R38, [R1+0x178] ;  /* 0x0001780001267983 */ /* 0x000f280000300800 */
[----:B-1----:R-:W4:Y:S04]  /*14500*/  LDL.LU R37, [R1+0x17c] ;  /* 0x00017c0001257983 */ /* 0x002f280000300800 */
[----:B------:R-:W4:Y:S04]  /*14510*/  LDL.LU R88, [R1+0x198] ;  /* 0x0001980001587983 */ /* 0x000f280000300800 */
[----:B------:R-:W4:Y:S01]  /*14520*/  LDL.LU R47, [R1+0x19c] ;  /* 0x00019c00012f7983 */ /* 0x000f220000300800 */
[----:B------:R-:W-:-:S02]  /*14530*/  SEL R24, R24, RZ, !P0 ;  /* 0x000000ff18187207 */ /* 0x000fc40004000000 */
[----:B------:R-:W-:Y:S01]  /*14540*/  ISETP.GT.AND P1, PT, R22, 0x7f, PT ;  /* 0x0000007f1600780c */ /* 0x000fe20003f24270 */
[----:B------:R-:W4:Y:S01]  /*14550*/  LDL.LU R46, [R1+0x1b8] ;  /* 0x0001b800012e7983 */ /* 0x000f220000300800 */
[----:B------:R-:W-:Y:S02]  /*14560*/  ISETP.NE.U32.AND P2, PT, R24, RZ, PT ;  /* 0x000000ff1800720c */ /* 0x000fe40003f45070 */
[----:B------:R-:W-:Y:S01]  /*14570*/  SEL R24, RZ, 0x4, !P1 ;  /* 0x00000004ff187807 */ /* 0x000fe20004800000 */
[----:B---3--:R-:W3:Y:S03]  /*14580*/  LDL.LU R35, [R1+0x1bc] ;  /* 0x0001bc0001237983 */ /* 0x008ee60000300800 */
[----:B------:R-:W-:Y:S01]  /*14590*/  SEL R24, R24, RZ, !P0 ;  /* 0x000000ff18187207 */ /* 0x000fe20004000000 */
[----:B------:R-:W3:Y:S04]  /*145a0*/  LDL.LU R36, [R1+0x1d8] ;  /* 0x0001d80001247983 */ /* 0x000ee80000300800 */
[----:B------:R-:W3:Y:S01]  /*145b0*/  LDL.LU R34, [R1+0x1dc] ;  /* 0x0001dc0001227983 */ /* 0x000ee20000300800 */
[----:B------:R-:W-:-:S02]  /*145c0*/  IADD3 R31, P3, R31, R26, RZ ;  /* 0x0000001a1f1f7210 */ /* 0x000fc40007f7e0ff */
[----:B------:R-:W-:-:S03]  /*145d0*/  ISETP.NE.U32.AND P1, PT, R24, RZ, PT ;  /* 0x000000ff1800720c */ /* 0x000fc60003f25070 */
[----:B------:R-:W-:Y:S01]  /*145e0*/  IMAD.X R45, R45, 0x1, R25, P3 ;  /* 0x000000012d2d7824 */ /* 0x000fe200018e0619 */
[----:B------:R-:W-:Y:S01]  /*145f0*/  IADD3 R39, P4, R39, R26, RZ ;  /* 0x0000001a27277210 */ /* 0x000fe20007f9e0ff */
[----:B--2---:R-:W-:Y:S02]  /*14600*/  IMAD.MOV.U32 R32, RZ, RZ, R31 ;  /* 0x000000ffff207224 */ /* 0x004fe400078e001f */
[----:B------:R-:W-:Y:S02]  /*14610*/  IMAD.MOV.U32 R33, RZ, RZ, R45 ;  /* 0x000000ffff217224 */ /* 0x000fe400078e002d */
[----:B------:R-:W-:Y:S01]  /*14620*/  IMAD.X R44, R44, 0x1, R25, P4 ;  /* 0x000000012c2c7824 */ /* 0x000fe200020e0619 */
[----:B------:R1:W-:Y:S04]  /*14630*/  STL [R1+0x164], R31 ;  /* 0x0001641f01007387 */ /* 0x0003e80000100800 */
[----:B------:R2:W-:Y:S04]  /*14640*/  LDGSTS.E [R23+0x1ec00], [R32.64], P2 ;  /* 0x1ec0000020177fae */ /* 0x0005e80009121844 */
[----:B------:R2:W-:Y:S01]  /*14650*/  STL [R1+0x160], R45 ;  /* 0x0001602d01007387 */ /* 0x0005e20000100800 */
[----:B-1----:R-:W-:-:S03]  /*14660*/  LOP3.LUT R31, R89, 0x7f, RZ, 0xc0, !PT ;  /* 0x0000007f591f7812 */ /* 0x002fc600078ec0ff */
[----:B------:R-:W-:Y:S01]  /*14670*/  STL [R1+0x174], R39 ;  /* 0x0001742701007387 */ /* 0x000fe20000100800 */
[----:B--2---:R-:W-:Y:S02]  /*14680*/  IMAD.MOV.U32 R32, RZ, RZ, R39 ;  /* 0x000000ffff207224 */ /* 0x004fe400078e0027 */
[----:B------:R-:W-:Y:S01]  /*14690*/  IMAD.MOV.U32 R33, RZ, RZ, R44 ;  /* 0x000000ffff217224 */ /* 0x000fe200078e002c */
[----:B------:R1:W-:Y:S04]  /*146a0*/  STL [R1+0x170], R44 ;  /* 0x0001702c01007387 */ /* 0x0003e80000100800 */
[----:B------:R2:W-:Y:S01]  /*146b0*/  LDGSTS.E [R23+0x1fc00], [R32.64], P1 ;  /* 0x1fc0000020177fae */ /* 0x0005e20008921844 */
[----:B------:R-:W-:-:S03]  /*146c0*/  ISETP.GE.AND P1, PT, R31, R22, PT ;  /* 0x000000161f00720c */ /* 0x000fc60003f26270 */
[----:B------:R-:W3:Y:S04]  /*146d0*/  LDL.LU R45, [R1+0x1f8] ;  /* 0x0001f800012d7983 */ /* 0x000ee80000300800 */
[----:B------:R-:W3:Y:S04]  /*146e0*/  LDL.LU R31, [R1+0x1fc] ;  /* 0x0001fc00011f7983 */ /* 0x000ee80000300800 */
[----:B--2---:R-:W2:Y:S04]  /*146f0*/  LDL.LU R33, [R1+0x218] ;  /* 0x0002180001217983 */ /* 0x004ea80000300800 */
[----:B------:R-:W2:Y:S01]  /*14700*/  LDL.LU R32, [R1+0x21c] ;  /* 0x00021c0001207983 */ /* 0x000ea20000300800 */
[----:B------:R-:W-:Y:S01]  /*14710*/  SEL R22, RZ, 0x4, P1 ;  /* 0x00000004ff167807 */ /* 0x000fe20000800000 */
[----:B------:R-:W-:-:S02]  /*14720*/  IMAD R24, R3, 0x8000, R2 ;  /* 0x0000800003187824 */ /* 0x000fc400078e0202 */
[----:B------:R-:W0:Y:S01]  /*14730*/  LDGDEPBAR ;  /* 0x00000000000079af */ /* 0x000e220000000000 */
[----:B------:R-:W-:-:S04]  /*14740*/  SEL R22, R22, RZ, !P0 ;  /* 0x000000ff16167207 */ /* 0x000fc80004000000 */
[----:B------:R-:W-:Y:S02]  /*14750*/  ISETP.NE.U32.AND P0, PT, R22, RZ, PT ;  /* 0x000000ff1600720c */ /* 0x000fe40003f05070 */
[----:B----4-:R-:W-:-:S05]  /*14760*/  IADD3 R37, P1, R37, R28, RZ ;  /* 0x0000001c25257210 */ /* 0x010fca0007f3e0ff */
[----:B------:R-:W-:Y:S01]  /*14770*/  IMAD.X R38, R38, 0x1, R27, P1 ;  /* 0x0000000126267824 */ /* 0x000fe200008e061b */
[----:B------:R-:W-:Y:S01]  /*14780*/  IADD3 R47, P2, R47, R28, RZ ;  /* 0x0000001c2f2f7210 */ /* 0x000fe20007f5e0ff */
[----:B------:R-:W-:Y:S01]  /*14790*/  STL [R1+0x17c], R37 ;  /* 0x00017c2501007387 */ /* 0x000fe20000100800 */
[----:B------:R-:W-:-:S03]  /*147a0*/  IMAD.MOV.U32 R22, RZ, RZ, R37 ;  /* 0x000000ffff167224 */ /* 0x000fc600078e0025 */
[----:B------:R-:W-:Y:S01]  /*147b0*/  IMAD.X R88, R88, 0x1, R27, P2 ;  /* 0x0000000158587824 */ /* 0x000fe200010e061b */
[----:B------:R4:W-:Y:S01]  /*147c0*/  STL [R1+0x178], R38 ;  /* 0x0001782601007387 */ /* 0x0009e20000100800 */
[----:B------:R-:W-:Y:S01]  /*147d0*/  IMAD.MOV.U32 R23, RZ, RZ, R38 ;  /* 0x000000ffff177224 */ /* 0x000fe200078e0026 */
[-C--:B---3--:R-:W-:Y:S02]  /*147e0*/  IADD3 R35, P1, R35, R28.reuse, RZ ;  /* 0x0000001c23237210 */ /* 0x088fe40007f3e0ff */
[----:B------:R-:W-:Y:S04]  /*147f0*/  STL [R1+0x19c], R47 ;  /* 0x00019c2f01007387 */ /* 0x000fe80000100800 */
[----:B------:R-:W-:Y:S04]  /*14800*/  STL [R1+0x198], R88 ;  /* 0x0001985801007387 */ /* 0x000fe80000100800 */
[----:B-1----:R-:W3:Y:S01]  /*14810*/  LDL.LU R44, [R1+0x238] ;  /* 0x00023800012c7983 */ /* 0x002ee20000300800 */
[----:B------:R-:W-:-:S03]  /*14820*/  IADD3 R34, P2, R34, R28, RZ ;  /* 0x0000001c22227210 */ /* 0x000fc60007f5e0ff */
[----:B------:R-:W3:Y:S01]  /*14830*/  LDL.LU R39, [R1+0x23c] ;  /* 0x00023c0001277983 */ /* 0x000ee20000300800 */
[----:B------:R-:W-:-:S03]  /*14840*/  IMAD.X R46, R46, 0x1, R27, P1 ;  /* 0x000000012e2e7824 */ /* 0x000fc600008e061b */
[----:B------:R1:W-:Y:S04]  /*14850*/  LDGSTS.E [R24+0x40000], [R22.64], P0 ;  /* 0x4000000016187fae */ /* 0x0003e80008121844 */
[----:B----4-:R-:W4:Y:S04]  /*14860*/  LDL.LU R38, [R1+0x258] ;  /* 0x0002580001267983 */ /* 0x010f280000300800 */
[----:B------:R-:W4:Y:S01]  /*14870*/  LDL.LU R37, [R1+0x25c] ;  /* 0x00025c0001257983 */ /* 0x000f220000300800 */
[----:B-1----:R-:W-:Y:S02]  /*14880*/  IMAD.MOV.U32 R22, RZ, RZ, R47 ;  /* 0x000000ffff167224 */ /* 0x002fe400078e002f */
[----:B------:R-:W-:Y:S01]  /*14890*/  IMAD.MOV.U32 R23, RZ, RZ, R88 ;  /* 0x000000ffff177224 */ /* 0x000fe200078e0058 */
[----:B------:R1:W-:Y:S01]  /*148a0*/  STL [R1+0x1bc], R35 ;  /* 0x0001bc2301007387 */ /* 0x0003e20000100800 */
[----:B------:R-:W-:-:S03]  /*148b0*/  IMAD.X R36, R36, 0x1, R27, P2 ;  /* 0x0000000124247824 */ /* 0x000fc600010e061b */
[----:B------:R1:W-:Y:S04]  /*148c0*/  LDGSTS.E [R24+0x41000], [R22.64], P0 ;  /* 0x4100000016187fae */ /* 0x0003e80008121844 */
[----:B------:R-:W-:Y:S04]  /*148d0*/  STL [R1+0x1b8], R46 ;  /* 0x0001b82e01007387 */ /* 0x000fe80000100800 */
[----:B------:R-:W-:Y:S01]  /*148e0*/  STL [R1+0x1dc], R34 ;  /* 0x0001dc2201007387 */ /* 0x000fe20000100800 */
[----:B-1----:R-:W-:Y:S02]  /*148f0*/  IMAD.MOV.U32 R22, RZ, RZ, R35 ;  /* 0x000000ffff167224 */ /* 0x002fe400078e0023 */
[----:B------:R-:W-:Y:S01]  /*14900*/  IMAD.MOV.U32 R23, RZ, RZ, R46 ;  /* 0x000000ffff177224 */ /* 0x000fe200078e002e */
[----:B------:R-:W4:Y:S04]  /*14910*/  LDL.LU R35, [R1+0x184] ;  /* 0x0001840001237983 */ /* 0x000f280000300800 */
[----:B------:R1:W-:Y:S04]  /*14920*/  LDGSTS.E [R24+0x42000], [R22.64], P0 ;  /* 0x4200000016187fae */ /* 0x0003e80008121844 */
[----:B------:R2:W-:Y:S01]  /*14930*/  STL [R1+0x1d8], R36 ;  /* 0x0001d82401007387 */ /* 0x0005e20000100800 */
[----:B------:R-:W-:Y:S01]  /*14940*/  IADD3 R31, P1, R31, R28, RZ ;  /* 0x0000001c1f1f7210 */ /* 0x000fe20007f3e0ff */
[----:B-1----:R-:W-:-:S02]  /*14950*/  IMAD.MOV.U32 R23, RZ, RZ, R36 ;  /* 0x000000ffff177224 */ /* 0x002fc400078e0024 */
[----:B--2---:R-:W2:Y:S01]  /*14960*/  LDL.LU R36, [R1+0x180] ;  /* 0x0001800001247983 */ /* 0x004ea20000300800 */
[----:B------:R-:W-:-:S03]  /*14970*/  IMAD.MOV.U32 R22, RZ, RZ, R34 ;  /* 0x000000ffff167224 */ /* 0x000fc600078e0022 */
[----:B------:R-:W2:Y:S04]  /*14980*/  LDL.LU R88, [R1+0x1a0] ;  /* 0x0001a00001587983 */ /* 0x000ea80000300800 */
[----:B------:R-:W2:Y:S01]  /*14990*/  LDL.LU R34, [R1+0x1a4] ;  /* 0x0001a40001227983 */ /* 0x000ea20000300800 */
[----:B------:R-:W-:Y:S01]  /*149a0*/  IADD3 R32, P2, R32, R28, RZ ;  /* 0x0000001c20207210 */ /* 0x000fe20007f5e0ff */
[--C-:B------:R-:W-:Y:S02]  /*149b0*/  IMAD.X R45, R45, 0x1, R27.reuse, P1 ;  /* 0x000000012d2d7824 */ /* 0x100fe400008e061b */
[----:B------:R1:W-:Y:S02]  /*149c0*/  LDGSTS.E [R24+0x43000], [R22.64], P0 ;  /* 0x4300000016187fae */ /* 0x0003e40008121844 */
[----:B------:R-:W-:-:S02]  /*149d0*/  IMAD.X R33, R33, 0x1, R27, P2 ;  /* 0x0000000121217824 */ /* 0x000fc400010e061b */
[----:B------:R1:W-:Y:S04]  /*149e0*/  STL [R1+0x1fc], R31 ;  /* 0x0001fc1f01007387 */ /* 0x0003e80000100800 */
[----:B------:R-:W-:Y:S01]  /*149f0*/  STL [R1+0x1f8], R45 ;  /* 0x0001f82d01007387 */ /* 0x000fe20000100800 */
[----:B-1----:R-:W-:Y:S02]  /*14a00*/  IMAD.MOV.U32 R22, RZ, RZ, R31 ;  /* 0x000000ffff167224 */ /* 0x002fe400078e001f */
[----:B------:R-:W-:Y:S01]  /*14a10*/  IMAD.MOV.U32 R23, RZ, RZ, R45 ;  /* 0x000000ffff177224 */ /* 0x000fe200078e002d */
[----:B------:R-:W-:Y:S04]  /*14a20*/  STL [R1+0x21c], R32 ;  /* 0x00021c2001007387 */ /* 0x000fe80000100800 */
[----:B------:R-:W2:Y:S04]  /*14a30*/  LDL.LU R31, [R1+0x1c4] ;  /* 0x0001c400011f7983 */ /* 0x000ea80000300800 */
[----:B------:R1:W-:Y:S04]  /*14a40*/  LDGSTS.E [R24+0x44000], [R22.64], P0 ;  /* 0x4400000016187fae */ /* 0x0003e80008121844 */
[----:B------:R1:W-:Y:S02]  /*14a50*/  STL [R1+0x218], R33 ;  /* 0x0002182101007387 */ /* 0x0003e40000100800 */
[----:B-1----:R-:W-:-:S02]  /*14a60*/  IMAD.MOV.U32 R23, RZ, RZ, R33 ;  /* 0x000000ffff177224 */ /* 0x002fc400078e0021 */
[----:B------:R-:W2:Y:S01]  /*14a70*/  LDL.LU R33, [R1+0x1c0] ;  /* 0x0001c00001217983 */ /* 0x000ea20000300800 */
[----:B------:R-:W-:-:S03]  /*14a80*/  IMAD.MOV.U32 R22, RZ, RZ, R32 ;  /* 0x000000ffff167224 */ /* 0x000fc600078e0020 */
[----:B------:R-:W2:Y:S04]  /*14a90*/  LDL.LU R47, [R1+0x1e0] ;  /* 0x0001e000012f7983 */ /* 0x000ea80000300800 */
[----:B------:R-:W2:Y:S04]  /*14aa0*/  LDL.LU R32, [R1+0x1e4] ;  /* 0x0001e40001207983 */ /* 0x000ea80000300800 */
[----:B------:R1:W-:Y:S01]  /*14ab0*/  LDGSTS.E [R24+0x45000], [R22.64], P0 ;  /* 0x4500000016187fae */ /* 0x0003e20008121844 */
[----:B---3--:R-:W-:-:S05]  /*14ac0*/  IADD3 R39, P1, R39, R28, RZ ;  /* 0x0000001c27277210 */ /* 0x008fca0007f3e0ff */
[----:B------:R-:W-:Y:S01]  /*14ad0*/  IMAD.X R44, R44, 0x1, R27, P1 ;  /* 0x000000012c2c7824 */ /* 0x000fe200008e061b */
[----:B------:R3:W-:Y:S01]  /*14ae0*/  STL [R1+0x23c], R39 ;  /* 0x00023c2701007387 */ /* 0x0007e20000100800 */
[----:B----4-:R-:W-:-:S03]  /*14af0*/  IADD3 R37, P2, R37, R28, RZ ;  /* 0x0000001c25257210 */ /* 0x010fc60007f5e0ff */
[----:B------:R4:W-:Y:S01]  /*14b00*/  STL [R1+0x238], R44 ;  /* 0x0002382c01007387 */ /* 0x0009e20000100800 */
[----:B-1----:R-:W-:Y:S02]  /*14b10*/  IMAD.MOV.U32 R22, RZ, RZ, R39 ;  /* 0x000000ffff167224 */ /* 0x002fe400078e0027 */
[----:B------:R-:W-:Y:S01]  /*14b20*/  IMAD.X R38, R38, 0x1, R27, P2 ;  /* 0x0000000126267824 */ /* 0x000fe200010e061b */
[----:B------:R1:W-:Y:S01]  /*14b30*/  STL [R1+0x25c], R37 ;  /* 0x00025c2501007387 */ /* 0x0003e20000100800 */
[----:B------:R-:W-:-:S03]  /*14b40*/  IMAD.MOV.U32 R23, RZ, RZ, R44 ;  /* 0x000000ffff177224 */ /* 0x000fc600078e002c */
[----:B---3--:R-:W3:Y:S04]  /*14b50*/  LDL.LU R39, [R1+0x204] ;  /* 0x0002040001277983 */ /* 0x008ee80000300800 */
[----:B------:R1:W-:Y:S04]  /*14b60*/  STL [R1+0x258], R38 ;  /* 0x0002582601007387 */ /* 0x0003e80000100800 */
[----:B------:R-:W3:Y:S04]  /*14b70*/  LDL.LU R45, [R1+0x200] ;  /* 0x00020000012d7983 */ /* 0x000ee80000300800 */
[----:B------:R-:W3:Y:S01]  /*14b80*/  LDL.LU R46, [R1+0x220] ;  /* 0x00022000012e7983 */ /* 0x000ee20000300800 */
[----:B------:R-:W-:-:S03]  /*14b90*/  IADD3 R35, P1, R35, R28, RZ ;  /* 0x0000001c23237210 */ /* 0x000fc60007f3e0ff */
[----:B----4-:R-:W4:Y:S04]  /*14ba0*/  LDL.LU R44, [R1+0x224] ;  /* 0x00022400012c7983 */ /* 0x010f280000300800 */
[----:B------:R1:W-:Y:S04]  /*14bb0*/  LDGSTS.E [R24+0x46000], [R22.64], P0 ;  /* 0x4600000016187fae */ /* 0x0003e80008121844 */
[----:B------:R-:W-:Y:S01]  /*14bc0*/  STL [R1+0x184], R35 ;  /* 0x0001842301007387 */ /* 0x000fe20000100800 */
[----:B--2---:R-:W-:Y:S02]  /*14bd0*/  IMAD.X R36, R36, 0x1, R27, P1 ;  /* 0x0000000124247824 */ /* 0x004fe400008e061b */
[----:B-1----:R-:W-:Y:S01]  /*14be0*/  IMAD.MOV.U32 R22, RZ, RZ, R37 ;  /* 0x000000ffff167224 */ /* 0x002fe200078e0025 */
[----:B------:R-:W-:Y:S01]  /*14bf0*/  LOP3.LUT R37, R2, 0x20, RZ, 0x3c, !PT ;  /* 0x0000002002257812 */ /* 0x000fe200078e3cff */
[----:B------:R-:W-:Y:S01]  /*14c00*/  IMAD.MOV.U32 R23, RZ, RZ, R38 ;  /* 0x000000ffff177224 */ /* 0x000fe200078e0026 */
[----:B------:R-:W-:Y:S01]  /*14c10*/  IADD3 R34, P2, R34, R28, RZ ;  /* 0x0000001c22227210 */ /* 0x000fe20007f5e0ff */
[----:B------:R1:W-:Y:S04]  /*14c20*/  STL [R1+0x180], R36 ;  /* 0x0001802401007387 */ /* 0x0003e80000100800 */
[----:B------:R-:W-:Y:S01]  /*14c30*/  IMAD.X R88, R88, 0x1, R27, P2 ;  /* 0x0000000158587824 */ /* 0x000fe200010e061b */
[----:B------:R2:W-:Y:S04]  /*14c40*/  STL [R1+0x1a4], R34 ;  /* 0x0001a42201007387 */ /* 0x0005e80000100800 */
[----:B------:R1:W-:Y:S04]  /*14c50*/  LDGSTS.E [R24+0x47000], [R22.64], P0 ;  /* 0x4700000016187fae */ /* 0x0003e80008121844 */
[----:B------:R-:W4:Y:S04]  /*14c60*/  LDL.LU R38, [R1+0x240] ;  /* 0x0002400001267983 */ /* 0x000f280000300800 */
[----:B------:R-:W-:Y:S01]  /*14c70*/  STL [R1+0x1a0], R88 ;  /* 0x0001a05801007387 */ /* 0x000fe20000100800 */
[----:B-1----:R-:W-:-:S03]  /*14c80*/  IMAD R24, R3, 0x8000, R37 ;  /* 0x0000800003187824 */ /* 0x002fc600078e0225 */
[----:B------:R-:W4:Y:S01]  /*14c90*/  LDL.LU R37, [R1+0x244] ;  /* 0x0002440001257983 */ /* 0x000f220000300800 */
[----:B------:R-:W-:Y:S02]  /*14ca0*/  IMAD.MOV.U32 R23, RZ, RZ, R36 ;  /* 0x000000ffff177224 */ /* 0x000fe400078e0024 */
[----:B------:R-:W-:Y:S01]  /*14cb0*/  IMAD.MOV.U32 R22, RZ, RZ, R35 ;  /* 0x000000ffff167224 */ /* 0x000fe200078e0023 */
[----:B------:R-:W4:Y:S04]  /*14cc0*/  LDL.LU R36, [R1+0x260] ;  /* 0x0002600001247983 */ /* 0x000f280000300800 */
[----:B------:R-:W4:Y:S01]  /*14cd0*/  LDL.LU R35, [R1+0x264] ;  /* 0x0002640001237983 */ /* 0x000f220000300800 */
[----:B------:R-:W-:-:S03]  /*14ce0*/  IADD3 R31, P1, R31, R28, RZ ;  /* 0x0000001c1f1f7210 */ /* 0x000fc60007f3e0ff */
[----:B------:R1:W-:Y:S02]  /*14cf0*/  LDGSTS.E [R24+0x40400], [R22.64], P0 ;  /* 0x4040000016187fae */ /* 0x0003e40008121844 */
[--C-:B------:R-:W-:Y:S02]  /*14d00*/  IMAD.X R33, R33, 0x1, R27.reuse, P1 ;  /* 0x0000000121217824 */ /* 0x100fe400008e061b */
[----:B------:R-:W-:Y:S01]  /*14d10*/  STL [R1+0x1c4], R31 ;  /* 0x0001c41f01007387 */ /* 0x000fe20000100800 */
[----:B------:R-:W-:Y:S01]  /*14d20*/  IADD3 R32, P2, R32, R28, RZ ;  /* 0x0000001c20207210 */ /* 0x000fe20007f5e0ff */
[----:B-1----:R-:W-:Y:S02]  /*14d30*/  IMAD.MOV.U32 R22, RZ, RZ, R34 ;  /* 0x000000ffff167224 */ /* 0x002fe400078e0022 */
[----:B------:R-:W-:Y:S02]  /*14d40*/  IMAD.MOV.U32 R23, RZ, RZ, R88 ;  /* 0x000000ffff177224 */ /* 0x000fe400078e0058 */
[----:B------:R-:W-:Y:S01]  /*14d50*/  IMAD.X R47, R47, 0x1, R27, P2 ;  /* 0x000000012f2f7824 */ /* 0x000fe200010e061b */
[----:B------:R1:W-:Y:S04]  /*14d60*/  STL [R1+0x1c0], R33 ;  /* 0x0001c02101007387 */ /* 0x0003e80000100800 */
[----:B------:R1:W-:Y:S04]  /*14d70*/  STL [R1+0x1e4], R32 ;  /* 0x0001e42001007387 */ /* 0x0003e80000100800 */
[----:B------:R1:W-:Y:S04]  /*14d80*/  LDGSTS.E [R24+0x41400], [R22.64], P0 ;  /* 0x4140000016187fae */ /* 0x0003e80008121844 */
[----:B--2---:R-:W2:Y:S04]  /*14d90*/  LDL.LU R34, [R1+0x188] ;  /* 0x0001880001227983 */ /* 0x004ea80000300800 */
[----:B------:R1:W-:Y:S02]  /*14da0*/  STL [R1+0x1e0], R47 ;  /* 0x0001e02f01007387 */ /* 0x0003e40000100800 */
[----:B-1----:R-:W-:-:S02]  /*14db0*/  IMAD.MOV.U32 R23, RZ, RZ, R33 ;  /* 0x000000ffff177224 */ /* 0x002fc400078e0021 */
[----:B------:R-:W-:Y:S01]  /*14dc0*/  IMAD.MOV.U32 R22, RZ, RZ, R31 ;  /* 0x000000ffff167224 */ /* 0x000fe200078e001f */
[----:B------:R-:W2:Y:S04]  /*14dd0*/  LDL.LU R33, [R1+0x18c] ;  /* 0x00018c0001217983 */ /* 0x000ea80000300800 */
[----:B------:R-:W2:Y:S04]  /*14de0*/  LDL.LU R31, [R1+0x1ac] ;  /* 0x0001ac00011f7983 */ /* 0x000ea80000300800 */
[----:B------:R1:W-:Y:S02]  /*14df0*/  LDGSTS.E [R24+0x42400], [R22.64], P0 ;  /* 0x4240000016187fae */ /* 0x0003e40008121844 */
[----:B-1----:R-:W-:-:S02]  /*14e00*/  IMAD.MOV.U32 R22, RZ, RZ, R32 ;  /* 0x000000ffff167224 */ /* 0x002fc400078e0020 */
[----:B------:R-:W2:Y:S01]  /*14e10*/  LDL.LU R32, [R1+0x1a8] ;  /* 0x0001a80001207983 */ /* 0x000ea20000300800 */
[----:B------:R-:W-:-:S05]  /*14e20*/  IMAD.MOV.U32 R23, RZ, RZ, R47 ;  /* 0x000000ffff177224 */ /* 0x000fca00078e002f */
[----:B------:R1:W-:Y:S01]  /*14e30*/  LDGSTS.E [R24+0x43400], [R22.64], P0 ;  /* 0x4340000016187fae */ /* 0x0003e20008121844 */
[----:B------:R-:W-:Y:S02]  /*14e40*/  LOP3.LUT R47, R2, 0x40, RZ, 0x3c, !PT ;  /* 0x00000040022f7812 */ /* 0x000fe400078e3cff */
[----:B---3--:R-:W-:-:S05]  /*14e50*/  IADD3 R39, P1, R39, R28, RZ ;  /* 0x0000001c27277210 */ /* 0x008fca0007f3e0ff */
[----:B------:R-:W-:Y:S01]  /*14e60*/  IMAD.X R45, R45, 0x1, R27, P1 ;  /* 0x000000012d2d7824 */ /* 0x000fe200008e061b */
[----:B------:R-:W-:Y:S01]  /*14e70*/  STL [R1+0x204], R39 ;  /* 0x0002042701007387 */ /* 0x000fe20000100800 */
[----:B-1----:R-:W-:Y:S01]  /*14e80*/  IMAD.MOV.U32 R22, RZ, RZ, R39 ;  /* 0x000000ffff167224 */ /* 0x002fe200078e0027 */
[----:B----4-:R-:W-:Y:S02]  /*14e90*/  IADD3 R44, P2, R44, R28, RZ ;  /* 0x0000001c2c2c7210 */ /* 0x010fe40007f5e0ff */
[----:B------:R1:W-:Y:S01]  /*14ea0*/  STL [R1+0x200], R45 ;  /* 0x0002002d01007387 */ /* 0x0003e20000100800 */
[----:B------:R-:W-:Y:S02]  /*14eb0*/  IMAD.MOV.U32 R23, RZ, RZ, R45 ;  /* 0x000000ffff177224 */ /* 0x000fe400078e002d */
[----:B------:R-:W-:Y:S01]  /*14ec0*/  IMAD.X R46, R46, 0x1, R27, P2 ;  /* 0x000000012e2e7824 */ /* 0x000fe200010e061b */
[----:B------:R-:W-:Y:S04]  /*14ed0*/  STL [R1+0x224], R44 ;  /* 0x0002242c01007387 */ /* 0x000fe80000100800 */
[----:B------:R3:W-:Y:S04]  /*14ee0*/  LDGSTS.E [R24+0x44400], [R22.64], P0 ;  /* 0x4440000016187fae */ /* 0x0007e80008121844 */
[----:B-1----:R-:W4:Y:S04]  /*14ef0*/  LDL.LU R45, [R1+0x1cc] ;  /* 0x0001cc00012d7983 */ /* 0x002f280000300800 */
[----:B------:R1:W-:Y:S04]  /*14f00*/  STL [R1+0x220], R46 ;  /* 0x0002202e01007387 */ /* 0x0003e80000100800 */
[----:B------:R-:W4:Y:S01]  /*14f10*/  LDL.LU R39, [R1+0x1ec] ;  /* 0x0001ec0001277983 */ /* 0x000f220000300800 */
[----:B---3--:R-:W-:-:S02]  /*14f20*/  IMAD.MOV.U32 R23, RZ, RZ, R46 ;  /* 0x000000ffff177224 */ /* 0x008fc400078e002e */
[----:B------:R-:W-:Y:S01]  /*14f30*/  IMAD.MOV.U32 R22, RZ, RZ, R44 ;  /* 0x000000ffff167224 */ /* 0x000fe200078e002c */
[----:B-1----:R-:W3:Y:S04]  /*14f40*/  LDL.LU R46, [R1+0x1c8] ;  /* 0x0001c800012e7983 */ /* 0x002ee80000300800 */
[----:B------:R-:W3:Y:S04]  /*14f50*/  LDL.LU R44, [R1+0x1e8] ;  /* 0x0001e800012c7983 */ /* 0x000ee80000300800 */
[----:B------:R1:W-:Y:S01]  /*14f60*/  LDGSTS.E [R24+0x45400], [R22.64], P0 ;  /* 0x4540000016187fae */ /* 0x0003e20008121844 */
[----:B------:R-:W-:-:S05]  /*14f70*/  IADD3 R37, P1, R37, R28, RZ ;  /* 0x0000001c25257210 */ /* 0x000fca0007f3e0ff */
[----:B------:R-:W-:Y:S01]  /*14f80*/  IMAD.X R38, R38, 0x1, R27, P1 ;  /* 0x0000000126267824 */ /* 0x000fe200008e061b */
[----:B------:R-:W-:Y:S01]  /*14f90*/  IADD3 R35, P2, R35, R28, RZ ;  /* 0x0000001c23237210 */ /* 0x000fe20007f5e0ff */
[----:B------:R1:W-:Y:S02]  /*14fa0*/  STL [R1+0x244], R37 ;  /* 0x0002442501007387 */ /* 0x0003e40000100800 */
[----:B-1----:R-:W-:Y:S02]  /*14fb0*/  IMAD.MOV.U32 R22, RZ, RZ, R37 ;  /* 0x000000ffff167224 */ /* 0x002fe400078e0025 */
[----:B------:R-:W-:Y:S01]  /*14fc0*/  IMAD.MOV.U32 R23, RZ, RZ, R38 ;  /* 0x000000ffff177224 */ /* 0x000fe200078e0026 */
[----:B------:R1:W-:Y:S01]  /*14fd0*/  STL [R1+0x240], R38 ;  /* 0x0002402601007387 */ /* 0x0003e20000100800 */
[----:B------:R-:W-:-:S03]  /*14fe0*/  IMAD.X R36, R36, 0x1, R27, P2 ;  /* 0x0000000124247824 */ /* 0x000fc600010e061b */
[----:B------:R-:W-:Y:S04]  /*14ff0*/  STL [R1+0x264], R35 ;  /* 0x0002642301007387 */ /* 0x000fe80000100800 */
[----:B------:R-:W3:Y:S04]  /*15000*/  LDL.LU R37, [R1+0x20c] ;  /* 0x00020c0001257983 */ /* 0x000ee80000300800 */
[----:B------:R1:W-:Y:S04]  /*15010*/  STL [R1+0x260], R36 ;  /* 0x0002602401007387 */ /* 0x0003e80000100800 */
[----:B------:R1:W-:Y:S04]  /*15020*/  LDGSTS.E [R24+0x46400], [R22.64], P0 ;  /* 0x4640000016187fae */ /* 0x0003e80008121844 */
[----:B-1----:R-:W3:Y:S01]  /*15030*/  LDL.LU R38, [R1+0x208] ;  /* 0x0002080001267983 */ /* 0x002ee20000300800 */
[----:B------:R-:W-:-:S02]  /*15040*/  IMAD.MOV.U32 R23, RZ, RZ, R36 ;  /* 0x000000ffff177224 */ /* 0x000fc400078e0024 */
[----:B------:R-:W-:Y:S01]  /*15050*/  IMAD.MOV.U32 R22, RZ, RZ, R35 ;  /* 0x000000ffff167224 */ /* 0x000fe200078e0023 */
[----:B------:R-:W3:Y:S04]  /*15060*/  LDL.LU R36, [R1+0x228] ;  /* 0x0002280001247983 */ /* 0x000ee80000300800 */
[----:B------:R-:W3:Y:S04]  /*15070*/  LDL.LU R35, [R1+0x22c] ;  /* 0x00022c0001237983 */ /* 0x000ee80000300800 */
[----:B------:R1:W-:Y:S01]  /*15080*/  LDGSTS.E [R24+0x47400], [R22.64], P0 ;  /* 0x4740000016187fae */ /* 0x0003e20008121844 */
[----:B--2---:R-:W-:-:S02]  /*15090*/  IADD3 R33, P1, R33, R28, RZ ;  /* 0x0000001c21217210 */ /* 0x004fc40007f3e0ff */
[----:B------:R-:W-:-:S03]  /*150a0*/  IADD3 R31, P2, R31, R28, RZ ;  /* 0x0000001c1f1f7210 */ /* 0x000fc60007f5e0ff */
[----:B------:R-:W-:Y:S01]  /*150b0*/  IMAD.X R34, R34, 0x1, R27, P1 ;  /* 0x0000000122227824 */ /* 0x000fe200008e061b */
[----:B------:R-:W-:Y:S04]  /*150c0*/  STL [R1+0x18c], R33 ;  /* 0x00018c2101007387 */ /* 0x000fe80000100800 */
[----:B------:R2:W-:Y:S01]  /*150d0*/  STL [R1+0x188], R34 ;  /* 0x0001882201007387 */ /* 0x0005e20000100800 */
[----:B-1----:R-:W-:Y:S02]  /*150e0*/  IMAD R24, R3, 0x8000, R47 ;  /* 0x0000800003187824 */ /* 0x002fe400078e022f */
[----:B------:R-:W-:Y:S01]  /*150f0*/  IMAD.MOV.U32 R22, RZ, RZ, R33 ;  /* 0x000000ffff167224 */ /* 0x000fe200078e0021 */
[----:B------:R-:W-:Y:S01]  /*15100*/  STL [R1+0x1ac], R31 ;  /* 0x0001ac1f01007387 */ /* 0x000fe20000100800 */
[----:B------:R-:W-:-:S05]  /*15110*/  IMAD.MOV.U32 R23, RZ, RZ, R34 ;  /* 0x000000ffff177224 */ /* 0x000fca00078e0022 */
[----:B------:R1:W-:Y:S01]  /*15120*/  LDGSTS.E [R24+0x40800], [R22.64], P0 ;  /* 0x4080000016187fae */ /* 0x0003e20008121844 */
[----:B------:R-:W-:-:S05]  /*15130*/  IMAD.X R32, R32, 0x1, R27, P2 ;  /* 0x0000000120207824 */ /* 0x000fca00010e061b */
[----:B------:R1:W-:Y:S04]  /*15140*/  STL [R1+0x1a8], R32 ;  /* 0x0001a82001007387 */ /* 0x0003e80000100800 */
[----:B--2---:R-:W3:Y:S04]  /*15150*/  LDL.LU R34, [R1+0x248] ;  /* 0x0002480001227983 */ /* 0x004ee80000300800 */
[----:B------:R-:W3:Y:S01]  /*15160*/  LDL.LU R33, [R1+0x24c] ;  /* 0x00024c0001217983 */ /* 0x000ee20000300800 */
[----:B-1----:R-:W-:Y:S02]  /*15170*/  IMAD.MOV.U32 R23, RZ, RZ, R32 ;  /* 0x000000ffff177224 */ /* 0x002fe400078e0020 */
[----:B------:R-:W-:Y:S01]  /*15180*/  IMAD.MOV.U32 R22, RZ, RZ, R31 ;  /* 0x000000ffff167224 */ /* 0x000fe200078e001f */
[----:B------:R-:W3:Y:S04]  /*15190*/  LDL.LU R32, [R1+0x268] ;  /* 0x0002680001207983 */ /* 0x000ee80000300800 */
[----:B------:R-:W3:Y:S01]  /*151a0*/  LDL.LU R31, [R1+0x26c] ;  /* 0x00026c00011f7983 */ /* 0x000ee20000300800 */
[-C--:B------:R-:W-:Y:S03]  /*151b0*/  HMMA.1688.F32.TF32 R76, R124, R90.reuse, R76 ;  /* 0x0000005a7c4c723c */ /* 0x080fe6000008104c */
[----:B------:R1:W-:Y:S05]  /*151c0*/  LDGSTS.E [R24+0x41800], [R22.64], P0 ;  /* 0x4180000016187fae */ /* 0x0003ea0008121844 */
[-C--:B------:R-:W-:Y:S08]  /*151d0*/  HMMA.1688.F32.TF32 R116, R120, R90.reuse, R116 ;  /* 0x0000005a7874723c */ /* 0x080ff00000081074 */
[-C--:B------:R-:W-:Y:S08]  /*151e0*/  HMMA.1688.F32.TF32 R104, R108, R90.reuse, R104 ;  /* 0x0000005a6c68723c */ /* 0x080ff00000081068 */
[----:B------:R-:W-:Y:S01]  /*151f0*/  HMMA.1688.F32.TF32 R100, R100, R90, R96 ;  /* 0x0000005a6464723c */ /* 0x000fe20000081060 */
[----:B----4-:R-:W-:-:S02]  /*15200*/  IADD3 R45, P1, R45, R28, RZ ;  /* 0x0000001c2d2d7210 */ /* 0x010fc40007f3e0ff */
[----:B------:R-:W-:-:S03]  /*15210*/  IADD3 R39, P2, R39, R28, RZ ;  /* 0x0000001c27277210 */ /* 0x000fc60007f5e0ff */
[----:B------:R4:W-:Y:S01]  /*15220*/  STL [R1+0x1cc], R45 ;  /* 0x0001cc2d01007387 */ /* 0x0009e20000100800 */
[--C-:B---3--:R-:W-:Y:S02]  /*15230*/  IMAD.X R46, R46, 0x1, R27.reuse, P1 ;  /* 0x000000012e2e7824 */ /* 0x108fe400008e061b */
[----:B------:R-:W-:-:S03]  /*15240*/  IMAD.X R44, R44, 0x1, R27, P2 ;  /* 0x000000012c2c7824 */ /* 0x000fc600010e061b */
[----:B------:R-:W-:Y:S04]  /*15250*/  STL [R1+0x1c8], R46 ;  /* 0x0001c82e01007387 */ /* 0x000fe80000100800 */
[----:B------:R3:W-:Y:S04]  /*15260*/  STL [R1+0x1ec], R39 ;  /* 0x0001ec2701007387 */ /* 0x0007e80000100800 */
[----:B------:R1:W-:Y:S04]  /*15270*/  STL [R1+0x1e8], R44 ;  /* 0x0001e82c01007387 */ /* 0x0003e80000100800 */
[----:B------:R-:W2:Y:S04]  /*15280*/  LDL.LU R90, [R1+0x190] ;  /* 0x00019000015a7983 */ /* 0x000ea80000300800 */
[----:B------:R-:W2:Y:S04]  /*15290*/  LDL.LU R89, [R1+0x194] ;  /* 0x0001940001597983 */ /* 0x000ea80000300800 */
[----:B------:R-:W2:Y:S01]  /*152a0*/  LDL.LU R88, [R1+0x1b0] ;  /* 0x0001b00001587983 */ /* 0x000ea20000300800 */
[----:B-1----:R-:W-:-:S03]  /*152b0*/  IMAD.MOV.U32 R22, RZ, RZ, R45 ;  /* 0x000000ffff167224 */ /* 0x002fc600078e002d */
[----:B------:R-:W2:Y:S01]  /*152c0*/  LDL.LU R47, [R1+0x1b4] ;  /* 0x0001b400012f7983 */ /* 0x000ea20000300800 */
[----:B------:R-:W-:-:S05]  /*152d0*/  IMAD.MOV.U32 R23, RZ, RZ, R46 ;  /* 0x000000ffff177224 */ /* 0x000fca00078e002e */
[----:B------:R1:W-:Y:S01]  /*152e0*/  LDGSTS.E [R24+0x42800], [R22.64], P0 ;  /* 0x4280000016187fae */ /* 0x0003e20008121844 */
[----:B------:R-:W-:-:S05]  /*152f0*/  IADD3 R37, P1, R37, R28, RZ ;  /* 0x0000001c25257210 */ /* 0x000fca0007f3e0ff */
[----:B------:R-:W-:Y:S01]  /*15300*/  STL [R1+0x20c], R37 ;  /* 0x00020c2501007387 */ /* 0x000fe20000100800 */
[----:B------:R-:W-:-:S05]  /*15310*/  IMAD.X R38, R38, 0x1, R27, P1 ;  /* 0x0000000126267824 */ /* 0x000fca00008e061b */
[----:B------:R1:W-:Y:S01]  /*15320*/  STL [R1+0x208], R38 ;  /* 0x0002082601007387 */ /* 0x0003e20000100800 */
[----:B------:R-:W-:-:S05]  /*15330*/  IADD3 R35, P2, R35, R28, RZ ;  /* 0x0000001c23237210 */ /* 0x000fca0007f5e0ff */
[----:B------:R-:W-:Y:S01]  /*15340*/  IMAD.X R36, R36, 0x1, R27, P2 ;  /* 0x0000000124247824 */ /* 0x000fe200010e061b */
[----:B------:R-:W-:Y:S01]  /*15350*/  STL [R1+0x22c], R35 ;  /* 0x00022c2301007387 */ /* 0x000fe20000100800 */
[----:B-1----:R-:W-:-:S03]  /*15360*/  IMAD.MOV.U32 R22, RZ, RZ, R39 ;  /* 0x000000ffff167224 */ /* 0x002fc600078e0027 */
[----:B----4-:R-:W4:Y:S01]  /*15370*/  LDL.LU R45, [R1+0x1d4] ;  /* 0x0001d400012d7983 */ /* 0x010f220000300800 */
[----:B------:R-:W-:-:S03]  /*15380*/  IMAD.MOV.U32 R23, RZ, RZ, R44 ;  /* 0x000000ffff177224 */ /* 0x000fc600078e002c */
[----:B------:R1:W-:Y:S04]  /*15390*/  STL [R1+0x228], R36 ;  /* 0x0002282401007387 */ /* 0x0003e80000100800 */
[----:B---3--:R-:W3:Y:S04]  /*153a0*/  LDL.LU R39, [R1+0x1f4] ;  /* 0x0001f40001277983 */ /* 0x008ee80000300800 */
[----:B------:R-:W3:Y:S04]  /*153b0*/  LDL.LU R46, [R1+0x1d0] ;  /* 0x0001d000012e7983 */ /* 0x000ee80000300800 */
[----:B------:R1:W-:Y:S04]  /*153c0*/  LDGSTS.E [R24+0x43800], [R22.64], P0 ;  /* 0x4380000016187fae */ /* 0x0003e80008121844 */
[----:B------:R-:W3:Y:S01]  /*153d0*/  LDL.LU R44, [R1+0x1f0] ;  /* 0x0001f000012c7983 */ /* 0x000ee20000300800 */
[----:B-1----:R-:W-:-:S02]  /*153e0*/  IMAD.MOV.U32 R22, RZ, RZ, R37 ;  /* 0x000000ffff167224 */ /* 0x002fc400078e0025 */
[----:B------:R-:W-:Y:S01]  /*153f0*/  IMAD.MOV.U32 R23, RZ, RZ, R38 ;  /* 0x000000ffff177224 */ /* 0x000fe200078e0026 */
[----:B------:R-:W-:Y:S01]  /*15400*/  IADD3 R33, P1, R33, R28, RZ ;  /* 0x0000001c21217210 */ /* 0x000fe20007f3e0ff */
[----:B------:R-:W3:Y:S04]  /*15410*/  LDL.LU R38, [R1+0x210] ;  /* 0x0002100001267983 */ /* 0x000ee80000300800 */
[----:B------:R-:W3:Y:S01]  /*15420*/  LDL.LU R37, [R1+0x214] ;  /* 0x0002140001257983 */ /* 0x000ee20000300800 */
[----:B------:R-:W-:-:S03]  /*15430*/  IMAD.X R34, R34, 0x1, R27, P1 ;  /* 0x0000000122227824 */ /* 0x000fc600008e061b */
[----:B------:R1:W-:Y:S01]  /*15440*/  LDGSTS.E [R24+0x44800], [R22.64], P0 ;  /* 0x4480000016187fae */ /* 0x0003e20008121844 */
[----:B------:R-:W-:Y:S01]  /*15450*/  IADD3 R31, P2, R31, R28, RZ ;  /* 0x0000001c1f1f7210 */ /* 0x000fe20007f5e0ff */
[----:B-1----:R-:W-:Y:S02]  /*15460*/  IMAD.MOV.U32 R23, RZ, RZ, R36 ;  /* 0x000000ffff177224 */ /* 0x002fe400078e0024 */
[----:B------:R-:W-:Y:S01]  /*15470*/  IMAD.MOV.U32 R22, RZ, RZ, R35 ;  /* 0x000000ffff167224 */ /* 0x000fe200078e0023 */
[----:B------:R-:W3:Y:S04]  /*15480*/  LDL.LU R36, [R1+0x230] ;  /* 0x0002300001247983 */ /* 0x000ee80000300800 */
[----:B------:R-:W3:Y:S01]  /*15490*/  LDL.LU R35, [R1+0x234] ;  /* 0x0002340001237983 */ /* 0x000ee20000300800 */
[----:B------:R-:W-:-:S03]  /*154a0*/  IMAD.X R32, R32, 0x1, R27, P2 ;  /* 0x0000000120207824 */ /* 0x000fc600010e061b */
[----:B------:R1:W-:Y:S04]  /*154b0*/  STL [R1+0x24c], R33 ;  /* 0x00024c2101007387 */ /* 0x0003e80000100800 */
[----:B------:R1:W-:Y:S04]  /*154c0*/  LDGSTS.E [R24+0x45800], [R22.64], P0 ;  /* 0x4580000016187fae */ /* 0x0003e80008121844 */
[----:B------:R1:W-:Y:S04]  /*154d0*/  STL [R1+0x248], R34 ;  /* 0x0002482201007387 */ /* 0x0003e80000100800 */
[----:B------:R-:W-:Y:S01]  /*154e0*/  STL [R1+0x26c], R31 ;  /* 0x00026c1f01007387 */ /* 0x000fe20000100800 */
[----:B-1----:R-:W-:-:S03]  /*154f0*/  IMAD.MOV.U32 R22, RZ, RZ, R33 ;  /* 0x000000ffff167224 */ /* 0x002fc600078e0021 */
[----:B------:R-:W3:Y:S01]  /*15500*/  LDL.LU R33, [R1+0x254] ;  /* 0x0002540001217983 */ /* 0x000ee20000300800 */
[----:B------:R-:W-:-:S03]  /*15510*/  IMAD.MOV.U32 R23, RZ, RZ, R34 ;  /* 0x000000ffff177224 */ /* 0x000fc600078e0022 */
[----:B------:R1:W-:Y:S04]  /*15520*/  STL [R1+0x268], R32 ;  /* 0x0002682001007387 */ /* 0x0003e80000100800 */
[----:B------:R-:W3:Y:S04]  /*15530*/  LDL.LU R34, [R1+0x250] ;  /* 0x0002500001227983 */ /* 0x000ee80000300800 */
[----:B------:R1:W-:Y:S02]  /*15540*/  LDGSTS.E [R24+0x46800], [R22.64], P0 ;  /* 0x4680000016187fae */ /* 0x0003e40008121844 */
[----:B-1----:R-:W-:-:S02]  /*15550*/  IMAD.MOV.U32 R23, RZ, RZ, R32 ;  /* 0x000000ffff177224 */ /* 0x002fc400078e0020 */
[----:B------:R-:W-:Y:S01]  /*15560*/  IMAD.MOV.U32 R22, RZ, RZ, R31 ;  /* 0x000000ffff167224 */ /* 0x000fe200078e001f */
[----:B------:R-:W3:Y:S04]  /*15570*/  LDL.LU R32, [R1+0x270] ;  /* 0x0002700001207983 */ /* 0x000ee80000300800 */
[----:B------:R-:W3:Y:S01]  /*15580*/  LDL.LU R31, [R1+0x274] ;  /* 0x00027400011f7983 */ /* 0x000ee20000300800 */
[----:B------:R-:W-:-:S03]  /*15590*/  LOP3.LUT R91, R2, 0x60, RZ, 0x3c, !PT ;  /* 0x00000060025b7812 */ /* 0x000fc600078e3cff */
[----:B------:R1:W-:Y:S02]  /*155a0*/  LDGSTS.E [R24+0x47800], [R22.64], P0 ;  /* 0x4780000016187fae */ /* 0x0003e40008121844 */
[----:B-1----:R-:W-:Y:S01]  /*155b0*/  IMAD R24, R3, 0x8000, R91 ;  /* 0x0000800003187824 */ /* 0x002fe200078e025b */
[----:B------:R-:W-:Y:S02]  /*155c0*/  IADD3 R21, R21, 0x1, RZ ;  /* 0x0000000115157810 */ /* 0x000fe40007ffe0ff */
[----:B--2---:R-:W-:-:S05]  /*155d0*/  IADD3 R89, P1, R89, R28, RZ ;  /* 0x0000001c59597210 */ /* 0x004fca0007f3e0ff */
[----:B------:R-:W-:Y:S01]  /*155e0*/  IMAD.X R90, R90, 0x1, R27, P1 ;  /* 0x000000015a5a7824 */ /* 0x000fe200008e061b */
[----:B------:R-:W-:Y:S01]  /*155f0*/  IADD3 R47, P2, R47, R28, RZ ;  /* 0x0000001c2f2f7210 */ /* 0x000fe20007f5e0ff */
[----:B------:R-:W-:Y:S02]  /*15600*/  IMAD.MOV.U32 R22, RZ, RZ, R89 ;  /* 0x000000ffff167224 */ /* 0x000fe400078e0059 */
[----:B------:R-:W-:Y:S02]  /*15610*/  IMAD.MOV.U32 R23, RZ, RZ, R90 ;  /* 0x000000ffff177224 */ /* 0x000fe400078e005a */
[----:B------:R-:W-:-:S03]  /*15620*/  IMAD.X R88, R88, 0x1, R27, P2 ;  /* 0x0000000158587824 */ /* 0x000fc600010e061b */
[----:B------:R1:W-:Y:S02]  /*15630*/  LDGSTS.E [R24+0x40c00], [R22.64], P0 ;  /* 0x40c0000016187fae */ /* 0x0003e40008121844 */
[----:B-1----:R-:W-:Y:S02]  /*15640*/  IMAD.MOV.U32 R22, RZ, RZ, R47 ;  /* 0x000000ffff167224 */ /* 0x002fe400078e002f */
[----:B------:R-:W-:-:S05]  /*15650*/  IMAD.MOV.U32 R23, RZ, RZ, R88 ;  /* 0x000000ffff177224 */ /* 0x000fca00078e0058 */
[----:B------:R1:W-:Y:S01]  /*15660*/  LDGSTS.E [R24+0x41c00], [R22.64], P0 ;  /* 0x41c0000016187fae */ /* 0x0003e20008121844 */
[----:B----4-:R-:W-:-:S05]  /*15670*/  IADD3 R45, P1, R45, R28, RZ ;  /* 0x0000001c2d2d7210 */ /* 0x010fca0007f3e0ff */
[----:B-1----:R-:W-:Y:S01]  /*15680*/  IMAD.MOV.U32 R22, RZ, RZ, R45 ;  /* 0x000000ffff167224 */ /* 0x002fe200078e002d */
[----:B---3--:R-:W-:Y:S01]  /*15690*/  IADD3 R39, P2, R39, R28, RZ ;  /* 0x0000001c27277210 */ /* 0x008fe20007f5e0ff */
[----:B------:R-:W-:-:S04]  /*156a0*/  IMAD.X R46, R46, 0x1, R27, P1 ;  /* 0x000000012e2e7824 */ /* 0x000fc800008e061b */
[----:B------:R-:W-:Y:S02]  /*156b0*/  IMAD.MOV.U32 R23, RZ, RZ, R46 ;  /* 0x000000ffff177224 */ /* 0x000fe400078e002e */
[----:B------:R-:W-:-:S03]  /*156c0*/  IMAD.X R44, R44, 0x1, R27, P2 ;  /* 0x000000012c2c7824 */ /* 0x000fc600010e061b */
[----:B------:R1:W-:Y:S04]  /*156d0*/  LDGSTS.E [R24+0x42c00], [R22.64], P0 ;  /* 0x42c0000016187fae */ /* 0x0003e80008121844 */
[----:B------:R-:W-:Y:S01]  /*156e0*/  STL [R1+0x194], R89 ;  /* 0x0001945901007387 */ /* 0x000fe20000100800 */
[----:B-1----:R-:W-:Y:S01]  /*156f0*/  IMAD.MOV.U32 R22, RZ, RZ, R39 ;  /* 0x000000ffff167224 */ /* 0x002fe200078e0027 */
[----:B------:R-:W-:Y:S01]  /*15700*/  IADD3 R37, P1, R37, R28, RZ ;  /* 0x0000001c25257210 */ /* 0x000fe20007f3e0ff */
[----:B------:R-:W-:-:S04]  /*15710*/  IMAD.MOV.U32 R23, RZ, RZ, R44 ;  /* 0x000000ffff177224 */ /* 0x000fc800078e002c */
[----:B------:R-:W-:Y:S01]  /*15720*/  IMAD.X R38, R38, 0x1, R27, P1 ;  /* 0x0000000126267824 */ /* 0x000fe200008e061b */
[----:B------:R1:W-:Y:S04]  /*15730*/  LDGSTS.E [R24+0x43c00], [R22.64], P0 ;  /* 0x43c0000016187fae */ /* 0x0003e80008121844 */
[----:B------:R-:W-:Y:S04]  /*15740*/  STL [R1+0x190], R90 ;  /* 0x0001905a01007387 */ /* 0x000fe80000100800 */
[----:B------:R-:W-:Y:S01]  /*15750*/  STL [R1+0x1b4], R47 ;  /* 0x0001b42f01007387 */ /* 0x000fe20000100800 */
[----:B-1----:R-:W-:-:S02]  /*15760*/  IMAD.MOV.U32 R22, RZ, RZ, R37 ;  /* 0x000000ffff167224 */ /* 0x002fc400078e0025 */
[----:B------:R-:W-:Y:S01]  /*15770*/  IMAD.MOV.U32 R23, RZ, RZ, R38 ;  /* 0x000000ffff177224 */ /* 0x000fe200078e0026 */
[-C--:B------:R-:W-:Y:S01]  /*15780*/  IADD3 R35, P2, R35, R28.reuse, RZ ;  /* 0x0000001c23237210 */ /* 0x080fe20007f5e0ff */
[----:B------:R-:W-:Y:S04]  /*15790*/  STL [R1+0x1b0], R88 ;  /* 0x0001b05801007387 */ /* 0x000fe80000100800 */
[----:B------:R-:W-:Y:S01]  /*157a0*/  IMAD.X R36, R36, 0x1, R27, P2 ;  /* 0x0000000124247824 */ /* 0x000fe200010e061b */
[----:B------:R-:W-:Y:S04]  /*157b0*/  STL [R1+0x1d4], R45 ;  /* 0x0001d42d01007387 */ /* 0x000fe80000100800 */
[----:B------:R1:W-:Y:S04]  /*157c0*/  LDGSTS.E [R24+0x44c00], [R22.64], P0 ;  /* 0x44c0000016187fae */ /* 0x0003e80008121844 */
[----:B------:R-:W-:Y:S04]  /*157d0*/  STL [R1+0x1d0], R46 ;  /* 0x0001d02e01007387 */ /* 0x000fe80000100800 */
[----:B------:R-:W-:Y:S01]  /*157e0*/  STL [R1+0x1f4], R39 ;  /* 0x0001f42701007387 */ /* 0x000fe20000100800 */
[----:B------:R-:W-:Y:S01]  /*157f0*/  IADD3 R33, P1, R33, R28, RZ ;  /* 0x0000001c21217210 */ /* 0x000fe20007f3e0ff */
[----:B-1----:R-:W-:-:S02]  /*15800*/  IMAD.MOV.U32 R22, RZ, RZ, R35 ;  /* 0x000000ffff167224 */ /* 0x002fc400078e0023 */
[----:B------:R-:W-:Y:S01]  /*15810*/  IMAD.MOV.U32 R23, RZ, RZ, R36 ;  /* 0x000000ffff177224 */ /* 0x000fe200078e0024 */
[----:B------:R-:W-:Y:S01]  /*15820*/  STL [R1+0x1f0], R44 ;  /* 0x0001f02c01007387 */ /* 0x000fe20000100800 */
[----:B------:R-:W-:-:S03]  /*15830*/  IMAD.X R34, R34, 0x1, R27, P1 ;  /* 0x0000000122227824 */ /* 0x000fc600008e061b */
[----:B------:R1:W-:Y:S04]  /*15840*/  STL [R1+0x214], R37 ;  /* 0x0002142501007387 */ /* 0x0003e80000100800 */
[----:B------:R2:W-:Y:S01]  /*15850*/  LDGSTS.E [R24+0x45c00], [R22.64], P0 ;  /* 0x45c0000016187fae */ /* 0x0005e20008121844 */
[----:B-1----:R-:W-:-:S03]  /*15860*/  IMAD.MOV.U32 R37, RZ, RZ, 0x7f ;  /* 0x0000007fff257424 */ /* 0x002fc600078e00ff */
[----:B------:R-:W-:Y:S01]  /*15870*/  STL [R1+0x210], R38 ;  /* 0x0002102601007387 */ /* 0x000fe20000100800 */
[----:B--2---:R-:W-:Y:S02]  /*15880*/  IMAD.MOV.U32 R22, RZ, RZ, R33 ;  /* 0x000000ffff167224 */ /* 0x004fe400078e0021 */
[----:B------:R-:W-:Y:S01]  /*15890*/  IMAD.MOV.U32 R23, RZ, RZ, R34 ;  /* 0x000000ffff177224 */ /* 0x000fe200078e0022 */
[----:B------:R-:W-:Y:S01]  /*158a0*/  STL [R1+0x234], R35 ;  /* 0x0002342301007387 */ /* 0x000fe20000100800 */
[----:B------:R-:W-:Y:S02]  /*158b0*/  IADD3 R37, R37, c[0x0][0x180], RZ ;  /* 0x0000600025257a10 */ /* 0x000fe40007ffe0ff */
[----:B------:R-:W-:Y:S01]  /*158c0*/  IADD3 R31, P2, R31, R28, RZ ;  /* 0x0000001c1f1f7210 */ /* 0x000fe20007f5e0ff */
[----:B------:R-:W-:Y:S04]  /*158d0*/  STL [R1+0x230], R36 ;  /* 0x0002302401007387 */ /* 0x000fe80000100800 */
[----:B------:R-:W-:Y:S04]  /*158e0*/  STL [R1+0x254], R33 ;  /* 0x0002542101007387 */ /* 0x000fe80000100800 */
[----:B------:R-:W-:Y:S04]  /*158f0*/  STL [R1+0x250], R34 ;  /* 0x0002502201007387 */ /* 0x000fe80000100800 */
[----:B------:R1:W-:Y:S01]  /*15900*/  LDGSTS.E [R24+0x46c00], [R22.64], P0 ;  /* 0x46c0000016187fae */ /* 0x0003e20008121844 */
[----:B------:R-:W-:-:S03]  /*15910*/  IMAD.X R32, R32, 0x1, R27, P2 ;  /* 0x0000000120207824 */ /* 0x000fc600010e061b */
[----:B------:R2:W-:Y:S01]  /*15920*/  STL [R1+0x274], R31 ;  /* 0x0002741f01007387 */ /* 0x0005e20000100800 */
[----:B-1----:R-:W-:Y:S01]  /*15930*/  IMAD.MOV.U32 R22, RZ, RZ, R31 ;  /* 0x000000ffff167224 */ /* 0x002fe200078e001f */
[----:B--2---:R-:W-:Y:S01]  /*15940*/  SHF.R.S32.HI R31, RZ, 0x1f, R37 ;  /* 0x0000001fff1f7819 */ /* 0x004fe20000011425 */
[----:B------:R-:W-:-:S03]  /*15950*/  IMAD.MOV.U32 R23, RZ, RZ, R32 ;  /* 0x000000ffff177224 */ /* 0x000fc600078e0020 */
[----:B------:R-:W-:Y:S01]  /*15960*/  LEA.HI R31, R31, R37, RZ, 0x7 ;  /* 0x000000251f1f7211 */ /* 0x000fe200078f38ff */
[----:B------:R1:W-:Y:S03]  /*15970*/  STL [R1+0x270], R32 ;  /* 0x0002702001007387 */ /* 0x0003e60000100800 */
[----:B------:R-:W-:Y:S01]  /*15980*/  SHF.R.S32.HI R31, RZ, 0x7, R31 ;  /* 0x00000007ff1f7819 */ /* 0x000fe2000001141f */
[----:B------:R1:W-:Y:S03]  /*15990*/  LDGSTS.E [R24+0x47c00], [R22.64], P0 ;  /* 0x47c0000016187fae */ /* 0x0003e60008121844 */
[----:B------:R-:W-:Y:S01]  /*159a0*/  ISETP.NE.U32.AND P0, PT, R21, R31, PT ;  /* 0x0000001f1500720c */ /* 0x000fe20003f05070 */
[----:B------:R-:W0:-:S12]  /*159b0*/  LDGDEPBAR ;  /* 0x00000000000079af */ /* 0x000e180000000000 */
[----:B-1----:R-:W-:Y:S01]  /*159c0*/  @!P0 CALL.REL.NOINC `(.L_x_1) ;  /* 0x0000001000008944 */ /* 0x002fe20003c00000 */
[----:B------:R-:W-:Y:S05]  /*159d0*/  BRA `(.L_x_2) ;  /* 0xffff70f000007947 */ /* 0x000fea000383ffff */
.L_x_1:
[----:B-1----:R-:W2:Y:S01]  /*159e0*/  LDL.LU R22, [R1+0x2e4] ;  /* 0x0002e40001167983 */ /* 0x002ea20000300800 */
[----:B------:R-:W-:-:S04]  /*159f0*/  DEPBAR.LE SB0, 0x0 ;  /* 0x000080000000791a */ /* 0x000fc80000000000 */
[----:B------:R-:W3:Y:S04]  /*15a00*/  LDL.LU R37, [R1+0x368] ;  /* 0x0003680001257983 */ /* 0x000ee80000300800 */
[----:B------:R-:W1:Y:S01]  /*15a10*/  S2R R23, SR_TID.X ;  /* 0x0000000000177919 */ /* 0x000e620000002100 */
[C---:B-----5:R-:W-:Y:S02]  /*15a20*/  IADD3 R4, R0.reuse, 0x2, RZ ;  /* 0x0000000200047810 */ /* 0x060fe40007ffe0ff */
[C---:B------:R-:W-:Y:S02]  /*15a30*/  IADD3 R5, R0.reuse, 0x1, RZ ;  /* 0x0000000100057810 */ /* 0x040fe40007ffe0ff */
[----:B------:R-:W-:Y:S01]  /*15a40*/  IADD3 R6, R0, 0x3, RZ ;  /* 0x0000000300067810 */ /* 0x000fe20007ffe0ff */
[----:B-1----:R-:W-:-:S02]  /*15a50*/  IMAD.SHL.U32 R2, R23, 0x400, RZ ;  /* 0x0000040017027824 */ /* 0x002fc400078e00ff */
[----:B------:R-:W-:-:S03]  /*15a60*/  IMAD.SHL.U32 R3, R23, 0x20, RZ ;  /* 0x0000002017037824 */ /* 0x000fc600078e00ff */
[----:B------:R-:W-:-:S04]  /*15a70*/  LOP3.LUT R2, R2, 0x6000, RZ, 0xc0, !PT ;  /* 0x0000600002027812 */ /* 0x000fc800078ec0ff */
[----:B------:R-:W-:Y:S01]  /*15a80*/  LOP3.LUT R3, R2, 0x60, R3, 0xf8, !PT ;  /* 0x0000006002037812 */ /* 0x000fe200078ef803 */
[----:B------:R-:W-:-:S05]  /*15a90*/  IMAD.SHL.U32 R2, R23, 0x4, RZ ;  /* 0x0000000417027824 */ /* 0x000fca00078e00ff */
[----:B------:R-:W-:Y:S01]  /*15aa0*/  LOP3.LUT R2, R3, 0x370, R2, 0x78, !PT ;  /* 0x0000037003027812 */ /* 0x000fe200078e7802 */
        /* <DEDUP_REMOVED lines=25> */
[----:B------:R-:W-:Y:S01]  /*15c40*/  IMAD.MOV.U32 R105, RZ, RZ, R87 ;  /* 0x000000ffff697224 */ /* 0x000fe200078e0057 */
[----:B------:R-:W-:Y:S01]  /*15c50*/  BAR.SYNC.DEFER_BLOCKING 0x0 ;  /* 0x0000000000007b1d */ /* 0x000fe20000010000 */
[----:B---3--:R-:W-:-:S04]  /*15c60*/  ISETP.GE.AND P0, PT, R37, c[0x0][0x178], PT ;  /* 0x00005e0025007a0c */ /* 0x008fc80003f06270 */
[----:B------:R-:W-:Y:S01]  /*15c70*/  ISETP.LT.AND P5, PT, R4, c[0x0][0x17c], !P0 ;  /* 0x00005f0004007a0c */ /* 0x000fe200047a1270 */
[----:B------:R-:W-:Y:S01]  /*15c80*/  IMAD.SHL.U32 R4, R23, 0x1000, RZ ;  /* 0x0000100017047824 */ /* 0x000fe200078e00ff */
[----:B------:R-:W-:Y:S02]  /*15c90*/  ISETP.LT.AND P3, PT, R5, c[0x0][0x17c], !P0 ;  /* 0x00005f0005007a0c */ /* 0x000fe40004761270 */
[----:B------:R-:W-:Y:S02]  /*15ca0*/  LOP3.LUT R23, R23, 0xff, RZ, 0xc0, !PT ;  /* 0x000000ff17177812 */ /* 0x000fe400078ec0ff */
[----:B------:R-:W-:Y:S02]  /*15cb0*/  LOP3.LUT R4, R4, 0x6000, RZ, 0xc0, !PT ;  /* 0x0000600004047812 */ /* 0x000fe400078ec0ff */
[----:B------:R-:W-:Y:S01]  /*15cc0*/  IADD3 R5, R0, 0x4, RZ ;  /* 0x0000000400057810 */ /* 0x000fe20007ffe0ff */
[----:B--2---:R-:W-:Y:S01]  /*15cd0*/  IMAD.IADD R88, R2, 0x1, R22 ;  /* 0x0000000102587824 */ /* 0x004fe200078e0216 */
[----:B------:R-:W-:Y:S01]  /*15ce0*/  ISETP.LT.AND P1, PT, R6, c[0x0][0x17c], !P0 ;  /* 0x00005f0006007a0c */ /* 0x000fe20004721270 */
[----:B------:R-:W-:Y:S01]  /*15cf0*/  IMAD R36, R23, 0x10, R4 ;  /* 0x0000001017247824 */ /* 0x000fe200078e0204 */
[----:B------:R-:W-:Y:S01]  /*15d00*/  ISETP.LT.AND P4, PT, R5, c[0x0][0x17c], !P0 ;  /* 0x00005f0005007a0c */ /* 0x000fe20004781270 */
[----:B------:R-:W-:-:S02]  /*15d10*/  IMAD.MOV.U32 R4, RZ, RZ, R72 ;  /* 0x000000ffff047224 */ /* 0x000fc400078e0048 */
[----:B------:R-:W-:Y:S02]  /*15d20*/  IMAD.MOV.U32 R5, RZ, RZ, R73 ;  /* 0x000000ffff057224 */ /* 0x000fe400078e0049 */
[----:B------:R-:W-:Y:S02]  /*15d30*/  IMAD.MOV.U32 R6, RZ, RZ, R64 ;  /* 0x000000ffff067224 */ /* 0x000fe400078e0040 */
[----:B------:R-:W-:-:S03]  /*15d40*/  IMAD.MOV.U32 R64, RZ, RZ, R74 ;  /* 0x000000ffff407224 */ /* 0x000fc600078e004a */
[----:B------:R1:W-:Y:S04]  /*15d50*/  STS.128 [R88], R4 ;  /* 0x0000000458007388 */ /* 0x0003e80000000c00 */
[----:B------:R-:W-:Y:S04]  /*15d60*/  STS.128 [R88+0x80], R64 ;  /* 0x0000804058007388 */ /* 0x000fe80000000c00 */
[----:B------:R-:W-:Y:S01]  /*15d70*/  STS.128 [R88+0x400], R8 ;  /* 0x0004000858007388 */ /* 0x000fe20000000c00 */
[----:B-1----:R-:W-:Y:S02]  /*15d80*/  IMAD.MOV.U32 R6, RZ, RZ, R40 ;  /* 0x000000ffff067224 */ /* 0x002fe400078e0028 */
[----:B------:R-:W-:-:S02]  /*15d90*/  IMAD.MOV.U32 R7, RZ, RZ, R41 ;  /* 0x000000ffff077224 */ /* 0x000fc400078e0029 */
[----:B------:R-:W-:Y:S02]  /*15da0*/  IMAD.MOV.U32 R4, RZ, RZ, R132 ;  /* 0x000000ffff047224 */ /* 0x000fe400078e0084 */
[----:B------:R-:W-:Y:S02]  /*15db0*/  IMAD.MOV.U32 R5, RZ, RZ, R133 ;  /* 0x000000ffff057224 */ /* 0x000fe400078e0085 */
[----:B------:R-:W-:Y:S02]  /*15dc0*/  IMAD.MOV.U32 R40, RZ, RZ, R134 ;  /* 0x000000ffff287224 */ /* 0x000fe400078e0086 */
[----:B------:R-:W-:Y:S01]  /*15dd0*/  IMAD.MOV.U32 R41, RZ, RZ, R135 ;  /* 0x000000ffff297224 */ /* 0x000fe200078e0087 */
[----:B------:R-:W-:Y:S04]  /*15de0*/  STS.128 [R88+0x480], R56 ;  /* 0x0004803858007388 */ /* 0x000fe80000000c00 */
[----:B------:R-:W-:Y:S04]  /*15df0*/  STS.128 [R88+0x800], R12 ;  /* 0x0008000c58007388 */ /* 0x000fe80000000c00 */
[----:B------:R-:W-:Y:S04]  /*15e00*/  STS.128 [R88+0x880], R48 ;  /* 0x0008803058007388 */ /* 0x000fe80000000c00 */
[----:B------:R-:W-:Y:S04]  /*15e10*/  STS.128 [R88+0xc00], R4 ;  /* 0x000c000458007388 */ /* 0x000fe80000000c00 */
[----:B------:R1:W-:Y:S04]  /*15e20*/  STS.128 [R88+0xc80], R40 ;  /* 0x000c802858007388 */ /* 0x0003e80000000c00 */
[----:B------:R-:W-:Y:S01]  /*15e30*/  BAR.SYNC.DEFER_BLOCKING 0x0 ;  /* 0x0000000000007b1d */ /* 0x000fe20000010000 */
[----:B-1----:R-:W-:-:S02]  /*15e40*/  LOP3.LUT R42, R36, 0x20, RZ, 0x3c, !PT ;  /* 0x00000020242a7812 */ /* 0x002fc400078e3cff */
[C---:B------:R-:W-:Y:S02]  /*15e50*/  LOP3.LUT R41, R36.reuse, 0x40, RZ, 0x3c, !PT ;  /* 0x0000004024297812 */ /* 0x040fe400078e3cff */
[----:B------:R-:W-:Y:S01]  /*15e60*/  LOP3.LUT R40, R36, 0x60, RZ, 0x3c, !PT ;  /* 0x0000006024287812 */ /* 0x000fe200078e3cff */
[----:B------:R-:W1:Y:S04]  /*15e70*/  LDS.128 R32, [R36] ;  /* 0x0000000024207984 */ /* 0x000e680000000c00 */
[----:B------:R-:W-:Y:S04]  /*15e80*/  LDS.128 R16, [R36+0x1000] ;  /* 0x0010000024107984 */ /* 0x000fe80000000c00 */
[----:B------:R-:W2:Y:S04]  /*15e90*/  LDS.128 R28, [R42] ;  /* 0x000000002a1c7984 */ /* 0x000ea80000000c00 */
[----:B------:R-:W-:Y:S04]  /*15ea0*/  LDS.128 R12, [R42+0x1000] ;  /* 0x001000002a0c7984 */ /* 0x000fe80000000c00 */
[----:B------:R-:W3:Y:S04]  /*15eb0*/  LDS.128 R24, [R41] ;  /* 0x0000000029187984 */ /* 0x000ee80000000c00 */
[----:B------:R-:W-:Y:S04]  /*15ec0*/  LDS.128 R8, [R41+0x1000] ;  /* 0x0010000029087984 */ /* 0x000fe80000000c00 */
[----:B------:R-:W4:Y:S04]  /*15ed0*/  LDS.128 R20, [R40] ;  /* 0x0000000028147984 */ /* 0x000f280000000c00 */
[----:B------:R-:W1:Y:S04]  /*15ee0*/  LDS.128 R4, [R40+0x1000] ;  /* 0x0010000028047984 */ /* 0x000e680000000c00 */
[----:B------:R-:W-:Y:S01]  /*15ef0*/  BAR.SYNC.DEFER_BLOCKING 0x0 ;  /* 0x0000000000007b1d */ /* 0x000fe20000010000 */
        /* <DEDUP_REMOVED lines=11> */
[----:B------:R-:W-:Y:S01]  /*15fb0*/  IMAD.MOV.U32 R59, RZ, RZ, R103 ;  /* 0x000000ffff3b7224 */ /* 0x000fe200078e0067 */
[----:B------:R1:W-:Y:S04]  /*15fc0*/  STS.128 [R88], R44 ;  /* 0x0000002c58007388 */ /* 0x0003e80000000c00 */
[----:B------:R-:W-:Y:S04]  /*15fd0*/  STS.128 [R88+0x80], R76 ;  /* 0x0000804c58007388 */ /* 0x000fe80000000c00 */
[----:B------:R1:W-:Y:S04]  /*15fe0*/  STS.128 [R88+0x400], R48 ;  /* 0x0004003058007388 */ /* 0x0003e80000000c00 */
[----:B------:R-:W-:Y:S04]  /*15ff0*/  STS.128 [R88+0x480], R116 ;  /* 0x0004807458007388 */ /* 0x000fe80000000c00 */
[----:B------:R-:W-:Y:S04]  /*16000*/  STS.128 [R88+0x800], R52 ;  /* 0x0008003458007388 */ /* 0x000fe80000000c00 */
[----:B------:R-:W-:Y:S04]  /*16010*/  STS.128 [R88+0x880], R104 ;  /* 0x0008806858007388 */ /* 0x000fe80000000c00 */
[----:B------:R-:W-:Y:S04]  /*16020*/  STS.128 [R88+0xc00], R68 ;  /* 0x000c004458007388 */ /* 0x000fe80000000c00 */
[----:B------:R-:W-:Y:S01]  /*16030*/  STS.128 [R88+0xc80], R56 ;  /* 0x000c803858007388 */ /* 0x000fe20000000c00 */
[----:B------:R-:W-:-:S02]  /*16040*/  IMAD R3, R37, c[0x0][0x194], RZ ;  /* 0x0000650025037a24 */ /* 0x000fc400078e02ff */
[C---:B------:R-:W-:Y:S01]  /*16050*/  IMAD R37, R0.reuse, c[0x0][0x198], RZ ;  /* 0x0000660000257a24 */ /* 0x040fe200078e02ff */
[----:B------:R-:W-:Y:S02]  /*16060*/  BAR.SYNC.DEFER_BLOCKING 0x0 ;  /* 0x0000000000007b1d */ /* 0x000fe40000010000 */
[C---:B------:R-:W-:Y:S02]  /*16070*/  LEA R2, P6, R3.reuse, c[0x0][0x170], 0x2 ;  /* 0x00005c0003027a11 */ /* 0x040fe400078c10ff */
[----:B------:R-:W-:Y:S02]  /*16080*/  ISETP.LT.AND P2, PT, R0, c[0x0][0x17c], !P0 ;  /* 0x00005f0000007a0c */ /* 0x000fe40004741270 */
[----:B------:R-:W-:Y:S02]  /*16090*/  LEA.HI.X.SX32 R3, R3, c[0x0][0x174], 0x2, P6 ;  /* 0x00005d0003037a11 */ /* 0x000fe400030f16ff */
[C---:B------:R-:W-:Y:S02]  /*160a0*/  LEA R38, P6, R37.reuse, R2, 0x2 ;  /* 0x0000000225267211 */ /* 0x040fe400078c10ff */
[----:B------:R-:W-:-:S02]  /*160b0*/  IADD3 R43, R37, c[0x0][0x198], RZ ;  /* 0x00006600252b7a10 */ /* 0x000fc40007ffe0ff */
[-C--:B------:R-:W-:Y:S02]  /*160c0*/  LEA.HI.X.SX32 R39, R37, R3.reuse, 0x2, P6 ;  /* 0x0000000325277211 */ /* 0x080fe400030f16ff */
[CC--:B-1----:R-:W-:Y:S02]  /*160d0*/  LEA R44, P6, R43.reuse, R2.reuse, 0x2 ;  /* 0x000000022b2c7211 */ /* 0x0c2fe400078c10ff */
[C---:B------:R-:W-:Y:S02]  /*160e0*/  IADD3 R47, R43.reuse, c[0x0][0x198], RZ ;  /* 0x000066002b2f7a10 */ /* 0x040fe40007ffe0ff */
[----:B------:R-:W-:Y:S02]  /*160f0*/  IADD3 R37, R0, 0x5, RZ ;  /* 0x0000000500257810 */ /* 0x000fe40007ffe0ff */
[----:B------:R-:W-:Y:S02]  /*16100*/  LEA.HI.X.SX32 R45, R43, R3, 0x2, P6 ;  /* 0x000000032b2d7211 */ /* 0x000fe400030f16ff */
[----:B------:R-:W-:Y:S01]  /*16110*/  LEA R46, P6, R47, R2, 0x2 ;  /* 0x000000022f2e7211 */ /* 0x000fe200078c10ff */
[----:B------:R1:W-:Y:S01]  /*16120*/  @P2 STG.E [R38.64], R32 ;  /* 0x0000002026002986 */ /* 0x0003e2000c101904 */
[----:B------:R-:W-:-:S02]  /*16130*/  ISETP.LT.AND P2, PT, R37, c[0x0][0x17c], !P0 ;  /* 0x00005f0025007a0c */ /* 0x000fc40004741270 */
[C---:B------:R-:W-:Y:S02]  /*16140*/  IADD3 R43, R47.reuse, c[0x0][0x198], RZ ;  /* 0x000066002f2b7a10 */ /* 0x040fe40007ffe0ff */
[C---:B------:R-:W-:Y:S01]  /*16150*/  IADD3 R37, R0.reuse, 0x6, RZ ;  /* 0x0000000600257810 */ /* 0x040fe20007ffe0ff */
[----:B------:R-:W-:Y:S01]  /*16160*/  @P3 STG.E [R44.64], R33 ;  /* 0x000000212c003986 */ /* 0x000fe2000c101904 */
[----:B------:R-:W-:Y:S02]  /*16170*/  LEA.HI.X.SX32 R47, R47, R3, 0x2, P6 ;  /* 0x000000032f2f7211 */ /* 0x000fe400030f16ff */
[----:B------:R-:W-:Y:S02]  /*16180*/  LEA R48, P6, R43, R2, 0x2 ;  /* 0x000000022b307211 */ /* 0x000fe400078c10ff */
[----:B------:R-:W-:Y:S02]  /*16190*/  ISETP.LT.AND P3, PT, R37, c[0x0][0x17c], !P0 ;  /* 0x00005f0025007a0c */ /* 0x000fe40004761270 */
[----:B------:R-:W-:-:S02]  /*161a0*/  IADD3 R37, R0, 0x7, RZ ;  /* 0x0000000700257810 */ /* 0x000fc40007ffe0ff */
[C---:B-1----:R-:W-:Y:S01]  /*161b0*/  IADD3 R39, R43.reuse, c[0x0][0x198], RZ ;  /* 0x000066002b277a10 */ /* 0x042fe20007ffe0ff */
[----:B--2---:R1:W-:Y:S01]  /*161c0*/  @P5 STG.E [R46.64], R28 ;  /* 0x0000001c2e005986 */ /* 0x0043e2000c101904 */
[-C--:B------:R-:W-:Y:S02]  /*161d0*/  LEA.HI.X.SX32 R49, R43, R3.reuse, 0x2, P6 ;  /* 0x000000032b317211 */ /* 0x080fe400030f16ff */
[----:B------:R-:W-:Y:S02]  /*161e0*/  ISETP.LT.AND P5, PT, R37, c[0x0][0x17c], !P0 ;  /* 0x00005f0025007a0c */ /* 0x000fe400047a1270 */
[----:B------:R-:W-:Y:S02]  /*161f0*/  IADD3 R32, R0, 0x8, RZ ;  /* 0x0000000800207810 */ /* 0x000fe40007ffe0ff */
[C---:B------:R-:W-:Y:S02]  /*16200*/  LEA R38, P6, R39.reuse, R2, 0x2 ;  /* 0x0000000227267211 */ /* 0x040fe400078c10ff */
[C---:B------:R-:W-:Y:S01]  /*16210*/  IADD3 R37, R39.reuse, c[0x0][0x198], RZ ;  /* 0x0000660027257a10 */ /* 0x040fe20007ffe0ff */
[----:B------:R2:W-:Y:S01]  /*16220*/  @P1 STG.E [R48.64], R29 ;  /* 0x0000001d30001986 */ /* 0x0005e2000c101904 */
[----:B------:R-:W-:-:S02]  /*16230*/  LEA.HI.X.SX32 R39, R39, R3, 0x2, P6 ;  /* 0x0000000327277211 */ /* 0x000fc400030f16ff */
[----:B------:R-:W-:Y:S02]  /*16240*/  ISETP.LT.AND P1, PT, R32, c[0x0][0x17c], !P0 ;  /* 0x00005f0020007a0c */ /* 0x000fe40004721270 */
[C---:B------:R-:W-:Y:S02]  /*16250*/  LEA R32, P6, R37.reuse, R2, 0x2 ;  /* 0x0000000225207211 */ /* 0x040fe400078c10ff */
[----:B-1----:R-:W-:Y:S02]  /*16260*/  IADD3 R28, R0, 0x9, RZ ;  /* 0x00000009001c7810 */ /* 0x002fe40007ffe0ff */
[C---:B------:R-:W-:Y:S01]  /*16270*/  IADD3 R43, R37.reuse, c[0x0][0x198], RZ ;  /* 0x00006600252b7a10 */ /* 0x040fe20007ffe0ff */
[----:B---3--:R1:W-:Y:S01]  /*16280*/  @P4 STG.E [R38.64], R24 ;  /* 0x0000001826004986 */ /* 0x0083e2000c101904 */
[----:B------:R-:W-:Y:S02]  /*16290*/  LEA.HI.X.SX32 R33, R37, R3, 0x2, P6 ;  /* 0x0000000325217211 */ /* 0x000fe400030f16ff */
[----:B------:R-:W-:-:S02]  /*162a0*/  ISETP.LT.AND P4, PT, R28, c[0x0][0x17c], !P0 ;  /* 0x00005f001c007a0c */ /* 0x000fc40004781270 */
[----:B------:R-:W-:Y:S02]  /*162b0*/  IADD3 R28, R0, 0xa, RZ ;  /* 0x0000000a001c7810 */ /* 0x000fe40007ffe0ff */
[CC--:B------:R-:W-:Y:S02]  /*162c0*/  LEA R44, P6, R43.reuse, R2.reuse, 0x2 ;  /* 0x000000022b2c7211 */ /* 0x0c0fe400078c10ff */
[C---:B--2---:R-:W-:Y:S01]  /*162d0*/  IADD3 R29, R43.reuse, c[0x0][0x198], RZ ;  /* 0x000066002b1d7a10 */ /* 0x044fe20007ffe0ff */
[----:B------:R2:W-:Y:S01]  /*162e0*/  @P2 STG.E [R32.64], R25 ;  /* 0x0000001920002986 */ /* 0x0005e2000c101904 */
[----:B------:R-:W-:Y:S02]  /*162f0*/  LEA.HI.X.SX32 R45, R43, R3, 0x2, P6 ;  /* 0x000000032b2d7211 */ /* 0x000fe400030f16ff */
[----:B------:R-:W-:Y:S02]  /*16300*/  ISETP.LT.AND P2, PT, R28, c[0x0][0x17c], !P0 ;  /* 0x00005f001c007a0c */ /* 0x000fe40004741270 */
[----:B------:R-:W-:-:S02]  /*16310*/  LEA R28, P6, R29, R2, 0x2 ;  /* 0x000000021d1c7211 */ /* 0x000fc400078c10ff */
[C---:B------:R-:W-:Y:S02]  /*16320*/  IADD3 R43, R29.reuse, c[0x0][0x198], RZ ;  /* 0x000066001d2b7a10 */ /* 0x040fe40007ffe0ff */
[-C--:B------:R-:W-:Y:S02]  /*16330*/  LEA.HI.X.SX32 R29, R29, R3.reuse, 0x2, P6 ;  /* 0x000000031d1d7211 */ /* 0x080fe400030f16ff */
[C---:B-1----:R-:W-:Y:S02]  /*16340*/  LEA R38, P6, R43.reuse, R2, 0x2 ;  /* 0x000000022b267211 */ /* 0x042fe400078c10ff */
[----:B------:R-:W-:Y:S01]  /*16350*/  IADD3 R24, R0, 0xc, RZ ;  /* 0x0000000c00187810 */ /* 0x000fe20007ffe0ff */
[----:B----4-:R1:W-:Y:S01]  /*16360*/  @P3 STG.E [R44.64], R20 ;  /* 0x000000142c003986 */ /* 0x0103e2000c101904 */
[C---:B--2---:R-:W-:Y:S02]  /*16370*/  IADD3 R25, R43.reuse, c[0x0][0x198], RZ ;  /* 0x000066002b197a10 */ /* 0x044fe40007ffe0ff */
[----:B------:R-:W-:Y:S01]  /*16380*/  LEA.HI.X.SX32 R39, R43, R3, 0x2, P6 ;  /* 0x000000032b277211 */ /* 0x000fe200030f16ff */
[----:B------:R-:W-:Y:S01]  /*16390*/  @P5 STG.E [R28.64], R21 ;  /* 0x000000151c005986 */ /* 0x000fe2000c101904 */
[----:B------:R-:W-:-:S02]  /*163a0*/  ISETP.LT.AND P5, PT, R24, c[0x0][0x17c], !P0 ;  /* 0x00005f0018007a0c */ /* 0x000fc400047a1270 */
[C---:B------:R-:W-:Y:S02]  /*163b0*/  LEA R24, P6, R25.reuse, R2, 0x2 ;  /* 0x0000000219187211 */ /* 0x040fe400078c10ff */
[C---:B------:R-:W-:Y:S02]  /*163c0*/  IADD3 R32, R0.reuse, 0xd, RZ ;  /* 0x0000000d00207810 */ /* 0x040fe40007ffe0ff */
[----:B------:R-:W-:Y:S02]  /*163d0*/  IADD3 R37, R0, 0xb, RZ ;  /* 0x0000000b00257810 */ /* 0x000fe40007ffe0ff */
[C---:B------:R-:W-:Y:S01]  /*163e0*/  IADD3 R33, R25.reuse, c[0x0][0x198], RZ ;  /* 0x0000660019217a10 */ /* 0x040fe20007ffe0ff */
[----:B------:R2:W-:Y:S01]  /*163f0*/  @P1 STG.E [R38.64], R16 ;  /* 0x0000001026001986 */ /* 0x0005e2000c101904 */
[----:B------:R-:W-:Y:S02]  /*16400*/  LEA.HI.X.SX32 R25, R25, R3, 0x2, P6 ;  /* 0x0000000319197211 */ /* 0x000fe400030f16ff */
[----:B------:R-:W-:-:S02]  /*16410*/  ISETP.LT.AND P1, PT, R32, c[0x0][0x17c], !P0 ;  /* 0x00005f0020007a0c */ /* 0x000fc40004721270 */
[----:B------:R-:W-:Y:S02]  /*16420*/  ISETP.LT.AND P3, PT, R37, c[0x0][0x17c], !P0 ;  /* 0x00005f0025007a0c */ /* 0x000fe40004761270 */
[----:B-1----:R-:W-:Y:S02]  /*16430*/  IADD3 R20, R0, 0xe, RZ ;  /* 0x0000000e00147810 */ /* 0x002fe40007ffe0ff */
[C---:B------:R-:W-:Y:S02]  /*16440*/  LEA R32, P6, R33.reuse, R2, 0x2 ;  /* 0x0000000221207211 */ /* 0x040fe400078c10ff */
[C---:B------:R-:W-:Y:S01]  /*16450*/  IADD3 R37, R33.reuse, c[0x0][0x198], RZ ;  /* 0x0000660021257a10 */ /* 0x040fe20007ffe0ff */
[----:B------:R1:W-:Y:S01]  /*16460*/  @P4 STG.E [R24.64], R17 ;  /* 0x0000001118004986 */ /* 0x0003e2000c101904 */
[----:B------:R-:W-:Y:S02]  /*16470*/  LEA.HI.X.SX32 R33, R33, R3, 0x2, P6 ;  /* 0x0000000321217211 */ /* 0x000fe400030f16ff */
[----:B------:R-:W-:-:S02]  /*16480*/  ISETP.LT.AND P4, PT, R20, c[0x0][0x17c], !P0 ;  /* 0x00005f0014007a0c */ /* 0x000fc40004781270 */
[C---:B------:R-:W-:Y:S02]  /*16490*/  LEA R20, P6, R37.reuse, R2, 0x2 ;  /* 0x0000000225147211 */ /* 0x040fe400078c10ff */
[----:B--2---:R-:W-:Y:S02]  /*164a0*/  IADD3 R16, R0, 0xf, RZ ;  /* 0x0000000f00107810 */ /* 0x004fe40007ffe0ff */
[C---:B------:R-:W-:Y:S01]  /*164b0*/  IADD3 R29, R37.reuse, c[0x0][0x198], RZ ;  /* 0x00006600251d7a10 */ /* 0x040fe20007ffe0ff */
[----:B------:R2:W-:Y:S01]  /*164c0*/  @P2 STG.E [R32.64], R12 ;  /* 0x0000000c20002986 */ /* 0x0005e2000c101904 */
[----:B------:R-:W-:Y:S02]  /*164d0*/  LEA.HI.X.SX32 R21, R37, R3, 0x2, P6 ;  /* 0x0000000325157211 */ /* 0x000fe400030f16ff */
[----:B------:R-:W-:Y:S02]  /*164e0*/  ISETP.LT.AND P2, PT, R16, c[0x0][0x17c], !P0 ;  /* 0x00005f0010007a0c */ /* 0x000fe40004741270 */
[----:B------:R-:W-:-:S02]  /*164f0*/  IADD3 R16, R0, 0x10, RZ ;  /* 0x0000001000107810 */ /* 0x000fc40007ffe0ff */
[CC--:B------:R-:W-:Y:S02]  /*16500*/  LEA R28, P6, R29.reuse, R2.reuse, 0x2 ;  /* 0x000000021d1c7211 */ /* 0x0c0fe400078c10ff */
[C---:B-1----:R-:W-:Y:S01]  /*16510*/  IADD3 R17, R29.reuse, c[0x0][0x198], RZ ;  /* 0x000066001d117a10 */ /* 0x042fe20007ffe0ff */
[----:B------:R1:W-:Y:S01]  /*16520*/  @P3 STG.E [R20.64], R13 ;  /* 0x0000000d14003986 */ /* 0x0003e2000c101904 */
[----:B------:R-:W-:Y:S02]  /*16530*/  LEA.HI.X.SX32 R29, R29, R3, 0x2, P6 ;  /* 0x000000031d1d7211 */ /* 0x000fe400030f16ff */
[----:B------:R-:W-:Y:S02]  /*16540*/  ISETP.LT.AND P3, PT, R16, c[0x0][0x17c], !P0 ;  /* 0x00005f0010007a0c */ /* 0x000fe40004761270 */
[----:B------:R-:W-:Y:S02]  /*16550*/  LEA R16, P6, R17, R2, 0x2 ;  /* 0x0000000211107211 */ /* 0x000fe400078c10ff */
[----:B------:R-:W-:-:S02]  /*16560*/  IADD3 R24, R0, 0x11, RZ ;  /* 0x0000001100187810 */ /* 0x000fc40007ffe0ff */
[C---:B------:R-:W-:Y:S01]  /*16570*/  IADD3 R25, R17.reuse, c[0x0][0x198], RZ ;  /* 0x0000660011197a10 */ /* 0x040fe20007ffe0ff */
[----:B------:R3:W-:Y:S01]  /*16580*/  @P5 STG.E [R28.64], R8 ;  /* 0x000000081c005986 */ /* 0x0007e2000c101904 */
[-C--:B------:R-:W-:Y:S02]  /*16590*/  LEA.HI.X.SX32 R17, R17, R3.reuse, 0x2, P6 ;  /* 0x0000000311117211 */ /* 0x080fe400030f16ff */
[----:B------:R-:W-:Y:S02]  /*165a0*/  ISETP.LT.AND P5, PT, R24, c[0x0][0x17c], !P0 ;  /* 0x00005f0018007a0c */ /* 0x000fe400047a1270 */
[C---:B------:R-:W-:Y:S02]  /*165b0*/  LEA R24, P6, R25.reuse, R2, 0x2 ;  /* 0x0000000219187211 */ /* 0x040fe400078c10ff */
[----:B--2---:R-:W-:Y:S02]  /*165c0*/  IADD3 R12, R0, 0x12, RZ ;  /* 0x00000012000c7810 */ /* 0x004fe40007ffe0ff */
[C---:B-1----:R-:W-:Y:S01]  /*165d0*/  IADD3 R13, R25.reuse, c[0x0][0x198], RZ ;  /* 0x00006600190d7a10 */ /* 0x042fe20007ffe0ff */
[----:B------:R-:W-:Y:S01]  /*165e0*/  @P1 STG.E [R16.64], R9 ;  /* 0x0000000910001986 */ /* 0x000fe2000c101904 */
[----:B------:R-:W-:-:S02]  /*165f0*/  LEA.HI.X.SX32 R25, R25, R3, 0x2, P6 ;  /* 0x0000000319197211 */ /* 0x000fc400030f16ff */
[----:B------:R-:W-:Y:S02]  /*16600*/  ISETP.LT.AND P1, PT, R12, c[0x0][0x17c], !P0 ;  /* 0x00005f000c007a0c */ /* 0x000fe40004721270 */
[C---:B------:R-:W-:Y:S02]  /*16610*/  LEA R12, P6, R13.reuse, R2, 0x2 ;  /* 0x000000020d0c7211 */ /* 0x040fe400078c10ff */
[----:B------:R-:W-:Y:S02]  /*16620*/  IADD3 R20, R0, 0x13, RZ ;  /* 0x0000001300147810 */ /* 0x000fe40007ffe0ff */
[C---:B------:R-:W-:Y:S01]  /*16630*/  IADD3 R21, R13.reuse, c[0x0][0x198], RZ ;  /* 0x000066000d157a10 */ /* 0x040fe20007ffe0ff */
[----:B------:R1:W-:Y:S01]  /*16640*/  @P4 STG.E [R24.64], R4 ;  /* 0x0000000418004986 */ /* 0x0003e2000c101904 */
[----:B------:R-:W-:Y:S02]  /*16650*/  LEA.HI.X.SX32 R13, R13, R3, 0x2, P6 ;  /* 0x000000030d0d7211 */ /* 0x000fe400030f16ff */
[----:B------:R-:W-:-:S02]  /*16660*/  ISETP.LT.AND P4, PT, R20, c[0x0][0x17c], !P0 ;  /* 0x00005f0014007a0c */ /* 0x000fc40004781270 */
[----:B---3--:R-:W-:Y:S02]  /*16670*/  IADD3 R8, R0, 0x14, RZ ;  /* 0x0000001400087810 */ /* 0x008fe40007ffe0ff */
[CC--:B------:R-:W-:Y:S02]  /*16680*/  LEA R20, P6, R21.reuse, R2.reuse, 0x2 ;  /* 0x0000000215147211 */ /* 0x0c0fe400078c10ff */
[C---:B------:R-:W-:Y:S01]  /*16690*/  IADD3 R28, R21.reuse, c[0x0][0x198], RZ ;  /* 0x00006600151c7a10 */ /* 0x040fe20007ffe0ff */
[----:B------:R2:W-:Y:S01]  /*166a0*/  @P2 STG.E [R12.64], R5 ;  /* 0x000000050c002986 */ /* 0x0005e2000c101904 */
[----:B------:R-:W-:Y:S02]  /*166b0*/  LEA.HI.X.SX32 R21, R21, R3, 0x2, P6 ;  /* 0x0000000315157211 */ /* 0x000fe400030f16ff */
[----:B------:R-:W-:Y:S02]  /*166c0*/  ISETP.LT.AND P2, PT, R8, c[0x0][0x17c], !P0 ;  /* 0x00005f0008007a0c */ /* 0x000fe40004741270 */
[----:B------:R-:W-:-:S02]  /*166d0*/  LEA R8, P6, R28, R2, 0x2 ;  /* 0x000000021c087211 */ /* 0x000fc400078c10ff */
[----:B-1----:R-:W-:Y:S02]  /*166e0*/  IADD3 R4, R0, 0x15, RZ ;  /* 0x0000001500047810 */ /* 0x002fe40007ffe0ff */
[C---:B------:R-:W-:Y:S01]  /*166f0*/  IADD3 R17, R28.reuse, c[0x0][0x198], RZ ;  /* 0x000066001c117a10 */ /* 0x040fe20007ffe0ff */
[----:B------:R-:W-:Y:S01]  /*16700*/  @P3 STG.E [R20.64], R34 ;  /* 0x0000002214003986 */ /* 0x000fe2000c101904 */
[----:B------:R-:W-:Y:S02]  /*16710*/  LEA.HI.X.SX32 R9, R28, R3, 0x2, P6 ;  /* 0x000000031c097211 */ /* 0x000fe400030f16ff */
[----:B------:R-:W-:Y:S02]  /*16720*/  ISETP.LT.AND P3, PT, R4, c[0x0][0x17c], !P0 ;  /* 0x00005f0004007a0c */ /* 0x000fe40004761270 */
[----:B------:R-:W-:Y:S02]  /*16730*/  IADD3 R4, R0, 0x16, RZ ;  /* 0x0000001600047810 */ /* 0x000fe40007ffe0ff */
[----:B------:R-:W-:-:S02]  /*16740*/  LEA R16, P6, R17, R2, 0x2 ;  /* 0x0000000211107211 */ /* 0x000fc400078c10ff */
[C---:B--2---:R-:W-:Y:S01]  /*16750*/  IADD3 R5, R17.reuse, c[0x0][0x198], RZ ;  /* 0x0000660011057a10 */ /* 0x044fe20007ffe0ff */
[----:B------:R1:W-:Y:S01]  /*16760*/  @P5 STG.E [R8.64], R35 ;  /* 0x0000002308005986 */ /* 0x0003e2000c101904 */
[-C--:B------:R-:W-:Y:S02]  /*16770*/  LEA.HI.X.SX32 R17, R17, R3.reuse, 0x2, P6 ;  /* 0x0000000311117211 */ /* 0x080fe400030f16ff */
[----:B------:R-:W-:Y:S02]  /*16780*/  ISETP.LT.AND P5, PT, R4, c[0x0][0x17c], !P0 ;  /* 0x00005f0004007a0c */ /* 0x000fe400047a1270 */
[C---:B------:R-:W-:Y:S02]  /*16790*/  LEA R4, P6, R5.reuse, R2, 0x2 ;  /* 0x0000000205047211 */ /* 0x040fe400078c10ff */
[----:B------:R-:W-:Y:S02]  /*167a0*/  IADD3 R12, R0, 0x17, RZ ;  /* 0x00000017000c7810 */ /* 0x000fe40007ffe0ff */
[C---:B------:R-:W-:Y:S01]  /*167b0*/  IADD3 R13, R5.reuse, c[0x0][0x198], RZ ;  /* 0x00006600050d7a10 */ /* 0x040fe20007ffe0ff */
[----:B------:R2:W-:Y:S01]  /*167c0*/  @P1 STG.E [R16.64], R30 ;  /* 0x0000001e10001986 */ /* 0x0005e2000c101904 */
[----:B------:R-:W-:-:S02]  /*167d0*/  LEA.HI.X.SX32 R5, R5, R3, 0x2, P6 ;  /* 0x0000000305057211 */ /* 0x000fc400030f16ff */
[----:B------:R-:W-:Y:S02]  /*167e0*/  ISETP.LT.AND P1, PT, R12, c[0x0][0x17c], !P0 ;  /* 0x00005f000c007a0c */ /* 0x000fe40004721270 */
[C---:B------:R-:W-:Y:S02]  /*167f0*/  LEA R12, P6, R13.reuse, R2, 0x2 ;  /* 0x000000020d0c7211 */ /* 0x040fe400078c10ff */
[----:B-1----:R-:W-:Y:S02]  /*16800*/  IADD3 R8, R0, 0x18, RZ ;  /* 0x0000001800087810 */ /* 0x002fe40007ffe0ff */
[C---:B------:R-:W-:Y:S01]  /*16810*/  IADD3 R9, R13.reuse, c[0x0][0x198], RZ ;  /* 0x000066000d097a10 */ /* 0x040fe20007ffe0ff */
[----:B------:R1:W-:Y:S01]  /*16820*/  @P4 STG.E [R4.64], R31 ;  /* 0x0000001f04004986 */ /* 0x0003e2000c101904 */
[----:B------:R-:W-:Y:S02]  /*16830*/  LEA.HI.X.SX32 R13, R13, R3, 0x2, P6 ;  /* 0x000000030d0d7211 */ /* 0x000fe400030f16ff */
[----:B------:R-:W-:-:S02]  /*16840*/  ISETP.LT.AND P4, PT, R8, c[0x0][0x17c], !P0 ;  /* 0x00005f0008007a0c */ /* 0x000fc40004781270 */
[CC--:B------:R-:W-:Y:S02]  /*16850*/  LEA R8, P6, R9.reuse, R2.reuse, 0x2 ;  /* 0x0000000209087211 */ /* 0x0c0fe400078c10ff */
[C---:B--2---:R-:W-:Y:S02]  /*16860*/  IADD3 R17, R9.reuse, c[0x0][0x198], RZ ;  /* 0x0000660009117a10 */ /* 0x044fe40007ffe0ff */
[----:B------:R-:W-:Y:S02]  /*16870*/  LEA.HI.X.SX32 R9, R9, R3, 0x2, P6 ;  /* 0x0000000309097211 */ /* 0x000fe400030f16ff */
[C---:B------:R-:W-:Y:S02]  /*16880*/  LEA R16, P6, R17.reuse, R2, 0x2 ;  /* 0x0000000211107211 */ /* 0x040fe400078c10ff */
[----:B------:R-:W-:Y:S01]  /*16890*/  IADD3 R21, R17, c[0x0][0x198], RZ ;  /* 0x0000660011157a10 */ /* 0x000fe20007ffe0ff */
[----:B------:R2:W-:Y:S01]  /*168a0*/  @P2 STG.E [R12.64], R26 ;  /* 0x0000001a0c002986 */ /* 0x0005e2000c101904 */
[----:B------:R-:W-:-:S02]  /*168b0*/  IADD3 R20, R0, 0x19, RZ ;  /* 0x0000001900147810 */ /* 0x000fc40007ffe0ff */
[-C--:B------:R-:W-:Y:S02]  /*168c0*/  LEA.HI.X.SX32 R17, R17, R3.reuse, 0x2, P6 ;  /* 0x0000000311117211 */ /* 0x080fe400030f16ff */
[C---:B-1----:R-:W-:Y:S01]  /*168d0*/  LEA R4, P6, R21.reuse, R2, 0x2 ;  /* 0x0000000215047211 */ /* 0x042fe200078c10ff */
[----:B------:R1:W-:Y:S01]  /*168e0*/  @P3 STG.E [R8.64], R27 ;  /* 0x0000001b08003986 */ /* 0x0003e2000c101904 */
[----:B------:R-:W-:Y:S02]  /*168f0*/  ISETP.LT.AND P2, PT, R20, c[0x0][0x17c], !P0 ;  /* 0x00005f0014007a0c */ /* 0x000fe40004741270 */
[C---:B------:R-:W-:Y:S02]  /*16900*/  IADD3 R20, R0.reuse, 0x1a, RZ ;  /* 0x0000001a00147810 */ /* 0x040fe40007ffe0ff */
[----:B--2---:R-:W-:Y:S02]  /*16910*/  IADD3 R12, R0, 0x1b, RZ ;  /* 0x0000001b000c7810 */ /* 0x004fe40007ffe0ff */
[C---:B------:R-:W-:Y:S01]  /*16920*/  IADD3 R13, R21.reuse, c[0x0][0x198], RZ ;  /* 0x00006600150d7a10 */ /* 0x040fe20007ffe0ff */
[----:B------:R2:W-:Y:S01]  /*16930*/  @P5 STG.E [R16.64], R22 ;  /* 0x0000001610005986 */ /* 0x0005e2000c101904 */
[----:B------:R-:W-:-:S02]  /*16940*/  LEA.HI.X.SX32 R5, R21, R3, 0x2, P6 ;  /* 0x0000000315057211 */ /* 0x000fc400030f16ff */
[----:B------:R-:W-:Y:S02]  /*16950*/  ISETP.LT.AND P5, PT, R12, c[0x0][0x17c], !P0 ;  /* 0x00005f000c007a0c */ /* 0x000fe400047a1270 */
[CC--:B------:R-:W-:Y:S02]  /*16960*/  LEA R12, P6, R13.reuse, R2.reuse, 0x2 ;  /* 0x000000020d0c7211 */ /* 0x0c0fe400078c10ff */
[C---:B-1----:R-:W-:Y:S02]  /*16970*/  IADD3 R9, R13.reuse, c[0x0][0x198], RZ ;  /* 0x000066000d097a10 */ /* 0x042fe40007ffe0ff */
[----:B------:R-:W-:Y:S02]  /*16980*/  ISETP.LT.AND P3, PT, R20, c[0x0][0x17c], !P0 ;  /* 0x00005f0014007a0c */ /* 0x000fe40004761270 */
[----:B------:R-:W-:Y:S02]  /*16990*/  IADD3 R20, R0, 0x1c, RZ ;  /* 0x0000001c00147810 */ /* 0x000fe40007ffe0ff */
[----:B------:R-:W-:Y:S01]  /*169a0*/  LEA.HI.X.SX32 R13, R13, R3, 0x2, P6 ;  /* 0x000000030d0d7211 */ /* 0x000fe200030f16ff */
[----:B------:R1:W-:Y:S01]  /*169b0*/  @P1 STG.E [R4.64], R23 ;  /* 0x0000001704001986 */ /* 0x0003e2000c101904 */
[----:B------:R-:W-:-:S02]  /*169c0*/  LEA R8, P6, R9, R2, 0x2 ;  /* 0x0000000209087211 */ /* 0x000fc400078c10ff */
[C---:B------:R-:W-:Y:S02]  /*169d0*/  IADD3 R21, R9.reuse, c[0x0][0x198], RZ ;  /* 0x0000660009157a10 */ /* 0x040fe40007ffe0ff */
[----:B------:R-:W-:Y:S02]  /*169e0*/  ISETP.LT.AND P1, PT, R20, c[0x0][0x17c], !P0 ;  /* 0x00005f0014007a0c */ /* 0x000fe40004721270 */
[----:B------:R-:W-:Y:S02]  /*169f0*/  IADD3 R20, R0, 0x1d, RZ ;  /* 0x0000001d00147810 */ /* 0x000fe40007ffe0ff */
[----:B------:R-:W-:Y:S01]  /*16a00*/  LEA.HI.X.SX32 R9, R9, R3, 0x2, P6 ;  /* 0x0000000309097211 */ /* 0x000fe200030f16ff */
[----:B------:R3:W-:Y:S01]  /*16a10*/  @P4 STG.E [R12.64], R18 ;  /* 0x000000120c004986 */ /* 0x0007e2000c101904 */
[----:B--2---:R-:W-:Y:S02]  /*16a20*/  LEA R16, P6, R21, R2, 0x2 ;  /* 0x0000000215107211 */ /* 0x004fe400078c10ff */
[----:B------:R-:W-:-:S02]  /*16a30*/  ISETP.LT.AND P4, PT, R20, c[0x0][0x17c], !P0 ;  /* 0x00005f0014007a0c */ /* 0x000fc40004781270 */
[----:B-1----:R-:W-:Y:S02]  /*16a40*/  IADD3 R4, R0, 0x1e, RZ ;  /* 0x0000001e00047810 */ /* 0x002fe40007ffe0ff */
[C---:B------:R-:W-:Y:S01]  /*16a50*/  IADD3 R20, R21.reuse, c[0x0][0x198], RZ ;  /* 0x0000660015147a10 */ /* 0x040fe20007ffe0ff */
[----:B------:R1:W-:Y:S01]  /*16a60*/  @P2 STG.E [R8.64], R19 ;  /* 0x0000001308002986 */ /* 0x0003e2000c101904 */
[----:B------:R-:W-:Y:S02]  /*16a70*/  LEA.HI.X.SX32 R17, R21, R3, 0x2, P6 ;  /* 0x0000000315117211 */ /* 0x000fe400030f16ff */
[----:B------:R-:W-:Y:S02]  /*16a80*/  ISETP.LT.AND P2, PT, R4, c[0x0][0x17c], !P0 ;  /* 0x00005f0004007a0c */ /* 0x000fe40004741270 */
[----:B------:R-:W-:Y:S02]  /*16a90*/  IADD3 R5, R0, 0x1f, RZ ;  /* 0x0000001f00057810 */ /* 0x000fe40007ffe0ff */
[C---:B------:R-:W-:Y:S01]  /*16aa0*/  LEA R4, P6, R20.reuse, R2, 0x2 ;  /* 0x0000000214047211 */ /* 0x040fe200078c10ff */
[----:B------:R-:W-:Y:S01]  /*16ab0*/  @P3 STG.E [R16.64], R14 ;  /* 0x0000000e10003986 */ /* 0x000fe2000c101904 */
[----:B---3--:R-:W-:-:S02]  /*16ac0*/  IADD3 R13, R20, c[0x0][0x198], RZ ;  /* 0x00006600140d7a10 */ /* 0x008fc40007ffe0ff */
[----:B------:R-:W-:Y:S02]  /*16ad0*/  ISETP.LT.AND P3, PT, R5, c[0x0][0x17c], !P0 ;  /* 0x00005f0005007a0c */ /* 0x000fe40004761270 */
[-C--:B------:R-:W-:Y:S02]  /*16ae0*/  LEA.HI.X.SX32 R5, R20, R3.reuse, 0x2, P6 ;  /* 0x0000000314057211 */ /* 0x080fe400030f16ff */
[CC--:B------:R-:W-:Y:S01]  /*16af0*/  LEA R12, P6, R13.reuse, R2.reuse, 0x2 ;  /* 0x000000020d0c7211 */ /* 0x0c0fe200078c10ff */
[----:B------:R-:W2:Y:S01]  /*16b00*/  LDS.128 R20, [R36] ;  /* 0x0000000024147984 */ /* 0x000ea20000000c00 */
[C---:B-1----:R-:W-:Y:S02]  /*16b10*/  IADD3 R19, R13.reuse, c[0x0][0x198], RZ ;  /* 0x000066000d137a10 */ /* 0x042fe40007ffe0ff */
[----:B------:R-:W-:Y:S02]  /*16b20*/  LEA.HI.X.SX32 R13, R13, R3, 0x2, P6 ;  /* 0x000000030d0d7211 */ /* 0x000fe400030f16ff */
[----:B------:R-:W-:Y:S01]  /*16b30*/  IADD3 R9, R0, 0x21, RZ ;  /* 0x0000002100097810 */ /* 0x000fe20007ffe0ff */
[----:B------:R1:W-:Y:S01]  /*16b40*/  @P5 STG.E [R4.64], R15 ;  /* 0x0000000f04005986 */ /* 0x0003e2000c101904 */
[----:B------:R-:W-:-:S02]  /*16b50*/  LEA R8, P6, R19, R2, 0x2 ;  /* 0x0000000213087211 */ /* 0x000fc400078c10ff */
[----:B------:R-:W-:Y:S01]  /*16b60*/  IADD3 R25, R19, c[0x0][0x198], RZ ;  /* 0x0000660013197a10 */ /* 0x000fe20007ffe0ff */
[----:B------:R-:W-:Y:S01]  /*16b70*/  @P1 STG.E [R12.64], R10 ;  /* 0x0000000a0c001986 */ /* 0x000fe2000c101904 */
[----:B------:R-:W-:Y:S02]  /*16b80*/  ISETP.LT.AND P1, PT, R9, c[0x0][0x17c], !P0 ;  /* 0x00005f0009007a0c */ /* 0x000fe40004721270 */
[----:B------:R-:W-:Y:S01]  /*16b90*/  IADD3 R18, R0, 0x20, RZ ;  /* 0x0000002000127810 */ /* 0x000fe20007ffe0ff */
[----:B------:R-:W-:Y:S01]  /*16ba0*/  LDS.128 R36, [R36+0x1000] ;  /* 0x0010000024247984 */ /* 0x000fe20000000c00 */
[----:B------:R-:W-:Y:S02]  /*16bb0*/  LEA.HI.X.SX32 R9, R19, R3, 0x2, P6 ;  /* 0x0000000313097211 */ /* 0x000fe400030f16ff */
[C---:B------:R-:W-:Y:S02]  /*16bc0*/  LEA R24, P6, R25.reuse, R2, 0x2 ;  /* 0x0000000219187211 */ /* 0x040fe400078c10ff */
[----:B-1----:R-:W-:-:S02]  /*16bd0*/  IADD3 R15, R25, c[0x0][0x198], RZ ;  /* 0x00006600190f7a10 */ /* 0x002fc40007ffe0ff */
[----:B------:R-:W-:Y:S02]  /*16be0*/  ISETP.LT.AND P5, PT, R18, c[0x0][0x17c], !P0 ;  /* 0x00005f0012007a0c */ /* 0x000fe400047a1270 */
[----:B------:R-:W-:Y:S01]  /*16bf0*/  LEA.HI.X.SX32 R25, R25, R3, 0x2, P6 ;  /* 0x0000000319197211 */ /* 0x000fe200030f16ff */
[----:B------:R-:W1:Y:S01]  /*16c00*/  LDS.128 R16, [R42] ;  /* 0x000000002a107984 */ /* 0x000e620000000c00 */
[C---:B------:R-:W-:Y:S02]  /*16c10*/  IADD3 R5, R0.reuse, 0x23, RZ ;  /* 0x0000002300057810 */ /* 0x040fe40007ffe0ff */
[C---:B------:R-:W-:Y:S01]  /*16c20*/  LEA R4, P6, R15.reuse, R2, 0x2 ;  /* 0x000000020f047211 */ /* 0x040fe200078c10ff */
[----:B------:R3:W-:Y:S01]  /*16c30*/  @P4 STG.E [R8.64], R11 ;  /* 0x0000000b08004986 */ /* 0x0007e2000c101904 */
[----:B------:R-:W-:Y:S02]  /*16c40*/  IADD3 R27, R15, c[0x0][0x198], RZ ;  /* 0x000066000f1b7a10 */ /* 0x000fe40007ffe0ff */
[----:B------:R-:W-:Y:S01]  /*16c50*/  IADD3 R14, R0, 0x22, RZ ;  /* 0x00000022000e7810 */ /* 0x000fe20007ffe0ff */
[----:B------:R4:W-:Y:S01]  /*16c60*/  @P2 STG.E [R24.64], R6 ;  /* 0x0000000618002986 */ /* 0x0009e2000c101904 */
[----:B------:R-:W-:-:S02]  /*16c70*/  ISETP.LT.AND P2, PT, R5, c[0x0][0x17c], !P0 ;  /* 0x00005f0005007a0c */ /* 0x000fc40004741270 */
[-C--:B------:R-:W-:Y:S02]  /*16c80*/  LEA.HI.X.SX32 R5, R15, R3.reuse, 0x2, P6 ;  /* 0x000000030f057211 */ /* 0x080fe400030f16ff */
[C---:B------:R-:W-:Y:S02]  /*16c90*/  LEA R26, P6, R27.reuse, R2, 0x2 ;  /* 0x000000021b1a7211 */ /* 0x040fe400078c10ff */
[C---:B---3--:R-:W-:Y:S02]  /*16ca0*/  IADD3 R8, R27.reuse, c[0x0][0x198], RZ ;  /* 0x000066001b087a10 */ /* 0x048fe40007ffe0ff */
[----:B------:R-:W-:Y:S02]  /*16cb0*/  ISETP.LT.AND P4, PT, R14, c[0x0][0x17c], !P0 ;  /* 0x00005f000e007a0c */ /* 0x000fe40004781270 */
[----:B------:R-:W3:Y:S01]  /*16cc0*/  LDS.128 R12, [R41] ;  /* 0x00000000290c7984 */ /* 0x000ee20000000c00 */
[----:B------:R-:W-:Y:S02]  /*16cd0*/  IADD3 R10, R0, 0x24, RZ ;  /* 0x00000024000a7810 */ /* 0x000fe40007ffe0ff */
[----:B------:R-:W-:-:S02]  /*16ce0*/  LEA.HI.X.SX32 R27, R27, R3, 0x2, P6 ;  /* 0x000000031b1b7211 */ /* 0x000fc400030f16ff */
[-C--:B----4-:R-:W-:Y:S01]  /*16cf0*/  LEA R24, P6, R8, R2.reuse, 0x2 ;  /* 0x0000000208187211 */ /* 0x090fe200078c10ff */
[----:B------:R4:W-:Y:S01]  /*16d00*/  @P3 STG.E [R4.64], R7 ;  /* 0x0000000704003986 */ /* 0x0009e2000c101904 */
[----:B------:R-:W-:Y:S02]  /*16d10*/  ISETP.LT.AND P3, PT, R10, c[0x0][0x17c], !P0 ;  /* 0x00005f000a007a0c */ /* 0x000fe40004761270 */
[C---:B------:R-:W-:Y:S02]  /*16d20*/  IADD3 R29, R8.reuse, c[0x0][0x198], RZ ;  /* 0x00006600081d7a10 */ /* 0x040fe40007ffe0ff */
[----:B------:R-:W-:Y:S02]  /*16d30*/  LEA.HI.X.SX32 R25, R8, R3, 0x2, P6 ;  /* 0x0000000308197211 */ /* 0x000fe400030f16ff */
[----:B------:R-:W3:Y:S01]  /*16d40*/  LDS.128 R8, [R40] ;  /* 0x0000000028087984 */ /* 0x000ee20000000c00 */
[----:B------:R-:W-:Y:S02]  /*16d50*/  IADD3 R6, R0, 0x25, RZ ;  /* 0x0000002500067810 */ /* 0x000fe40007ffe0ff */
[----:B------:R-:W-:Y:S01]  /*16d60*/  LEA R28, P6, R29, R2, 0x2 ;  /* 0x000000021d1c7211 */ /* 0x000fe200078c10ff */
[----:B--2---:R2:W-:Y:S01]  /*16d70*/  @P5 STG.E [R26.64], R20 ;  /* 0x000000141a005986 */ /* 0x0045e2000c101904 */
[----:B------:R-:W-:-:S02]  /*16d80*/  ISETP.LT.AND P5, PT, R6, c[0x0][0x17c], !P0 ;  /* 0x00005f0006007a0c */ /* 0x000fc400047a1270 */
[----:B------:R-:W-:Y:S02]  /*16d90*/  IADD3 R6, R0, 0x26, RZ ;  /* 0x0000002600067810 */ /* 0x000fe40007ffe0ff */
[C---:B----4-:R-:W-:Y:S01]  /*16da0*/  IADD3 R5, R29.reuse, c[0x0][0x198], RZ ;  /* 0x000066001d057a10 */ /* 0x050fe20007ffe0ff */
[----:B------:R-:W-:Y:S01]  /*16db0*/  @P1 STG.E [R24.64], R21 ;  /* 0x0000001518001986 */ /* 0x000fe2000c101904 */
[----:B------:R-:W-:Y:S02]  /*16dc0*/  LEA.HI.X.SX32 R29, R29, R3, 0x2, P6 ;  /* 0x000000031d1d7211 */ /* 0x000fe400030f16ff */
[----:B------:R-:W-:Y:S02]  /*16dd0*/  ISETP.LT.AND P1, PT, R6, c[0x0][0x17c], !P0 ;  /* 0x00005f0006007a0c */ /* 0x000fe40004721270 */
[C---:B------:R-:W-:Y:S02]  /*16de0*/  IADD3 R6, R5.reuse, c[0x0][0x198], RZ ;  /* 0x0000660005067a10 */ /* 0x040fe40007ffe0ff */
[----:B--2---:R-:W-:-:S02]  /*16df0*/  LEA R26, P6, R5, R2, 0x2 ;  /* 0x00000002051a7211 */ /* 0x004fc400078c10ff */
[----:B------:R-:W-:Y:S02]  /*16e00*/  IADD3 R4, R0, 0x27, RZ ;  /* 0x0000002700047810 */ /* 0x000fe40007ffe0ff */
[----:B------:R-:W-:Y:S02]  /*16e10*/  LEA.HI.X.SX32 R27, R5, R3, 0x2, P6 ;  /* 0x00000003051b7211 */ /* 0x000fe400030f16ff */
[C---:B------:R-:W-:Y:S01]  /*16e20*/  LEA R30, P6, R6.reuse, R2, 0x2 ;  /* 0x00000002061e7211 */ /* 0x040fe200078c10ff */
[----:B-1----:R1:W-:Y:S01]  /*16e30*/  @P4 STG.E [R28.64], R16 ;  /* 0x000000101c004986 */ /* 0x0023e2000c101904 */
[----:B------:R-:W-:Y:S02]  /*16e40*/  IADD3 R5, R6, c[0x0][0x198], RZ ;  /* 0x0000660006057a10 */ /* 0x000fe40007ffe0ff */
[----:B------:R-:W-:Y:S02]  /*16e50*/  ISETP.LT.AND P4, PT, R4, c[0x0][0x17c], !P0 ;  /* 0x00005f0004007a0c */ /* 0x000fe40004781270 */
[----:B------:R-:W-:-:S02]  /*16e60*/  IADD3 R4, R0, 0x28, RZ ;  /* 0x0000002800047810 */ /* 0x000fc40007ffe0ff */
[-C--:B------:R-:W-:Y:S02]  /*16e70*/  LEA.HI.X.SX32 R31, R6, R3.reuse, 0x2, P6 ;  /* 0x00000003061f7211 */ /* 0x080fe400030f16ff */
[CC--:B------:R-:W-:Y:S01]  /*16e80*/  LEA R20, P6, R5.reuse, R2.reuse, 0x2 ;  /* 0x0000000205147211 */ /* 0x0c0fe200078c10ff */
[----:B------:R2:W-:Y:S01]  /*16e90*/  @P2 STG.E [R26.64], R17 ;  /* 0x000000111a002986 */ /* 0x0005e2000c101904 */
[C---:B-1----:R-:W-:Y:S02]  /*16ea0*/  IADD3 R29, R5.reuse, c[0x0][0x198], RZ ;  /* 0x00006600051d7a10 */ /* 0x042fe40007ffe0ff */
[----:B------:R-:W-:Y:S02]  /*16eb0*/  ISETP.LT.AND P2, PT, R4, c[0x0][0x17c], !P0 ;  /* 0x00005f0004007a0c */ /* 0x000fe40004741270 */
[----:B------:R-:W-:Y:S02]  /*16ec0*/  LEA.HI.X.SX32 R21, R5, R3, 0x2, P6 ;  /* 0x0000000305157211 */ /* 0x000fe400030f16ff */
[C---:B------:R-:W-:Y:S01]  /*16ed0*/  IADD3 R32, R29.reuse, c[0x0][0x198], RZ ;  /* 0x000066001d207a10 */ /* 0x040fe20007ffe0ff */
[----:B------:R-:W1:Y:S01]  /*16ee0*/  LDS.128 R4, [R42+0x1000] ;  /* 0x001000002a047984 */ /* 0x000e620000000c00 */
[----:B------:R-:W-:-:S02]  /*16ef0*/  LEA R28, P6, R29, R2, 0x2 ;  /* 0x000000021d1c7211 */ /* 0x000fc400078c10ff */
[C---:B------:R-:W-:Y:S01]  /*16f00*/  IADD3 R25, R0.reuse, 0x29, RZ ;  /* 0x0000002900197810 */ /* 0x040fe20007ffe0ff */
[----:B---3--:R3:W-:Y:S01]  /*16f10*/  @P3 STG.E [R30.64], R12 ;  /* 0x0000000c1e003986 */ /* 0x0087e2000c101904 */
[----:B------:R-:W-:Y:S02]  /*16f20*/  IADD3 R24, R0, 0x2a, RZ ;  /* 0x0000002a00187810 */ /* 0x000fe40007ffe0ff */
[C---:B------:R-:W-:Y:S02]  /*16f30*/  LEA R16, P3, R32.reuse, R2, 0x2 ;  /* 0x0000000220107211 */ /* 0x040fe400078610ff */
[-C--:B------:R-:W-:Y:S01]  /*16f40*/  LEA.HI.X.SX32 R29, R29, R3.reuse, 0x2, P6 ;  /* 0x000000031d1d7211 */ /* 0x080fe200030f16ff */
[----:B------:R4:W-:Y:S01]  /*16f50*/  @P5 STG.E [R20.64], R13 ;  /* 0x0000000d14005986 */ /* 0x0009e2000c101904 */
[----:B--2---:R-:W-:Y:S02]  /*16f60*/  LEA.HI.X.SX32 R17, R32, R3, 0x2, P3 ;  /* 0x0000000320117211 */ /* 0x004fe400018f16ff */
[----:B------:R-:W-:-:S02]  /*16f70*/  ISETP.LT.AND P5, PT, R25, c[0x0][0x17c], !P0 ;  /* 0x00005f0019007a0c */ /* 0x000fc400047a1270 */
[----:B---3--:R-:W-:Y:S01]  /*16f80*/  IADD3 R12, R32, c[0x0][0x198], RZ ;  /* 0x00006600200c7a10 */ /* 0x008fe20007ffe0ff */
[----:B------:R-:W-:Y:S01]  /*16f90*/  @P1 STG.E [R28.64], R8 ;  /* 0x000000081c001986 */ /* 0x000fe2000c101904 */
[----:B------:R-:W-:Y:S02]  /*16fa0*/  ISETP.LT.AND P3, PT, R24, c[0x0][0x17c], !P0 ;  /* 0x00005f0018007a0c */ /* 0x000fe40004761270 */
[C---:B------:R-:W-:Y:S01]  /*16fb0*/  LEA R32, P1, R12.reuse, R2, 0x2 ;  /* 0x000000020c207211 */ /* 0x040fe200078210ff */
[----:B------:R-:W2:Y:S01]  /*16fc0*/  LDS.128 R24, [R41+0x1000] ;  /* 0x0010000029187984 */ /* 0x000ea20000000c00 */
[----:B------:R-:W-:Y:S02]  /*16fd0*/  IADD3 R31, R12, c[0x0][0x198], RZ ;  /* 0x000066000c1f7a10 */ /* 0x000fe40007ffe0ff */
[C---:B------:R-:W-:Y:S02]  /*16fe0*/  IADD3 R30, R0.reuse, 0x2b, RZ ;  /* 0x0000002b001e7810 */ /* 0x040fe40007ffe0ff */
[----:B----4-:R-:W-:-:S02]  /*16ff0*/  IADD3 R13, R0, 0x2c, RZ ;  /* 0x0000002c000d7810 */ /* 0x010fc40007ffe0ff */
[-C--:B------:R-:W-:Y:S02]  /*17000*/  LEA.HI.X.SX32 R33, R12, R3.reuse, 0x2, P1 ;  /* 0x000000030c217211 */ /* 0x080fe400008f16ff */
[----:B------:R-:W-:Y:S01]  /*17010*/  LEA R12, P6, R31, R2, 0x2 ;  /* 0x000000021f0c7211 */ /* 0x000fe200078c10ff */
[----:B------:R3:W-:Y:S01]  /*17020*/  @P4 STG.E [R16.64], R9 ;  /* 0x0000000910004986 */ /* 0x0007e2000c101904 */
[----:B------:R-:W-:Y:S02]  /*17030*/  ISETP.LT.AND P1, PT, R13, c[0x0][0x17c], !P0 ;  /* 0x00005f000d007a0c */ /* 0x000fe40004721270 */
[----:B------:R-:W-:Y:S02]  /*17040*/  ISETP.LT.AND P4, PT, R30, c[0x0][0x17c], !P0 ;  /* 0x00005f001e007a0c */ /* 0x000fe40004781270 */
[C---:B------:R-:W-:Y:S02]  /*17050*/  IADD3 R21, R31.reuse, c[0x0][0x198], RZ ;  /* 0x000066001f157a10 */ /* 0x040fe40007ffe0ff */
[----:B------:R-:W-:-:S02]  /*17060*/  LEA.HI.X.SX32 R13, R31, R3, 0x2, P6 ;  /* 0x000000031f0d7211 */ /* 0x000fc400030f16ff */
[----:B------:R-:W4:Y:S01]  /*17070*/  LDS.128 R28, [R40+0x1000] ;  /* 0x00100000281c7984 */ /* 0x000f220000000c00 */
[C---:B------:R-:W-:Y:S02]  /*17080*/  IADD3 R34, R21.reuse, c[0x0][0x198], RZ ;  /* 0x0000660015227a10 */ /* 0x040fe40007ffe0ff */
[----:B---3--:R-:W-:Y:S01]  /*17090*/  IADD3 R17, R0, 0x2d, RZ ;  /* 0x0000002d00117810 */ /* 0x008fe20007ffe0ff */
[----:B------:R3:W-:Y:S01]  /*170a0*/  @P2 STG.E [R32.64], R36 ;  /* 0x0000002420002986 */ /* 0x0007e2000c101904 */
[CC--:B------:R-:W-:Y:S02]  /*170b0*/  LEA R8, P2, R21.reuse, R2.reuse, 0x2 ;  /* 0x0000000215087211 */ /* 0x0c0fe400078410ff */
[----:B------:R-:W-:Y:S01]  /*170c0*/  LEA R16, P6, R34, R2, 0x2 ;  /* 0x0000000222107211 */ /* 0x000fe200078c10ff */
[----:B------:R2:W-:Y:S01]  /*170d0*/  @P5 STG.E [R12.64], R37 ;  /* 0x000000250c005986 */ /* 0x0005e2000c101904 */
[----:B------:R-:W-:Y:S02]  /*170e0*/  LEA.HI.X.SX32 R9, R21, R3, 0x2, P2 ;  /* 0x0000000315097211 */ /* 0x000fe400010f16ff */
[----:B------:R-:W-:-:S02]  /*170f0*/  ISETP.LT.AND P5, PT, R17, c[0x0][0x17c], !P0 ;  /* 0x00005f0011007a0c */ /* 0x000fc400047a1270 */
[C---:B------:R-:W-:Y:S02]  /*17100*/  LEA.HI.X.SX32 R17, R34.reuse, R3, 0x2, P6 ;  /* 0x0000000322117211 */ /* 0x040fe400030f16ff */
[----:B------:R-:W-:Y:S01]  /*17110*/  IADD3 R34, R34, c[0x0][0x198], RZ ;  /* 0x0000660022227a10 */ /* 0x000fe20007ffe0ff */
[----:B-1----:R1:W-:Y:S01]  /*17120*/  @P3 STG.E [R8.64], R4 ;  /* 0x0000000408003986 */ /* 0x0023e2000c101904 */
[----:B------:R-:W-:Y:S02]  /*17130*/  IADD3 R20, R0, 0x2e, RZ ;  /* 0x0000002e00147810 */ /* 0x000fe40007ffe0ff */
[C---:B---3--:R-:W-:Y:S02]  /*17140*/  IADD3 R33, R34.reuse, c[0x0][0x198], RZ ;  /* 0x0000660022217a10 */ /* 0x048fe40007ffe0ff */
[----:B--2---:R-:W-:Y:S02]  /*17150*/  LEA R12, P3, R34, R2, 0x2 ;  /* 0x00000002220c7211 */ /* 0x004fe400078610ff */
[----:B------:R-:W-:-:S02]  /*17160*/  ISETP.LT.AND P2, PT, R20, c[0x0][0x17c], !P0 ;  /* 0x00005f0014007a0c */ /* 0x000fc40004741270 */
[----:B------:R-:W-:Y:S02]  /*17170*/  LEA.HI.X.SX32 R13, R34, R3, 0x2, P3 ;  /* 0x00000003220d7211 */ /* 0x000fe400018f16ff */
[C---:B------:R-:W-:Y:S02]  /*17180*/  IADD3 R34, R33.reuse, c[0x0][0x198], RZ ;  /* 0x0000660021227a10 */ /* 0x040fe40007ffe0ff */
[----:B------:R-:W-:Y:S01]  /*17190*/  IADD3 R21, R0, 0x2f, RZ ;  /* 0x0000002f00157810 */ /* 0x000fe20007ffe0ff */
[----:B------:R2:W-:Y:S01]  /*171a0*/  @P4 STG.E [R16.64], R5 ;  /* 0x0000000510004986 */ /* 0x0005e2000c101904 */
[-C--:B------:R-:W-:Y:S02]  /*171b0*/  LEA R20, P6, R33, R2.reuse, 0x2 ;  /* 0x0000000221147211 */ /* 0x080fe400078c10ff */
[----:B------:R-:W-:Y:S01]  /*171c0*/  ISETP.LT.AND P4, PT, R21, c[0x0][0x17c], !P0 ;  /* 0x00005f0015007a0c */ /* 0x000fe20004781270 */
[----:B------:R3:W-:Y:S01]  /*171d0*/  @P1 STG.E [R12.64], R24 ;  /* 0x000000180c001986 */ /* 0x0007e2000c101904 */
[----:B-1----:R-:W-:-:S02]  /*171e0*/  LEA R4, P1, R34, R2, 0x2 ;  /* 0x0000000222047211 */ /* 0x002fc400078210ff */
[----:B------:R-:W-:Y:S02]  /*171f0*/  LEA.HI.X.SX32 R21, R33, R3, 0x2, P6 ;  /* 0x0000000321157211 */ /* 0x000fe400030f16ff */
[----:B------:R-:W-:Y:S02]  /*17200*/  IADD3 R32, R0, 0x30, RZ ;  /* 0x0000003000207810 */ /* 0x000fe40007ffe0ff */
[----:B--2---:R-:W-:Y:S02]  /*17210*/  IADD3 R17, R34, c[0x0][0x198], RZ ;  /* 0x0000660022117a10 */ /* 0x004fe40007ffe0ff */
[----:B------:R-:W-:Y:S02]  /*17220*/  IADD3 R9, R0, 0x31, RZ ;  /* 0x0000003100097810 */ /* 0x000fe40007ffe0ff */
[C---:B---3--:R-:W-:Y:S02]  /*17230*/  IADD3 R13, R17.reuse, c[0x0][0x198], RZ ;  /* 0x00006600110d7a10 */ /* 0x048fe40007ffe0ff */
[----:B------:R-:W-:-:S02]  /*17240*/  LEA R8, P6, R17, R2, 0x2 ;  /* 0x0000000211087211 */ /* 0x000fc400078c10ff */
[-C--:B------:R-:W-:Y:S01]  /*17250*/  LEA.HI.X.SX32 R5, R34, R3.reuse, 0x2, P1 ;  /* 0x0000000322057211 */ /* 0x080fe200008f16ff */
[----:B------:R1:W-:Y:S01]  /*17260*/  @P5 STG.E [R20.64], R25 ;  /* 0x0000001914005986 */ /* 0x0003e2000c101904 */
[----:B------:R-:W-:Y:S02]  /*17270*/  ISETP.LT.AND P3, PT, R32, c[0x0][0x17c], !P0 ;  /* 0x00005f0020007a0c */ /* 0x000fe40004761270 */
[----:B------:R-:W-:Y:S02]  /*17280*/  IADD3 R16, R0, 0x32, RZ ;  /* 0x0000003200107810 */ /* 0x000fe40007ffe0ff */
[----:B------:R-:W-:Y:S01]  /*17290*/  ISETP.LT.AND P5, PT, R9, c[0x0][0x17c], !P0 ;  /* 0x00005f0009007a0c */ /* 0x000fe200047a1270 */
[----:B----4-:R2:W-:Y:S01]  /*172a0*/  @P2 STG.E [R4.64], R28 ;  /* 0x0000001c04002986 */ /* 0x0105e2000c101904 */
[----:B------:R-:W-:Y:S02]  /*172b0*/  LEA.HI.X.SX32 R9, R17, R3, 0x2, P6 ;  /* 0x0000000311097211 */ /* 0x000fe400030f16ff */
[----:B------:R-:W-:-:S02]  /*172c0*/  ISETP.LT.AND P1, PT, R16, c[0x0][0x17c], !P0 ;  /* 0x00005f0010007a0c */ /* 0x000fc40004721270 */
[C---:B-1----:R-:W-:Y:S02]  /*172d0*/  IADD3 R21, R13.reuse, c[0x0][0x198], RZ ;  /* 0x000066000d157a10 */ /* 0x042fe40007ffe0ff */
[-C--:B------:R-:W-:Y:S02]  /*172e0*/  LEA R12, P2, R13, R2.reuse, 0x2 ;  /* 0x000000020d0c7211 */ /* 0x080fe400078410ff */
[----:B------:R-:W-:Y:S02]  /*172f0*/  IADD3 R17, R0, 0x33, RZ ;  /* 0x0000003300117810 */ /* 0x000fe40007ffe0ff */
[C---:B------:R-:W-:Y:S01]  /*17300*/  LEA R16, P6, R21.reuse, R2, 0x2 ;  /* 0x0000000215107211 */ /* 0x040fe200078c10ff */
[----:B------:R1:W-:Y:S01]  /*17310*/  @P4 STG.E [R8.64], R29 ;  /* 0x0000001d08004986 */ /* 0x0003e2000c101904 */
[----:B------:R-:W-:Y:S02]  /*17320*/  IADD3 R24, R21, c[0x0][0x198], RZ ;  /* 0x0000660015187a10 */ /* 0x000fe40007ffe0ff */
[----:B------:R-:W-:-:S02]  /*17330*/  LEA.HI.X.SX32 R13, R13, R3, 0x2, P2 ;  /* 0x000000030d0d7211 */ /* 0x000fc400010f16ff */
[----:B------:R-:W-:Y:S02]  /*17340*/  ISETP.LT.AND P4, PT, R17, c[0x0][0x17c], !P0 ;  /* 0x00005f0011007a0c */ /* 0x000fe40004781270 */
[----:B------:R-:W-:Y:S02]  /*17350*/  LEA.HI.X.SX32 R17, R21, R3, 0x2, P6 ;  /* 0x0000000315117211 */ /* 0x000fe400030f16ff */
[C---:B------:R-:W-:Y:S01]  /*17360*/  IADD3 R21, R24.reuse, c[0x0][0x198], RZ ;  /* 0x0000660018157a10 */ /* 0x040fe20007ffe0ff */
[----:B------:R3:W-:Y:S01]  /*17370*/  @P3 STG.E [R12.64], R22 ;  /* 0x000000160c003986 */ /* 0x0007e2000c101904 */
[-C--:B--2---:R-:W-:Y:S02]  /*17380*/  LEA R4, P3, R24, R2.reuse, 0x2 ;  /* 0x0000000218047211 */ /* 0x084fe400078610ff */
[C---:B-1----:R-:W-:Y:S02]  /*17390*/  IADD3 R9, R0.reuse, 0x35, RZ ;  /* 0x0000003500097810 */ /* 0x042fe40007ffe0ff */
[----:B------:R-:W-:Y:S01]  /*173a0*/  LEA R8, P6, R21, R2, 0x2 ;  /* 0x0000000215087211 */ /* 0x000fe200078c10ff */
[----:B------:R1:W-:Y:S01]  /*173b0*/  @P5 STG.E [R16.64], R23 ;  /* 0x0000001710005986 */ /* 0x0003e2000c101904 */
[----:B------:R-:W-:-:S02]  /*173c0*/  IADD3 R20, R0, 0x34, RZ ;  /* 0x0000003400147810 */ /* 0x000fc40007ffe0ff */
[----:B------:R-:W-:Y:S02]  /*173d0*/  ISETP.LT.AND P5, PT, R9, c[0x0][0x17c], !P0 ;  /* 0x00005f0009007a0c */ /* 0x000fe400047a1270 */
[-C--:B------:R-:W-:Y:S02]  /*173e0*/  LEA.HI.X.SX32 R5, R24, R3.reuse, 0x2, P3 ;  /* 0x0000000318057211 */ /* 0x080fe400018f16ff */
[C---:B------:R-:W-:Y:S02]  /*173f0*/  LEA.HI.X.SX32 R9, R21.reuse, R3, 0x2, P6 ;  /* 0x0000000315097211 */ /* 0x040fe400030f16ff */
[----:B------:R-:W-:Y:S02]  /*17400*/  IADD3 R21, R21, c[0x0][0x198], RZ ;  /* 0x0000660015157a10 */ /* 0x000fe40007ffe0ff */
[----:B------:R-:W-:Y:S01]  /*17410*/  ISETP.LT.AND P2, PT, R20, c[0x0][0x17c], !P0 ;  /* 0x00005f0014007a0c */ /* 0x000fe20004741270 */
[----:B------:R-:W-:Y:S01]  /*17420*/  @P1 STG.E [R4.64], R18 ;  /* 0x0000001204001986 */ /* 0x000fe2000c101904 */
[----:B---3--:R-:W-:-:S02]  /*17430*/  IADD3 R22, R21, c[0x0][0x198], RZ ;  /* 0x0000660015167a10 */ /* 0x008fc40007ffe0ff */
[CC--:B------:R-:W-:Y:S02]  /*17440*/  LEA R12, P1, R21.reuse, R2.reuse, 0x2 ;  /* 0x00000002150c7211 */ /* 0x0c0fe400078210ff */
[----:B-1----:R-:W-:Y:S02]  /*17450*/  IADD3 R17, R0, 0x37, RZ ;  /* 0x0000003700117810 */ /* 0x002fe40007ffe0ff */
[----:B------:R-:W-:Y:S01]  /*17460*/  LEA R16, P6, R22, R2, 0x2 ;  /* 0x0000000216107211 */ /* 0x000fe200078c10ff */
[----:B------:R1:W-:Y:S01]  /*17470*/  @P4 STG.E [R8.64], R19 ;  /* 0x0000001308004986 */ /* 0x0003e2000c101904 */
[----:B------:R-:W-:Y:S02]  /*17480*/  LEA.HI.X.SX32 R13, R21, R3, 0x2, P1 ;  /* 0x00000003150d7211 */ /* 0x000fe400008f16ff */
[----:B------:R-:W-:Y:S02]  /*17490*/  IADD3 R20, R0, 0x36, RZ ;  /* 0x0000003600147810 */ /* 0x000fe40007ffe0ff */
[----:B------:R-:W-:-:S02]  /*174a0*/  IADD3 R21, R22, c[0x0][0x198], RZ ;  /* 0x0000660016157a10 */ /* 0x000fc40007ffe0ff */
[----:B------:R-:W-:Y:S02]  /*174b0*/  ISETP.LT.AND P4, PT, R17, c[0x0][0x17c], !P0 ;  /* 0x00005f0011007a0c */ /* 0x000fe40004781270 */
[----:B------:R-:W-:Y:S01]  /*174c0*/  LEA.HI.X.SX32 R17, R22, R3, 0x2, P6 ;  /* 0x0000000316117211 */ /* 0x000fe200030f16ff */
[----:B------:R-:W-:Y:S01]  /*174d0*/  @P2 STG.E [R12.64], R14 ;  /* 0x0000000e0c002986 */ /* 0x000fe2000c101904 */
[----:B------:R-:W-:Y:S02]  /*174e0*/  ISETP.LT.AND P3, PT, R20, c[0x0][0x17c], !P0 ;  /* 0x00005f0014007a0c */ /* 0x000fe40004761270 */
[C---:B-1----:R-:W-:Y:S01]  /*174f0*/  IADD3 R19, R21.reuse, c[0x0][0x198], RZ ;  /* 0x0000660015137a10 */ /* 0x042fe20007ffe0ff */
[----:B------:R1:W-:Y:S01]  /*17500*/  @P5 STG.E [R16.64], R15 ;  /* 0x0000000f10005986 */ /* 0x0003e2000c101904 */
[----:B------:R-:W-:Y:S02]  /*17510*/  LEA R4, P2, R21, R2, 0x2 ;  /* 0x0000000215047211 */ /* 0x000fe400078410ff */
[----:B------:R-:W-:-:S02]  /*17520*/  IADD3 R9, R0, 0x39, RZ ;  /* 0x0000003900097810 */ /* 0x000fc40007ffe0ff */
[----:B------:R-:W-:Y:S02]  /*17530*/  LEA R8, P5, R19, R2, 0x2 ;  /* 0x0000000213087211 */ /* 0x000fe400078a10ff */
[----:B------:R-:W-:Y:S02]  /*17540*/  IADD3 R20, R0, 0x38, RZ ;  /* 0x0000003800147810 */ /* 0x000fe40007ffe0ff */
[-C--:B------:R-:W-:Y:S02]  /*17550*/  LEA.HI.X.SX32 R5, R21, R3.reuse, 0x2, P2 ;  /* 0x0000000315057211 */ /* 0x080fe400010f16ff */
[----:B------:R-:W-:Y:S02]  /*17560*/  ISETP.LT.AND P2, PT, R9, c[0x0][0x17c], !P0 ;  /* 0x00005f0009007a0c */ /* 0x000fe40004741270 */
[C---:B------:R-:W-:Y:S02]  /*17570*/  LEA.HI.X.SX32 R9, R19.reuse, R3, 0x2, P5 ;  /* 0x0000000313097211 */ /* 0x040fe400028f16ff */
[----:B------:R-:W-:-:S02]  /*17580*/  IADD3 R19, R19, c[0x0][0x198], RZ ;  /* 0x0000660013137a10 */ /* 0x000fc40007ffe0ff */
[----:B------:R-:W-:Y:S01]  /*17590*/  ISETP.LT.AND P1, PT, R20, c[0x0][0x17c], !P0 ;  /* 0x00005f0014007a0c */ /* 0x000fe20004721270 */
[----:B------:R2:W-:Y:S01]  /*175a0*/  @P3 STG.E [R4.64], R10 ;  /* 0x0000000a04003986 */ /* 0x0005e2000c101904 */
[----:B------:R-:W-:Y:S02]  /*175b0*/  IADD3 R18, R0, 0x3a, RZ ;  /* 0x0000003a00127810 */ /* 0x000fe40007ffe0ff */
[C---:B-1----:R-:W-:Y:S02]  /*175c0*/  IADD3 R17, R19.reuse, c[0x0][0x198], RZ ;  /* 0x0000660013117a10 */ /* 0x042fe40007ffe0ff */
[----:B------:R-:W-:Y:S02]  /*175d0*/  LEA R12, P3, R19, R2, 0x2 ;  /* 0x00000002130c7211 */ /* 0x000fe400078610ff */
[----:B------:R-:W-:Y:S02]  /*175e0*/  ISETP.LT.AND P5, PT, R18, c[0x0][0x17c], !P0 ;  /* 0x00005f0012007a0c */ /* 0x000fe400047a1270 */
[----:B------:R-:W-:-:S02]  /*175f0*/  IADD3 R15, R0, 0x3b, RZ ;  /* 0x0000003b000f7810 */ /* 0x000fc40007ffe0ff */
[C---:B------:R-:W-:Y:S02]  /*17600*/  LEA R14, P6, R17.reuse, R2, 0x2 ;  /* 0x00000002110e7211 */ /* 0x040fe400078c10ff */
[----:B------:R-:W-:Y:S01]  /*17610*/  IADD3 R18, R17, c[0x0][0x198], RZ ;  /* 0x0000660011127a10 */ /* 0x000fe20007ffe0ff */
[----:B------:R1:W-:Y:S01]  /*17620*/  @P4 STG.E [R8.64], R11 ;  /* 0x0000000b08004986 */ /* 0x0003e2000c101904 */
[-C--:B------:R-:W-:Y:S02]  /*17630*/  LEA.HI.X.SX32 R13, R19, R3.reuse, 0x2, P3 ;  /* 0x00000003130d7211 */ /* 0x080fe400018f16ff */
[----:B------:R-:W-:Y:S02]  /*17640*/  ISETP.LT.AND P4, PT, R15, c[0x0][0x17c], !P0 ;  /* 0x00005f000f007a0c */ /* 0x000fe40004781270 */
[----:B------:R-:W-:Y:S01]  /*17650*/  LEA.HI.X.SX32 R15, R17, R3, 0x2, P6 ;  /* 0x00000003110f7211 */ /* 0x000fe200030f16ff */
[----:B------:R3:W-:Y:S01]  /*17660*/  @P1 STG.E [R12.64], R38 ;  /* 0x000000260c001986 */ /* 0x0007e2000c101904 */
[----:B--2---:R-:W-:-:S02]  /*17670*/  IADD3 R5, R0, 0x3d, RZ ;  /* 0x0000003d00057810 */ /* 0x004fc40007ffe0ff */
[----:B------:R-:W-:Y:S02]  /*17680*/  IADD3 R16, R0, 0x3c, RZ ;  /* 0x0000003c00107810 */ /* 0x000fe40007ffe0ff */
[C---:B-1----:R-:W-:Y:S02]  /*17690*/  IADD3 R9, R18.reuse, c[0x0][0x198], RZ ;  /* 0x0000660012097a10 */ /* 0x042fe40007ffe0ff */
[----:B------:R-:W-:Y:S01]  /*176a0*/  LEA R4, P1, R18, R2, 0x2 ;  /* 0x0000000212047211 */ /* 0x000fe200078210ff */
[----:B------:R1:W-:Y:S01]  /*176b0*/  @P2 STG.E [R14.64], R39 ;  /* 0x000000270e002986 */ /* 0x0003e2000c101904 */
[----:B------:R-:W-:Y:S02]  /*176c0*/  IADD3 R11, R9, c[0x0][0x198], RZ ;  /* 0x00006600090b7a10 */ /* 0x000fe40007ffe0ff */
[----:B------:R-:W-:Y:S02]  /*176d0*/  ISETP.LT.AND P2, PT, R5, c[0x0][0x17c], !P0 ;  /* 0x00005f0005007a0c */ /* 0x000fe40004741270 */
[----:B------:R-:W-:-:S02]  /*176e0*/  ISETP.LT.AND P3, PT, R16, c[0x0][0x17c], !P0 ;  /* 0x00005f0010007a0c */ /* 0x000fc40004761270 */
[-C--:B------:R-:W-:Y:S02]  /*176f0*/  LEA R8, P6, R9, R2.reuse, 0x2 ;  /* 0x0000000209087211 */ /* 0x080fe400078c10ff */
[----:B------:R-:W-:Y:S02]  /*17700*/  LEA.HI.X.SX32 R5, R18, R3, 0x2, P1 ;  /* 0x0000000312057211 */ /* 0x000fe400008f16ff */
[C---:B------:R-:W-:Y:S02]  /*17710*/  IADD3 R16, R11.reuse, c[0x0][0x198], RZ ;  /* 0x000066000b107a10 */ /* 0x040fe40007ffe0ff */
[----:B------:R-:W-:Y:S02]  /*17720*/  LEA R10, P1, R11, R2, 0x2 ;  /* 0x000000020b0a7211 */ /* 0x000fe400078210ff */
[C---:B------:R-:W-:Y:S02]  /*17730*/  IADD3 R17, R0.reuse, 0x3e, RZ ;  /* 0x0000003e00117810 */ /* 0x040fe40007ffe0ff */
[----:B------:R-:W-:-:S02]  /*17740*/  IADD3 R0, R0, 0x3f, RZ ;  /* 0x0000003f00007810 */ /* 0x000fc40007ffe0ff */
[-C--:B------:R-:W-:Y:S02]  /*17750*/  LEA.HI.X.SX32 R9, R9, R3.reuse, 0x2, P6 ;  /* 0x0000000309097211 */ /* 0x080fe400030f16ff */
[C---:B---3--:R-:W-:Y:S02]  /*17760*/  LEA R12, P6, R16.reuse, R2, 0x2 ;  /* 0x00000002100c7211 */ /* 0x048fe400078c10ff */
[----:B------:R-:W-:Y:S02]  /*17770*/  LEA.HI.X.SX32 R11, R11, R3, 0x2, P1 ;  /* 0x000000030b0b7211 */ /* 0x000fe400008f16ff */
[----:B-1----:R-:W-:Y:S02]  /*17780*/  IADD3 R15, R16, c[0x0][0x198], RZ ;  /* 0x00006600100f7a10 */ /* 0x002fe40007ffe0ff */
[----:B------:R-:W-:Y:S02]  /*17790*/  ISETP.LT.AND P1, PT, R17, c[0x0][0x17c], !P0 ;  /* 0x00005f0011007a0c */ /* 0x000fe40004721270 */
[----:B------:R-:W-:-:S02]  /*177a0*/  ISETP.LT.AND P0, PT, R0, c[0x0][0x17c], !P0 ;  /* 0x00005f0000007a0c */ /* 0x000fc40004701270 */
[-C--:B------:R-:W-:Y:S02]  /*177b0*/  LEA.HI.X.SX32 R13, R16, R3.reuse, 0x2, P6 ;  /* 0x00000003100d7211 */ /* 0x080fe400030f16ff */
[C---:B------:R-:W-:Y:S02]  /*177c0*/  LEA R14, P6, R15.reuse, R2, 0x2 ;  /* 0x000000020f0e7211 */ /* 0x040fe400078c10ff */
[C---:B------:R-:W-:Y:S01]  /*177d0*/  IADD3 R16, R15.reuse, c[0x0][0x198], RZ ;  /* 0x000066000f107a10 */ /* 0x040fe20007ffe0ff */
[----:B------:R1:W-:Y:S01]  /*177e0*/  @P5 STG.E [R4.64], R6 ;  /* 0x0000000604005986 */ /* 0x0003e2000c101904 */
[----:B------:R-:W-:-:S03]  /*177f0*/  LEA.HI.X.SX32 R15, R15, R3, 0x2, P6 ;  /* 0x000000030f0f7211 */ /* 0x000fc600030f16ff */
[----:B------:R1:W-:Y:S01]  /*17800*/  @P4 STG.E [R8.64], R7 ;  /* 0x0000000708004986 */ /* 0x0003e2000c101904 */
[----:B------:R-:W-:-:S03]  /*17810*/  LEA R2, P6, R16, R2, 0x2 ;  /* 0x0000000210027211 */ /* 0x000fc600078c10ff */
[----:B------:R1:W-:Y:S04]  /*17820*/  @P3 STG.E [R10.64], R26 ;  /* 0x0000001a0a003986 */ /* 0x0003e8000c101904 */
[----:B------:R1:W-:Y:S01]  /*17830*/  @P2 STG.E [R12.64], R27 ;  /* 0x0000001b0c002986 */ /* 0x0003e2000c101904 */
[----:B------:R-:W-:-:S03]  /*17840*/  LEA.HI.X.SX32 R3, R16, R3, 0x2, P6 ;  /* 0x0000000310037211 */ /* 0x000fc600030f16ff */
[----:B------:R1:W-:Y:S01]  /*17850*/  @P1 STG.E [R14.64], R30 ;  /* 0x0000001e0e001986 */ /* 0x0003e2000c101904 */
[----:B------:R-:W-:Y:S05]  /*17860*/  @!P0 EXIT ;  /* 0x000000000000894d */ /* 0x000fea0003800000 */
[----:B------:R-:W-:Y:S01]  /*17870*/  STG.E [R2.64], R31 ;  /* 0x0000001f02007986 */ /* 0x000fe2000c101904 */
[----:B------:R-:W-:Y:S05]  /*17880*/  EXIT ;  /* 0x000000000000794d */ /* 0x000fea0003800000 */
.L_x_3:
[----:B------:R-:W-:-:S00]  /*17890*/  BRA `(.L_x_3) ;  /* 0xfffffff000007947 */ /* 0x000fc0000383ffff */
[----:B------:R-:W-:-:S00]  /*178a0*/  NOP ;  /* 0x0000000000007918 */ /* 0x000fc00000000000 */
        /* <DEDUP_REMOVED lines=13> */
.L_x_4:


//--------------------- .nv.shared.matmul_kernel  --------------------------
	.section	.nv.shared.matmul_kernel,"aw",@nobits
	.sectionflags	@""
	.align	16
